// auto-generated by cutlass_sweep.gemm — config: {"arch": "sm_100", "cluster_m": 4, "cluster_n": 4, "dtype": "mxfp8_e5m2", "dtype_b": "mxfp8_e5m2", "layout": "nt", "stages": 0, "tile_k": 256, "tile_m": 256, "tile_n": 256}
#include "cutlass/cutlass.h"
#include "cutlass/gemm/collective/collective_builder.hpp"
#include "cutlass/gemm/device/gemm_universal_adapter.h"
#include "cutlass/gemm/kernel/gemm_universal.hpp"
#include "cutlass/epilogue/collective/collective_builder.hpp"

using ElemA = cutlass::mx_float8_t<cutlass::float_e5m2_t>;
using ElemB = cutlass::mx_float8_t<cutlass::float_e5m2_t>;
using ElemCD = cutlass::bfloat16_t;
using Acc  = float;
using TileShape    = cute::Shape<cute::_256, cute::_256, cute::_256>;
using ClusterShape = cute::Shape<cute::_4, cute::_4, cute::_1>;

using CollectiveEpilogue = typename cutlass::epilogue::collective::CollectiveBuilder<
    cutlass::arch::Sm100, cutlass::arch::OpClassTensorOp,
    TileShape, ClusterShape,
    cutlass::epilogue::collective::EpilogueTileAuto,
    Acc, Acc,
    ElemCD, cutlass::layout::RowMajor, 128 / cutlass::sizeof_bits<ElemCD>::value,
    ElemCD, cutlass::layout::RowMajor, 128 / cutlass::sizeof_bits<ElemCD>::value,
    cutlass::epilogue::collective::EpilogueScheduleAuto
  >::CollectiveOp;

using CollectiveMainloop = typename cutlass::gemm::collective::CollectiveBuilder<
    cutlass::arch::Sm100, cutlass::arch::OpClassBlockScaledTensorOp,
    ElemA, cutlass::layout::RowMajor, 32,
    ElemB, cutlass::layout::ColumnMajor, 32,
    Acc,
    TileShape, ClusterShape,
    cutlass::gemm::collective::StageCountAutoCarveout<static_cast<int>(sizeof(typename CollectiveEpilogue::SharedStorage))>,
    cutlass::gemm::collective::KernelScheduleAuto
  >::CollectiveOp;

using GemmKernel = cutlass::gemm::kernel::GemmUniversal<
    cute::Shape<int,int,int,int>,
    CollectiveMainloop,
    CollectiveEpilogue
>;
using Gemm = cutlass::gemm::device::GemmUniversalAdapter<GemmKernel>;

// Force the device kernel symbol into the cubin without needing a host main.
auto* _anchor = &cutlass::device_kernel<GemmKernel>;


// ===== COMPILED SASS (sm_100a) =====

	.target	sm_100a

	.elftype	@"ET_EXEC"


//--------------------- .note.nv.tkinfo           --------------------------
	.section	.note.nv.tkinfo,"",@"SHT_NOTE"
	.sectionflags	@"SHF_NOTE_NV_TKINFO"
	.tkinfo
        /*0018*/ 	.word	0x00000002
        /*0030*/ 	.string	""
        /*0030*/ 	.string	"ptxas"
        /*0030*/ 	.string	"Cuda compilation tools, release 13.0, V13.0.88"
        /*0030*/ 	.string	"Build cuda_13.0.r13.0/compiler.36424714_0"
        /*0030*/ 	.string	"-arch sm_100a -m 64 "



//--------------------- .note.nv.cuinfo           --------------------------
	.section	.note.nv.cuinfo,"",@"SHT_NOTE"
	.sectionflags	@"SHF_NOTE_NV_CUINFO"
        /*0018*/ 	.short	0x0002
        /*001a*/ 	.short	0x0064
        /*001c*/ 	.short	0x0082
	.zero		2


//--------------------- .nv.info                  --------------------------
	.section	.nv.info,"",@"SHT_CUDA_INFO"
	.align	4


	//----- nvinfo : EIATTR_REGCOUNT
	.align		4
        /*0000*/ 	.byte	0x04, 0x2f
        /*0002*/ 	.short	(.L_19 - .L_18)
	.align		4
.L_18:
        /*0004*/ 	.word	index@(_ZN7cutlass13device_kernelINS_4gemm6kernel13GemmUniversalIN4cute5tupleIJiiiiEEENS1_10collective13CollectiveMmaINS1_46MainloopSm100TmaUmmaWarpSpecializedBlockScaledILi2ELi2ELi1ENS5_IJNS4_1CILi4EEESB_NSA_ILi1EEEEEEEENS5_IJNSA_ILi256EEESF_SF_EEENS5_IJNS_12float_e5m2_tENS_13float_ue8m0_tEEEENS5_IJNS5_IJlSC_lEEENS4_6LayoutINS5_IJNS5_IJNS5_IJNSA_ILi32EEESB_EEEiEEESO_NS5_IJSC_iEEEEEENS5_IJNS5_IJNS5_IJNSA_ILi16EEESB_EEEiEEENS5_IJNS5_IJNSA_ILi0EEESC_EEENSA_ILi512EEEEEENS5_IJSU_iEEEEEEEEEEESJ_S11_NS4_8TiledMMAINS4_8MMA_AtomIJNS4_27SM100_MMA_MXF8F6F4_2x1SM_SSISH_SH_fSI_Li256ELi256ELNS4_4UMMA5MajorE0ELS16_0ELNS15_7ScaleInE0ELS17_0EEEEEENSL_INS5_IJSC_SC_SC_EEENS5_IJSU_SU_SU_EEEEENS5_IJNS4_10UnderscoreES1D_S1D_EEEEENS5_IJNS4_28SM100_TMA_2SM_LOAD_MULTICASTES1G_EEENS5_IJNS4_14ComposedLayoutINS4_7SwizzleILi3ELi4ELi3EEENS4_18smem_ptr_flag_bitsILi8EEENSL_INS5_IJNSA_ILi8EEENSA_ILi128EEEEEENS5_IJS1O_SC_EEEEEEENSL_INS5_IJNS5_IJNS5_IJSN_SC_EEENS5_IJSM_SC_EEEEEESC_NS5_IJSB_NSA_ILi2EEEEEEEEENS5_IJNS5_IJNS5_IJSS_SW_EEESV_EEESU_NS5_IJSC_SW_EEEEEEEEEEEvNS4_8identityES1H_NS5_IJS1S_NSL_INS5_IJNS5_IJNS5_IJSN_S1W_EEES1U_EEESC_S1X_EEENS5_IJS20_SU_NS5_IJSC_NSA_ILi1024EEEEEEEEEEEEEEvS25_EENS_8epilogue10collective18CollectiveEpilogueINS2F_23Sm100TmaWarpSpecializedILi4ELi2ELi64ELb1ELb0EEEJNS5_IJS1O_SF_SF_EEENS5_IJNSL_IS1O_SC_EENSL_INSA_ILi64EEESC_EEEEENS_10bfloat16_tESK_S2P_SK_NS2F_6fusion15FusionCallbacksIS2J_NS2Q_17LinearCombinationIS2P_fS2P_fLNS_15FloatRoundStyleE2EEES2K_S2O_JEEENS4_5SM1004TMEM4LOAD26SM100_TMEM_LOAD_32dp32b64xENS4_13SM90_TMA_LOADENS1I_IS1K_NS1L_ILi16EEENSL_INS5_IJS1N_S2M_EEENS5_IJS2M_SC_EEEEEEENS4_39AutoVectorizingCopyWithAssumedAlignmentILi128EEENS4_14SM90_TMA_STOREES35_S37_S37_EEEvvEEEEvNT_6ParamsE)
        /*0008*/ 	.word	0x000000a8


	//----- nvinfo : EIATTR_FRAME_SIZE
	.align		4
.L_19:
        /*000c*/ 	.byte	0x04, 0x11
        /*000e*/ 	.short	(.L_21 - .L_20)
	.align		4
.L_20:
        /*0010*/ 	.word	index@($__internal_2_$__cuda_sm10x_tcgen05_guardrail_trap_unallocated_columns_being_dealloced)
        /*0014*/ 	.word	0x00000000


	//----- nvinfo : EIATTR_FRAME_SIZE
	.align		4
.L_21:
        /*0018*/ 	.byte	0x04, 0x11
        /*001a*/ 	.short	(.L_23 - .L_22)
	.align		4
.L_22:
        /*001c*/ 	.word	index@($__internal_1_$__cuda_sm10x_tcgen05_guardrail_trap_phase_invalid_during_alloc)
        /*0020*/ 	.word	0x00000000


	//----- nvinfo : EIATTR_FRAME_SIZE
	.align		4
.L_23:
        /*0024*/ 	.byte	0x04, 0x11
        /*0026*/ 	.short	(.L_25 - .L_24)
	.align		4
.L_24:
        /*0028*/ 	.word	index@($__internal_0_$__cuda_sm10x_tcgen05_guardrail_trap_col_being_dealloced_not_returned_by_alloc)
        /*002c*/ 	.word	0x00000000


	//----- nvinfo : EIATTR_FRAME_SIZE
	.align		4
.L_25:
        /*0030*/ 	.byte	0x04, 0x11
        /*0032*/ 	.short	(.L_27 - .L_26)
	.align		4
.L_26:
        /*0034*/ 	.word	index@(_ZN7cutlass13device_kernelINS_4gemm6kernel13GemmUniversalIN4cute5tupleIJiiiiEEENS1_10collective13CollectiveMmaINS1_46MainloopSm100TmaUmmaWarpSpecializedBlockScaledILi2ELi2ELi1ENS5_IJNS4_1CILi4EEESB_NSA_ILi1EEEEEEEENS5_IJNSA_ILi256EEESF_SF_EEENS5_IJNS_12float_e5m2_tENS_13float_ue8m0_tEEEENS5_IJNS5_IJlSC_lEEENS4_6LayoutINS5_IJNS5_IJNS5_IJNSA_ILi32EEESB_EEEiEEESO_NS5_IJSC_iEEEEEENS5_IJNS5_IJNS5_IJNSA_ILi16EEESB_EEEiEEENS5_IJNS5_IJNSA_ILi0EEESC_EEENSA_ILi512EEEEEENS5_IJSU_iEEEEEEEEEEESJ_S11_NS4_8TiledMMAINS4_8MMA_AtomIJNS4_27SM100_MMA_MXF8F6F4_2x1SM_SSISH_SH_fSI_Li256ELi256ELNS4_4UMMA5MajorE0ELS16_0ELNS15_7ScaleInE0ELS17_0EEEEEENSL_INS5_IJSC_SC_SC_EEENS5_IJSU_SU_SU_EEEEENS5_IJNS4_10UnderscoreES1D_S1D_EEEEENS5_IJNS4_28SM100_TMA_2SM_LOAD_MULTICASTES1G_EEENS5_IJNS4_14ComposedLayoutINS4_7SwizzleILi3ELi4ELi3EEENS4_18smem_ptr_flag_bitsILi8EEENSL_INS5_IJNSA_ILi8EEENSA_ILi128EEEEEENS5_IJS1O_SC_EEEEEEENSL_INS5_IJNS5_IJNS5_IJSN_SC_EEENS5_IJSM_SC_EEEEEESC_NS5_IJSB_NSA_ILi2EEEEEEEEENS5_IJNS5_IJNS5_IJSS_SW_EEESV_EEESU_NS5_IJSC_SW_EEEEEEEEEEEvNS4_8identityES1H_NS5_IJS1S_NSL_INS5_IJNS5_IJNS5_IJSN_S1W_EEES1U_EEESC_S1X_EEENS5_IJS20_SU_NS5_IJSC_NSA_ILi1024EEEEEEEEEEEEEEvS25_EENS_8epilogue10collective18CollectiveEpilogueINS2F_23Sm100TmaWarpSpecializedILi4ELi2ELi64ELb1ELb0EEEJNS5_IJS1O_SF_SF_EEENS5_IJNSL_IS1O_SC_EENSL_INSA_ILi64EEESC_EEEEENS_10bfloat16_tESK_S2P_SK_NS2F_6fusion15FusionCallbacksIS2J_NS2Q_17LinearCombinationIS2P_fS2P_fLNS_15FloatRoundStyleE2EEES2K_S2O_JEEENS4_5SM1004TMEM4LOAD26SM100_TMEM_LOAD_32dp32b64xENS4_13SM90_TMA_LOADENS1I_IS1K_NS1L_ILi16EEENSL_INS5_IJS1N_S2M_EEENS5_IJS2M_SC_EEEEEEENS4_39AutoVectorizingCopyWithAssumedAlignmentILi128EEENS4_14SM90_TMA_STOREES35_S37_S37_EEEvvEEEEvNT_6ParamsE)
        /*0038*/ 	.word	0x00000000


	//----- nvinfo : EIATTR_MIN_STACK_SIZE
	.align		4
.L_27:
        /*003c*/ 	.byte	0x04, 0x12
        /*003e*/ 	.short	(.L_29 - .L_28)
	.align		4
.L_28:
        /*0040*/ 	.word	index@(_ZN7cutlass13device_kernelINS_4gemm6kernel13GemmUniversalIN4cute5tupleIJiiiiEEENS1_10collective13CollectiveMmaINS1_46MainloopSm100TmaUmmaWarpSpecializedBlockScaledILi2ELi2ELi1ENS5_IJNS4_1CILi4EEESB_NSA_ILi1EEEEEEEENS5_IJNSA_ILi256EEESF_SF_EEENS5_IJNS_12float_e5m2_tENS_13float_ue8m0_tEEEENS5_IJNS5_IJlSC_lEEENS4_6LayoutINS5_IJNS5_IJNS5_IJNSA_ILi32EEESB_EEEiEEESO_NS5_IJSC_iEEEEEENS5_IJNS5_IJNS5_IJNSA_ILi16EEESB_EEEiEEENS5_IJNS5_IJNSA_ILi0EEESC_EEENSA_ILi512EEEEEENS5_IJSU_iEEEEEEEEEEESJ_S11_NS4_8TiledMMAINS4_8MMA_AtomIJNS4_27SM100_MMA_MXF8F6F4_2x1SM_SSISH_SH_fSI_Li256ELi256ELNS4_4UMMA5MajorE0ELS16_0ELNS15_7ScaleInE0ELS17_0EEEEEENSL_INS5_IJSC_SC_SC_EEENS5_IJSU_SU_SU_EEEEENS5_IJNS4_10UnderscoreES1D_S1D_EEEEENS5_IJNS4_28SM100_TMA_2SM_LOAD_MULTICASTES1G_EEENS5_IJNS4_14ComposedLayoutINS4_7SwizzleILi3ELi4ELi3EEENS4_18smem_ptr_flag_bitsILi8EEENSL_INS5_IJNSA_ILi8EEENSA_ILi128EEEEEENS5_IJS1O_SC_EEEEEEENSL_INS5_IJNS5_IJNS5_IJSN_SC_EEENS5_IJSM_SC_EEEEEESC_NS5_IJSB_NSA_ILi2EEEEEEEEENS5_IJNS5_IJNS5_IJSS_SW_EEESV_EEESU_NS5_IJSC_SW_EEEEEEEEEEEvNS4_8identityES1H_NS5_IJS1S_NSL_INS5_IJNS5_IJNS5_IJSN_S1W_EEES1U_EEESC_S1X_EEENS5_IJS20_SU_NS5_IJSC_NSA_ILi1024EEEEEEEEEEEEEEvS25_EENS_8epilogue10collective18CollectiveEpilogueINS2F_23Sm100TmaWarpSpecializedILi4ELi2ELi64ELb1ELb0EEEJNS5_IJS1O_SF_SF_EEENS5_IJNSL_IS1O_SC_EENSL_INSA_ILi64EEESC_EEEEENS_10bfloat16_tESK_S2P_SK_NS2F_6fusion15FusionCallbacksIS2J_NS2Q_17LinearCombinationIS2P_fS2P_fLNS_15FloatRoundStyleE2EEES2K_S2O_JEEENS4_5SM1004TMEM4LOAD26SM100_TMEM_LOAD_32dp32b64xENS4_13SM90_TMA_LOADENS1I_IS1K_NS1L_ILi16EEENSL_INS5_IJS1N_S2M_EEENS5_IJS2M_SC_EEEEEEENS4_39AutoVectorizingCopyWithAssumedAlignmentILi128EEENS4_14SM90_TMA_STOREES35_S37_S37_EEEvvEEEEvNT_6ParamsE)
        /*0044*/ 	.word	0x00000000
.L_29:


//--------------------- .nv.compat                --------------------------
	.section	.nv.compat,"",@"SHT_CUDA_COMPAT_INFO"
	.align	4
        /*0000*/ 	.byte	0x02, 0x09, 0x01, 0x00, 0x02, 0x02, 0x02, 0x00, 0x02, 0x05, 0x05, 0x00, 0x03, 0x07, 0x01, 0x01
        /*0010*/ 	.byte	0x02, 0x03, 0x01, 0x00, 0x02, 0x06, 0x01, 0x00, 0x04, 0x0b, 0x08, 0x00, 0x09, 0x00, 0x00, 0x00
        /*0020*/ 	.byte	0x00, 0x00, 0x00, 0x00


//--------------------- .nv.info._ZN7cutlass13device_kernelINS_4gemm6kernel13GemmUniversalIN4cute5tupleIJiiiiEEENS1_10collective13CollectiveMmaINS1_46MainloopSm100TmaUmmaWarpSpecializedBlockScaledILi2ELi2ELi1ENS5_IJNS4_1CILi4EEESB_NSA_ILi1EEEEEEEENS5_IJNSA_ILi256EEESF_SF_EEENS5_IJNS_12float_e5m2_tENS_13float_ue8m0_tEEEENS5_IJNS5_IJlSC_lEEENS4_6LayoutINS5_IJNS5_IJNS5_IJNSA_ILi32EEESB_EEEiEEESO_NS5_IJSC_iEEEEEENS5_IJNS5_IJNS5_IJNSA_ILi16EEESB_EEEiEEENS5_IJNS5_IJNSA_ILi0EEESC_EEENSA_ILi512EEEEEENS5_IJSU_iEEEEEEEEEEESJ_S11_NS4_8TiledMMAINS4_8MMA_AtomIJNS4_27SM100_MMA_MXF8F6F4_2x1SM_SSISH_SH_fSI_Li256ELi256ELNS4_4UMMA5MajorE0ELS16_0ELNS15_7ScaleInE0ELS17_0EEEEEENSL_INS5_IJSC_SC_SC_EEENS5_IJSU_SU_SU_EEEEENS5_IJNS4_10UnderscoreES1D_S1D_EEEEENS5_IJNS4_28SM100_TMA_2SM_LOAD_MULTICASTES1G_EEENS5_IJNS4_14ComposedLayoutINS4_7SwizzleILi3ELi4ELi3EEENS4_18smem_ptr_flag_bitsILi8EEENSL_INS5_IJNSA_ILi8EEENSA_ILi128EEEEEENS5_IJS1O_SC_EEEEEEENSL_INS5_IJNS5_IJNS5_IJSN_SC_EEENS5_IJSM_SC_EEEEEESC_NS5_IJSB_NSA_ILi2EEEEEEEEENS5_IJNS5_IJNS5_IJSS_SW_EEESV_EEESU_NS5_IJSC_SW_EEEEEEEEEEEvNS4_8identityES1H_NS5_IJS1S_NSL_INS5_IJNS5_IJNS5_IJSN_S1W_EEES1U_EEESC_S1X_EEENS5_IJS20_SU_NS5_IJSC_NSA_ILi1024EEEEEEEEEEEEEEvS25_EENS_8epilogue10collective18CollectiveEpilogueINS2F_23Sm100TmaWarpSpecializedILi4ELi2ELi64ELb1ELb0EEEJNS5_IJS1O_SF_SF_EEENS5_IJNSL_IS1O_SC_EENSL_INSA_ILi64EEESC_EEEEENS_10bfloat16_tESK_S2P_SK_NS2F_6fusion15FusionCallbacksIS2J_NS2Q_17LinearCombinationIS2P_fS2P_fLNS_15FloatRoundStyleE2EEES2K_S2O_JEEENS4_5SM1004TMEM4LOAD26SM100_TMEM_LOAD_32dp32b64xENS4_13SM90_TMA_LOADENS1I_IS1K_NS1L_ILi16EEENSL_INS5_IJS1N_S2M_EEENS5_IJS2M_SC_EEEEEEENS4_39AutoVectorizingCopyWithAssumedAlignmentILi128EEENS4_14SM90_TMA_STOREES35_S37_S37_EEEvvEEEEvNT_6ParamsE --------------------------
	.section	.nv.info._ZN7cutlass13device_kernelINS_4gemm6kernel13GemmUniversalIN4cute5tupleIJiiiiEEENS1_10collective13CollectiveMmaINS1_46MainloopSm100TmaUmmaWarpSpecializedBlockScaledILi2ELi2ELi1ENS5_IJNS4_1CILi4EEESB_NSA_ILi1EEEEEEEENS5_IJNSA_ILi256EEESF_SF_EEENS5_IJNS_12float_e5m2_tENS_13float_ue8m0_tEEEENS5_IJNS5_IJlSC_lEEENS4_6LayoutINS5_IJNS5_IJNS5_IJNSA_ILi32EEESB_EEEiEEESO_NS5_IJSC_iEEEEEENS5_IJNS5_IJNS5_IJNSA_ILi16EEESB_EEEiEEENS5_IJNS5_IJNSA_ILi0EEESC_EEENSA_ILi512EEEEEENS5_IJSU_iEEEEEEEEEEESJ_S11_NS4_8TiledMMAINS4_8MMA_AtomIJNS4_27SM100_MMA_MXF8F6F4_2x1SM_SSISH_SH_fSI_Li256ELi256ELNS4_4UMMA5MajorE0ELS16_0ELNS15_7ScaleInE0ELS17_0EEEEEENSL_INS5_IJSC_SC_SC_EEENS5_IJSU_SU_SU_EEEEENS5_IJNS4_10UnderscoreES1D_S1D_EEEEENS5_IJNS4_28SM100_TMA_2SM_LOAD_MULTICASTES1G_EEENS5_IJNS4_14ComposedLayoutINS4_7SwizzleILi3ELi4ELi3EEENS4_18smem_ptr_flag_bitsILi8EEENSL_INS5_IJNSA_ILi8EEENSA_ILi128EEEEEENS5_IJS1O_SC_EEEEEEENSL_INS5_IJNS5_IJNS5_IJSN_SC_EEENS5_IJSM_SC_EEEEEESC_NS5_IJSB_NSA_ILi2EEEEEEEEENS5_IJNS5_IJNS5_IJSS_SW_EEESV_EEESU_NS5_IJSC_SW_EEEEEEEEEEEvNS4_8identityES1H_NS5_IJS1S_NSL_INS5_IJNS5_IJNS5_IJSN_S1W_EEES1U_EEESC_S1X_EEENS5_IJS20_SU_NS5_IJSC_NSA_ILi1024EEEEEEEEEEEEEEvS25_EENS_8epilogue10collective18CollectiveEpilogueINS2F_23Sm100TmaWarpSpecializedILi4ELi2ELi64ELb1ELb0EEEJNS5_IJS1O_SF_SF_EEENS5_IJNSL_IS1O_SC_EENSL_INSA_ILi64EEESC_EEEEENS_10bfloat16_tESK_S2P_SK_NS2F_6fusion15FusionCallbacksIS2J_NS2Q_17LinearCombinationIS2P_fS2P_fLNS_15FloatRoundStyleE2EEES2K_S2O_JEEENS4_5SM1004TMEM4LOAD26SM100_TMEM_LOAD_32dp32b64xENS4_13SM90_TMA_LOADENS1I_IS1K_NS1L_ILi16EEENSL_INS5_IJS1N_S2M_EEENS5_IJS2M_SC_EEEEEEENS4_39AutoVectorizingCopyWithAssumedAlignmentILi128EEENS4_14SM90_TMA_STOREES35_S37_S37_EEEvvEEEEvNT_6ParamsE,"",@"SHT_CUDA_INFO"
	.sectionflags	@""
	.align	4


	//----- nvinfo : EIATTR_CUDA_API_VERSION
	.align		4
        /*0000*/ 	.byte	0x04, 0x37
        /*0002*/ 	.short	(.L_31 - .L_30)
.L_30:
        /*0004*/ 	.word	0x00000082


	//----- nvinfo : EIATTR_KPARAM_INFO
	.align		4
.L_31:
        /*0008*/ 	.byte	0x04, 0x17
        /*000a*/ 	.short	(.L_33 - .L_32)
.L_32:
        /*000c*/ 	.word	0x00000000
        /*0010*/ 	.short	0x0000
        /*0012*/ 	.short	0x0000
        /*0014*/ 	.byte	0x00, 0xf0, 0x01, 0x30


	//----- nvinfo : EIATTR_AT_ENTRY_FRAGMENTS
	.align		4
.L_33:
        /*0018*/ 	.byte	0x04, 0x4f
        /*001a*/ 	.short	(.L_35 - .L_34)


	//   ....[0]....
.L_34:
        /*001c*/ 	.word	0x00000007


	//----- nvinfo : EIATTR_RESERVED_SMEM_USED
	.align		4
.L_35:
        /*0020*/ 	.byte	0x01, 0x41
	.zero		2


	//----- nvinfo : EIATTR_SPARSE_MMA_MASK
	.align		4
        /*0024*/ 	.byte	0x03, 0x50
        /*0026*/ 	.short	0x0000


	//----- nvinfo : EIATTR_TCGEN05_2CTA_USED
	.align		4
        /*0028*/ 	.byte	0x01, 0x52
	.zero		2


	//----- nvinfo : EIATTR_MAXREG_COUNT
	.align		4
        /*002c*/ 	.byte	0x03, 0x1b
        /*002e*/ 	.short	0x00ff


	//----- nvinfo : EIATTR_NUM_BARRIERS
	.align		4
        /*0030*/ 	.byte	0x02, 0x4c
        /*0032*/ 	.byte	0x07
	.zero		1


	//----- nvinfo : EIATTR_EXTERNS
	.align		4
        /*0034*/ 	.byte	0x04, 0x0f
        /*0036*/ 	.short	(.L_37 - .L_36)


	//   ....[0]....
	.align		4
.L_36:
        /*0038*/ 	.word	index@(__assertfail)


	//----- nvinfo : EIATTR_MERCURY_ISA_VERSION
	.align		4
.L_37:
        /*003c*/ 	.byte	0x03, 0x5f
        /*003e*/ 	.short	0x0101


	//----- nvinfo : EIATTR_INT_WARP_WIDE_INSTR_OFFSETS
	.align		4
        /*0040*/ 	.byte	0x04, 0x31
        /*0042*/ 	.short	(.L_39 - .L_38)


	//   ....[0]....
.L_38:
        /*0044*/ 	.word	0x00000db0


	//   ....[1]....
        /*0048*/ 	.word	0x00000e60


	//   ....[2]....
        /*004c*/ 	.word	0x00005840


	//   ....[3]....
        /*0050*/ 	.word	0x00005870


	//   ....[4]....
        /*0054*/ 	.word	0x00005890


	//   ....[5]....
        /*0058*/ 	.word	0x00006430


	//   ....[6]....
        /*005c*/ 	.word	0x000064a0


	//   ....[7]....
        /*0060*/ 	.word	0x000065e0


	//   ....[8]....
        /*0064*/ 	.word	0x000066e0


	//   ....[9]....
        /*0068*/ 	.word	0x00006750


	//   ....[10]....
        /*006c*/ 	.word	0x00006850


	//   ....[11]....
        /*0070*/ 	.word	0x000068e0


	//   ....[12]....
        /*0074*/ 	.word	0x00006990


	//----- nvinfo : EIATTR_COOP_GROUP_MASK_REGIDS
	.align		4
.L_39:
        /*0078*/ 	.byte	0x04, 0x29
        /*007a*/ 	.short	(.L_41 - .L_40)


	//   ....[0]....
.L_40:
        /*007c*/ 	.word	0xffffffff


	//   ....[1]....
        /*0080*/ 	.word	0xffffffff


	//   ....[2]....
        /*0084*/ 	.word	0xffffffff


	//   ....[3]....
        /*0088*/ 	.word	0xffffffff


	//   ....[4]....
        /*008c*/ 	.word	0xffffffff


	//   ....[5]....
        /*0090*/ 	.word	0xffffffff


	//   ....[6]....
        /*0094*/ 	.word	0xffffffff


	//   ....[7]....
        /*0098*/ 	.word	0xffffffff


	//   ....[8]....
        /*009c*/ 	.word	0xffffffff


	//   ....[9]....
        /*00a0*/ 	.word	0xffffffff


	//   ....[10]....
        /*00a4*/ 	.word	0xffffffff


	//   ....[11]....
        /*00a8*/ 	.word	0xffffffff


	//   ....[12]....
        /*00ac*/ 	.word	0xffffffff


	//   ....[13]....
        /*00b0*/ 	.word	0xffffffff


	//----- nvinfo : EIATTR_COOP_GROUP_INSTR_OFFSETS
	.align		4
.L_41:
        /*00b4*/ 	.byte	0x04, 0x28
        /*00b6*/ 	.short	(.L_43 - .L_42)


	//   ....[0]....
.L_42:
        /*00b8*/ 	.word	0x000000b0


	//   ....[1]....
        /*00bc*/ 	.word	0x00000570


	//   ....[2]....
        /*00c0*/ 	.word	0x00000720


	//   ....[3]....
        /*00c4*/ 	.word	0x000008c0


	//   ....[4]....
        /*00c8*/ 	.word	0x000009c0


	//   ....[5]....
        /*00cc*/ 	.word	0x00000b30


	//   ....[6]....
        /*00d0*/ 	.word	0x00000c70


	//   ....[7]....
        /*00d4*/ 	.word	0x00000ed0


	//   ....[8]....
        /*00d8*/ 	.word	0x00002b30


	//   ....[9]....
        /*00dc*/ 	.word	0x00003910


	//   ....[10]....
        /*00e0*/ 	.word	0x00003e10


	//   ....[11]....
        /*00e4*/ 	.word	0x00003e40


	//   ....[12]....
        /*00e8*/ 	.word	0x00005720


	//   ....[13]....
        /*00ec*/ 	.word	0x00005950


	//----- nvinfo : EIATTR_VRC_CTA_INIT_COUNT
	.align		4
.L_43:
        /*00f0*/ 	.byte	0x02, 0x4a
        /*00f2*/ 	.byte	0x80
	.zero		1


	//----- nvinfo : EIATTR_SYSCALL_OFFSETS
	.align		4
        /*00f4*/ 	.byte	0x04, 0x46
        /*00f6*/ 	.short	(.L_45 - .L_44)


	//   ....[0]....
.L_44:
        /*00f8*/ 	.word	0x00007670


	//   ....[1]....
        /*00fc*/ 	.word	0x00007760


	//   ....[2]....
        /*0100*/ 	.word	0x00008110


	//   ....[3]....
        /*0104*/ 	.word	0x000095e0


	//   ....[4]....
        /*0108*/ 	.word	0x0000aa40


	//   ....[5]....
        /*010c*/ 	.word	0x0000be80


	//----- nvinfo : EIATTR_MBARRIER_INSTR_OFFSETS
	.align		4
.L_45:
        /*0110*/ 	.byte	0x04, 0x39
        /*0112*/ 	.short	(.L_47 - .L_46)


	//   ....[0]....
.L_46:
        /*0114*/ 	.word	0x000006d0
        /*0118*/ 	.word	0x000000ff
        /*011c*/ 	.word	0x00000000
        /*0120*/ 	.short	0x0100
        /*0122*/ 	.byte	0x04
	.zero		1


	//   ....[1]....
        /*0124*/ 	.word	0x000006e0
        /*0128*/ 	.word	0x000000ff
        /*012c*/ 	.word	0x00000010
        /*0130*/ 	.short	0x0100
        /*0132*/ 	.byte	0x04
	.zero		1


	//   ....[2]....
        /*0134*/ 	.word	0x000006f0
        /*0138*/ 	.word	0x000000ff
        /*013c*/ 	.word	0x00000008
        /*0140*/ 	.short	0x0100
        /*0142*/ 	.byte	0x04
	.zero		1


	//   ....[3]....
        /*0144*/ 	.word	0x00000700
        /*0148*/ 	.word	0x000000ff
        /*014c*/ 	.word	0x00000018
        /*0150*/ 	.short	0x0100
        /*0152*/ 	.byte	0x04
	.zero		1


	//   ....[4]....
        /*0154*/ 	.word	0x00000830
        /*0158*/ 	.word	0x000000ff
        /*015c*/ 	.word	0x00000020
        /*0160*/ 	.short	0x0100
        /*0162*/ 	.byte	0x04
	.zero		1


	//   ....[5]....
        /*0164*/ 	.word	0x00000840
        /*0168*/ 	.word	0x000000ff
        /*016c*/ 	.word	0x00000040
        /*0170*/ 	.short	0x0100
        /*0172*/ 	.byte	0x04
	.zero		1


	//   ....[6]....
        /*0174*/ 	.word	0x00000850
        /*0178*/ 	.word	0x000000ff
        /*017c*/ 	.word	0x00000028
        /*0180*/ 	.short	0x0100
        /*0182*/ 	.byte	0x04
	.zero		1


	//   ....[7]....
        /*0184*/ 	.word	0x00000860
        /*0188*/ 	.word	0x000000ff
        /*018c*/ 	.word	0x00000048
        /*0190*/ 	.short	0x0100
        /*0192*/ 	.byte	0x04
	.zero		1


	//   ....[8]....
        /*0194*/ 	.word	0x00000870
        /*0198*/ 	.word	0x000000ff
        /*019c*/ 	.word	0x00000030
        /*01a0*/ 	.short	0x0100
        /*01a2*/ 	.byte	0x04
	.zero		1


	//   ....[9]....
        /*01a4*/ 	.word	0x00000880
        /*01a8*/ 	.word	0x000000ff
        /*01ac*/ 	.word	0x00000050
        /*01b0*/ 	.short	0x0100
        /*01b2*/ 	.byte	0x04
	.zero		1


	//   ....[10]....
        /*01b4*/ 	.word	0x00000890
        /*01b8*/ 	.word	0x000000ff
        /*01bc*/ 	.word	0x00000038
        /*01c0*/ 	.short	0x0100
        /*01c2*/ 	.byte	0x04
	.zero		1


	//   ....[11]....
        /*01c4*/ 	.word	0x000008a0
        /*01c8*/ 	.word	0x000000ff
        /*01cc*/ 	.word	0x00000058
        /*01d0*/ 	.short	0x0100
        /*01d2*/ 	.byte	0x04
	.zero		1


	//   ....[12]....
        /*01d4*/ 	.word	0x00000990
        /*01d8*/ 	.word	0x000000ff
        /*01dc*/ 	.word	0x00000060
        /*01e0*/ 	.short	0x0100
        /*01e2*/ 	.byte	0x06
	.zero		1


	//   ....[13]....
        /*01e4*/ 	.word	0x000009a0
        /*01e8*/ 	.word	0x000000ff
        /*01ec*/ 	.word	0x00000068
        /*01f0*/ 	.short	0x0100
        /*01f2*/ 	.byte	0x06
	.zero		1


	//   ....[14]....
        /*01f4*/ 	.word	0x00000ae0
        /*01f8*/ 	.word	0x000000ff
        /*01fc*/ 	.word	0x00000070
        /*0200*/ 	.short	0x0100
        /*0202*/ 	.byte	0x06
	.zero		1


	//   ....[15]....
        /*0204*/ 	.word	0x00000af0
        /*0208*/ 	.word	0x000000ff
        /*020c*/ 	.word	0x00000080
        /*0210*/ 	.short	0x0100
        /*0212*/ 	.byte	0x06
	.zero		1


	//   ....[16]....
        /*0214*/ 	.word	0x00000b00
        /*0218*/ 	.word	0x000000ff
        /*021c*/ 	.word	0x00000078
        /*0220*/ 	.short	0x0100
        /*0222*/ 	.byte	0x06
	.zero		1


	//   ....[17]....
        /*0224*/ 	.word	0x00000b10
        /*0228*/ 	.word	0x000000ff
        /*022c*/ 	.word	0x00000088
        /*0230*/ 	.short	0x0100
        /*0232*/ 	.byte	0x06
	.zero		1


	//   ....[18]....
        /*0234*/ 	.word	0x00000c40
        /*0238*/ 	.word	0x000000ff
        /*023c*/ 	.word	0x00000090
        /*0240*/ 	.short	0x0100
        /*0242*/ 	.byte	0x04
	.zero		1


	//   ....[19]....
        /*0244*/ 	.word	0x00000c50
        /*0248*/ 	.word	0x000000ff
        /*024c*/ 	.word	0x00000098
        /*0250*/ 	.short	0x0100
        /*0252*/ 	.byte	0x04
	.zero		1


	//   ....[20]....
        /*0254*/ 	.word	0x00000d50
        /*0258*/ 	.word	0x000000ff
        /*025c*/ 	.word	0x000000a0
        /*0260*/ 	.short	0x0100
        /*0262*/ 	.byte	0x04
	.zero		1


	//   ....[21]....
        /*0264*/ 	.word	0x00000d60
        /*0268*/ 	.word	0x000000ff
        /*026c*/ 	.word	0x000000b0
        /*0270*/ 	.short	0x0100
        /*0272*/ 	.byte	0x04
	.zero		1


	//   ....[22]....
        /*0274*/ 	.word	0x00000d70
        /*0278*/ 	.word	0x000000ff
        /*027c*/ 	.word	0x000000a8
        /*0280*/ 	.short	0x0100
        /*0282*/ 	.byte	0x04
	.zero		1


	//   ....[23]....
        /*0284*/ 	.word	0x00000d80
        /*0288*/ 	.word	0x000000ff
        /*028c*/ 	.word	0x000000b8
        /*0290*/ 	.short	0x0100
        /*0292*/ 	.byte	0x04
	.zero		1


	//   ....[24]....
        /*0294*/ 	.word	0x00000e80
        /*0298*/ 	.word	0x000000ff
        /*029c*/ 	.word	0x000000c0
        /*02a0*/ 	.short	0x0100
        /*02a2*/ 	.byte	0x06
	.zero		1


	//   ....[25]....
        /*02a4*/ 	.word	0x00001e40
        /*02a8*/ 	.word	0x00000000
        /*02ac*/ 	.word	0x000000b0
        /*02b0*/ 	.short	0x010a
        /*02b2*/ 	.byte	0xff
	.zero		1


	//   ....[26]....
        /*02b4*/ 	.word	0x00001e70
        /*02b8*/ 	.word	0x00000000
        /*02bc*/ 	.word	0x000000a0
        /*02c0*/ 	.short	0x0101
        /*02c2*/ 	.byte	0xff
	.zero		1


	//   ....[27]....
        /*02c4*/ 	.word	0x00001f10
        /*02c8*/ 	.word	0x000000ff
        /*02cc*/ 	.word	0x00000010
        /*02d0*/ 	.short	0x010a
        /*02d2*/ 	.byte	0x04
	.zero		1


	//   ....[28]....
        /*02d4*/ 	.word	0x00002070
        /*02d8*/ 	.word	0x000000ff
        /*02dc*/ 	.word	0x00000010
        /*02e0*/ 	.short	0x010a
        /*02e2*/ 	.byte	0x06
	.zero		1


	//   ....[29]....
        /*02e4*/ 	.word	0x000021d0
        /*02e8*/ 	.word	0x000000ff
        /*02ec*/ 	.word	0x00000010
        /*02f0*/ 	.short	0x010a
        /*02f2*/ 	.byte	0x04
	.zero		1


	//   ....[30]....
        /*02f4*/ 	.word	0x000025a0
        /*02f8*/ 	.word	0x000000ff
        /*02fc*/ 	.word	0x00000068
        /*0300*/ 	.short	0x0101
        /*0302*/ 	.byte	0x0f
	.zero		1


	//   ....[31]....
        /*0304*/ 	.word	0x000025c0
        /*0308*/ 	.word	0x000000ff
        /*030c*/ 	.word	0x00000010
        /*0310*/ 	.short	0x010a
        /*0312*/ 	.byte	0x04
	.zero		1


	//   ....[32]....
        /*0314*/ 	.word	0x00002640
        /*0318*/ 	.word	0x000000ff
        /*031c*/ 	.word	0x00000010
        /*0320*/ 	.short	0x010a
        /*0322*/ 	.byte	0x0e
	.zero		1


	//   ....[33]....
        /*0324*/ 	.word	0x00002780
        /*0328*/ 	.word	0x000000ff
        /*032c*/ 	.word	0x00000010
        /*0330*/ 	.short	0x010a
        /*0332*/ 	.byte	0x04
	.zero		1


	//   ....[34]....
        /*0334*/ 	.word	0x00002b60
        /*0338*/ 	.word	0x00000003
        /*033c*/ 	.word	0x00000070
        /*0340*/ 	.short	0x010a
        /*0342*/ 	.byte	0xff
	.zero		1


	//   ....[35]....
        /*0344*/ 	.word	0x00002cb0
        /*0348*/ 	.word	0x00000000
        /*034c*/ 	.word	0x00000000
        /*0350*/ 	.short	0x0101
        /*0352*/ 	.byte	0xff
	.zero		1


	//   ....[36]....
        /*0354*/ 	.word	0x00003270
        /*0358*/ 	.word	0x000000ff
        /*035c*/ 	.word	0x00000000
        /*0360*/ 	.short	0x010a
        /*0362*/ 	.byte	0x04
	.zero		1


	//   ....[37]....
        /*0364*/ 	.word	0x00003310
        /*0368*/ 	.word	0x00000000
        /*036c*/ 	.word	0x00000000
        /*0370*/ 	.short	0x010a
        /*0372*/ 	.byte	0xff
	.zero		1


	//   ....[38]....
        /*0374*/ 	.word	0x00003460
        /*0378*/ 	.word	0x00000000
        /*037c*/ 	.word	0x000000a0
        /*0380*/ 	.short	0x010a
        /*0382*/ 	.byte	0xff
	.zero		1


	//   ....[39]....
        /*0384*/ 	.word	0x000034d0
        /*0388*/ 	.word	0x00000000
        /*038c*/ 	.word	0x00000000
        /*0390*/ 	.short	0x0101
        /*0392*/ 	.byte	0xff
	.zero		1


	//   ....[40]....
        /*0394*/ 	.word	0x000034f0
        /*0398*/ 	.word	0x000000ff
        /*039c*/ 	.word	0x00000080
        /*03a0*/ 	.short	0x010a
        /*03a2*/ 	.byte	0x04
	.zero		1


	//   ....[41]....
        /*03a4*/ 	.word	0x00003610
        /*03a8*/ 	.word	0x00000000
        /*03ac*/ 	.word	0x00000070
        /*03b0*/ 	.short	0x010a
        /*03b2*/ 	.byte	0xff
	.zero		1


	//   ....[42]....
        /*03b4*/ 	.word	0x00003710
        /*03b8*/ 	.word	0x00000000
        /*03bc*/ 	.word	0x00000000
        /*03c0*/ 	.short	0x0101
        /*03c2*/ 	.byte	0xff
	.zero		1


	//   ....[43]....
        /*03c4*/ 	.word	0x000037a0
        /*03c8*/ 	.word	0x000000ff
        /*03cc*/ 	.word	0x00000080
        /*03d0*/ 	.short	0x0106
        /*03d2*/ 	.byte	0x04
	.zero		1


	//   ....[44]....
        /*03d4*/ 	.word	0x000037c0
        /*03d8*/ 	.word	0x000000ff
        /*03dc*/ 	.word	0x00000080
        /*03e0*/ 	.short	0x010a
        /*03e2*/ 	.byte	0x04
	.zero		1


	//   ....[45]....
        /*03e4*/ 	.word	0x00003850
        /*03e8*/ 	.word	0x000000ff
        /*03ec*/ 	.word	0x00000080
        /*03f0*/ 	.short	0x0106
        /*03f2*/ 	.byte	0x07
	.zero		1


	//   ....[46]....
        /*03f4*/ 	.word	0x00003890
        /*03f8*/ 	.word	0x00000000
        /*03fc*/ 	.word	0x00000080
        /*0400*/ 	.short	0x010a
        /*0402*/ 	.byte	0xff
	.zero		1


	//   ....[47]....
        /*0404*/ 	.word	0x00003b10
        /*0408*/ 	.word	0x000000ff
        /*040c*/ 	.word	0x00000008
        /*0410*/ 	.short	0x010a
        /*0412*/ 	.byte	0x05
	.zero		1


	//   ....[48]....
        /*0414*/ 	.word	0x00003b30
        /*0418*/ 	.word	0x000000ff
        /*041c*/ 	.word	0x00000008
        /*0420*/ 	.short	0x010a
        /*0422*/ 	.byte	0x05
	.zero		1


	//   ....[49]....
        /*0424*/ 	.word	0x00003cc0
        /*0428*/ 	.word	0x000000ff
        /*042c*/ 	.word	0x00000008
        /*0430*/ 	.short	0x010a
        /*0432*/ 	.byte	0x05
	.zero		1


	//   ....[50]....
        /*0434*/ 	.word	0x00003ce0
        /*0438*/ 	.word	0x000000ff
        /*043c*/ 	.word	0x00000008
        /*0440*/ 	.short	0x010a
        /*0442*/ 	.byte	0x05
	.zero		1


	//   ....[51]....
        /*0444*/ 	.word	0x00003da0
        /*0448*/ 	.word	0x000000ff
        /*044c*/ 	.word	0x00000000
        /*0450*/ 	.short	0x0101
        /*0452*/ 	.byte	0x04
	.zero		1


	//   ....[52]....
        /*0454*/ 	.word	0x000047f0
        /*0458*/ 	.word	0x00000002
        /*045c*/ 	.word	0x00000070
        /*0460*/ 	.short	0x010a
        /*0462*/ 	.byte	0xff
	.zero		1


	//   ....[53]....
        /*0464*/ 	.word	0x000048b0
        /*0468*/ 	.word	0x00000002
        /*046c*/ 	.word	0x00000000
        /*0470*/ 	.short	0x0101
        /*0472*/ 	.byte	0xff
	.zero		1


	//   ....[54]....
        /*0474*/ 	.word	0x00004990
        /*0478*/ 	.word	0x000000ff
        /*047c*/ 	.word	0x00000000
        /*0480*/ 	.short	0x010a
        /*0482*/ 	.byte	0x12
	.zero		1


	//   ....[55]....
        /*0484*/ 	.word	0x000049b0
        /*0488*/ 	.word	0x000000ff
        /*048c*/ 	.word	0x00000000
        /*0490*/ 	.short	0x010a
        /*0492*/ 	.byte	0x12
	.zero		1


	//   ....[56]....
        /*0494*/ 	.word	0x00004ad0
        /*0498*/ 	.word	0x000000ff
        /*049c*/ 	.word	0x00000000
        /*04a0*/ 	.short	0x010a
        /*04a2*/ 	.byte	0x05
	.zero		1


	//   ....[57]....
        /*04a4*/ 	.word	0x00004bc0
        /*04a8*/ 	.word	0x000000ff
        /*04ac*/ 	.word	0x00000098
        /*04b0*/ 	.short	0x010a
        /*04b2*/ 	.byte	0x27
	.zero		1


	//   ....[58]....
        /*04b4*/ 	.word	0x000050a0
        /*04b8*/ 	.word	0x000000ff
        /*04bc*/ 	.word	0x00000000
        /*04c0*/ 	.short	0x010a
        /*04c2*/ 	.byte	0x09
	.zero		1


	//   ....[59]....
        /*04c4*/ 	.word	0x000051c0
        /*04c8*/ 	.word	0x000000ff
        /*04cc*/ 	.word	0x00000000
        /*04d0*/ 	.short	0x010a
        /*04d2*/ 	.byte	0x04
	.zero		1


	//   ....[60]....
        /*04d4*/ 	.word	0x00005700
        /*04d8*/ 	.word	0x000000ff
        /*04dc*/ 	.word	0x000000c0
        /*04e0*/ 	.short	0x010a
        /*04e2*/ 	.byte	0x27
	.zero		1


	//   ....[61]....
        /*04e4*/ 	.word	0x00005c20
        /*04e8*/ 	.word	0x0000000c
        /*04ec*/ 	.word	0x00000070
        /*04f0*/ 	.short	0x010a
        /*04f2*/ 	.byte	0xff
	.zero		1


	//   ....[62]....
        /*04f4*/ 	.word	0x00005d90
        /*04f8*/ 	.word	0x00000000
        /*04fc*/ 	.word	0x00000000
        /*0500*/ 	.short	0x0101
        /*0502*/ 	.byte	0xff
	.zero		1


	//   ....[63]....
        /*0504*/ 	.word	0x00006220
        /*0508*/ 	.word	0x000000ff
        /*050c*/ 	.word	0x00000068
        /*0510*/ 	.short	0x010a
        /*0512*/ 	.byte	0x15
	.zero		1


	//   ....[64]....
        /*0514*/ 	.word	0x000063a0
        /*0518*/ 	.word	0x000000ff
        /*051c*/ 	.word	0x00000040
        /*0520*/ 	.short	0x010a
        /*0522*/ 	.byte	0x15
	.zero		1


	//   ....[65]....
        /*0524*/ 	.word	0x00006590
        /*0528*/ 	.word	0x000000ff
        /*052c*/ 	.word	0x00000020
        /*0530*/ 	.short	0x010b
        /*0532*/ 	.byte	0x15
	.zero		1


	//   ....[66]....
        /*0534*/ 	.word	0x000065a0
        /*0538*/ 	.word	0x000000ff
        /*053c*/ 	.word	0x00000000
        /*0540*/ 	.short	0x0101
        /*0542*/ 	.byte	0x2e
	.zero		1


	//   ....[67]....
        /*0544*/ 	.word	0x000065b0
        /*0548*/ 	.word	0x000000ff
        /*054c*/ 	.word	0x00000048
        /*0550*/ 	.short	0x010a
        /*0552*/ 	.byte	0x15
	.zero		1


	//   ....[68]....
        /*0554*/ 	.word	0x00006700
        /*0558*/ 	.word	0x000000ff
        /*055c*/ 	.word	0x00000028
        /*0560*/ 	.short	0x010b
        /*0562*/ 	.byte	0x15
	.zero		1


	//   ....[69]....
        /*0564*/ 	.word	0x00006710
        /*0568*/ 	.word	0x000000ff
        /*056c*/ 	.word	0x00000000
        /*0570*/ 	.short	0x0101
        /*0572*/ 	.byte	0x2c
	.zero		1


	//   ....[70]....
        /*0574*/ 	.word	0x00006720
        /*0578*/ 	.word	0x000000ff
        /*057c*/ 	.word	0x00000050
        /*0580*/ 	.short	0x010a
        /*0582*/ 	.byte	0x15
	.zero		1


	//   ....[71]....
        /*0584*/ 	.word	0x00006870
        /*0588*/ 	.word	0x000000ff
        /*058c*/ 	.word	0x00000030
        /*0590*/ 	.short	0x010b
        /*0592*/ 	.byte	0x15
	.zero		1


	//   ....[72]....
        /*0594*/ 	.word	0x00006880
        /*0598*/ 	.word	0x000000ff
        /*059c*/ 	.word	0x00000000
        /*05a0*/ 	.short	0x0101
        /*05a2*/ 	.byte	0x27
	.zero		1


	//   ....[73]....
        /*05a4*/ 	.word	0x00006890
        /*05a8*/ 	.word	0x000000ff
        /*05ac*/ 	.word	0x00000058
        /*05b0*/ 	.short	0x010a
        /*05b2*/ 	.byte	0x15
	.zero		1


	//   ....[74]....
        /*05b4*/ 	.word	0x00006ad0
        /*05b8*/ 	.word	0x000000ff
        /*05bc*/ 	.word	0x00000038
        /*05c0*/ 	.short	0x010b
        /*05c2*/ 	.byte	0x15
	.zero		1


	//   ....[75]....
        /*05c4*/ 	.word	0x00006ae0
        /*05c8*/ 	.word	0x000000ff
        /*05cc*/ 	.word	0x00000000
        /*05d0*/ 	.short	0x0101
        /*05d2*/ 	.byte	0x26
	.zero		1


	//   ....[76]....
        /*05d4*/ 	.word	0x00006b10
        /*05d8*/ 	.word	0x000000ff
        /*05dc*/ 	.word	0x00000040
        /*05e0*/ 	.short	0x010a
        /*05e2*/ 	.byte	0x15
	.zero		1


	//   ....[77]....
        /*05e4*/ 	.word	0x00006b30
        /*05e8*/ 	.word	0x000000ff
        /*05ec*/ 	.word	0x00000048
        /*05f0*/ 	.short	0x010a
        /*05f2*/ 	.byte	0x15
	.zero		1


	//   ....[78]....
        /*05f4*/ 	.word	0x00006b50
        /*05f8*/ 	.word	0x000000ff
        /*05fc*/ 	.word	0x00000050
        /*0600*/ 	.short	0x010a
        /*0602*/ 	.byte	0x15
	.zero		1


	//   ....[79]....
        /*0604*/ 	.word	0x00006b90
        /*0608*/ 	.word	0x00000000
        /*060c*/ 	.word	0x00000058
        /*0610*/ 	.short	0x010a
        /*0612*/ 	.byte	0xff
	.zero		1


	//   ....[80]....
        /*0614*/ 	.word	0x00006f00
        /*0618*/ 	.word	0x00000008
        /*061c*/ 	.word	0x00000070
        /*0620*/ 	.short	0x010a
        /*0622*/ 	.byte	0xff
	.zero		1


	//   ....[81]....
        /*0624*/ 	.word	0x00007080
        /*0628*/ 	.word	0x00000000
        /*062c*/ 	.word	0x00000000
        /*0630*/ 	.short	0x0101
        /*0632*/ 	.byte	0xff
	.zero		1


	//   ....[82]....
        /*0634*/ 	.word	0x00007bf0
        /*0638*/ 	.word	0x000000ff
        /*063c*/ 	.word	0x00000020
        /*0640*/ 	.short	0x010a
        /*0642*/ 	.byte	0x2c
	.zero		1


	//   ....[83]....
        /*0644*/ 	.word	0x00007c50
        /*0648*/ 	.word	0x000000ff
        /*064c*/ 	.word	0x00000090
        /*0650*/ 	.short	0x010a
        /*0652*/ 	.byte	0x2c
	.zero		1


	//   ....[84]....
        /*0654*/ 	.word	0x00007eb0
        /*0658*/ 	.word	0x000000ff
        /*065c*/ 	.word	0x00000020
        /*0660*/ 	.short	0x010a
        /*0662*/ 	.byte	0x2c
	.zero		1


	//   ....[85]....
        /*0664*/ 	.word	0x00007ff0
        /*0668*/ 	.word	0x000000ff
        /*066c*/ 	.word	0x00000090
        /*0670*/ 	.short	0x010a
        /*0672*/ 	.byte	0x2c
	.zero		1


	//   ....[86]....
        /*0674*/ 	.word	0x000081b0
        /*0678*/ 	.word	0x000000ff
        /*067c*/ 	.word	0x00000000
        /*0680*/ 	.short	0x0101
        /*0682*/ 	.byte	0x05
	.zero		1


	//   ....[87]....
        /*0684*/ 	.word	0x00009250
        /*0688*/ 	.word	0x00000000
        /*068c*/ 	.word	0x00000000
        /*0690*/ 	.short	0x0101
        /*0692*/ 	.byte	0xff
	.zero		1


	//   ....[88]....
        /*0694*/ 	.word	0x00009260
        /*0698*/ 	.word	0x00000003
        /*069c*/ 	.word	0x00000020
        /*06a0*/ 	.short	0x010a
        /*06a2*/ 	.byte	0xff
	.zero		1


	//   ....[89]....
        /*06a4*/ 	.word	0x00009370
        /*06a8*/ 	.word	0x00000003
        /*06ac*/ 	.word	0x00000020
        /*06b0*/ 	.short	0x010a
        /*06b2*/ 	.byte	0xff
	.zero		1


	//   ....[90]....
        /*06b4*/ 	.word	0x0000a6c0
        /*06b8*/ 	.word	0x00000000
        /*06bc*/ 	.word	0x00000000
        /*06c0*/ 	.short	0x0101
        /*06c2*/ 	.byte	0xff
	.zero		1


	//   ....[91]....
        /*06c4*/ 	.word	0x0000a700
        /*06c8*/ 	.word	0x00000007
        /*06cc*/ 	.word	0x00000020
        /*06d0*/ 	.short	0x010a
        /*06d2*/ 	.byte	0xff
	.zero		1


	//   ....[92]....
        /*06d4*/ 	.word	0x0000a7d0
        /*06d8*/ 	.word	0x00000007
        /*06dc*/ 	.word	0x00000020
        /*06e0*/ 	.short	0x010a
        /*06e2*/ 	.byte	0xff
	.zero		1


	//   ....[93]....
        /*06e4*/ 	.word	0x0000bb20
        /*06e8*/ 	.word	0x00000000
        /*06ec*/ 	.word	0x00000000
        /*06f0*/ 	.short	0x0101
        /*06f2*/ 	.byte	0xff
	.zero		1


	//   ....[94]....
        /*06f4*/ 	.word	0x0000bb40
        /*06f8*/ 	.word	0x00000004
        /*06fc*/ 	.word	0x00000020
        /*0700*/ 	.short	0x010a
        /*0702*/ 	.byte	0xff
	.zero		1


	//   ....[95]....
        /*0704*/ 	.word	0x0000bc10
        /*0708*/ 	.word	0x00000004
        /*070c*/ 	.word	0x00000020
        /*0710*/ 	.short	0x010a
        /*0712*/ 	.byte	0xff
	.zero		1


	//   ....[96]....
        /*0714*/ 	.word	0x0000cf50
        /*0718*/ 	.word	0x00000000
        /*071c*/ 	.word	0x00000000
        /*0720*/ 	.short	0x0101
        /*0722*/ 	.byte	0xff
	.zero		1


	//   ....[97]....
        /*0724*/ 	.word	0x0000d0c0
        /*0728*/ 	.word	0x000000ff
        /*072c*/ 	.word	0x00000000
        /*0730*/ 	.short	0x0101
        /*0732*/ 	.byte	0x08
	.zero		1


	//   ....[98]....
        /*0734*/ 	.word	0x0000d0e0
        /*0738*/ 	.word	0x000000ff
        /*073c*/ 	.word	0x000000c0
        /*0740*/ 	.short	0x0101
        /*0742*/ 	.byte	0x2c
	.zero		1


	//   ....[99]....
        /*0744*/ 	.word	0x0000d250
        /*0748*/ 	.word	0x000000ff
        /*074c*/ 	.word	0x00000000
        /*0750*/ 	.short	0x0101
        /*0752*/ 	.byte	0x06
	.zero		1


	//   ....[100]....
        /*0754*/ 	.word	0x0000d270
        /*0758*/ 	.word	0x00000000
        /*075c*/ 	.word	0x000000b0
        /*0760*/ 	.short	0x010a
        /*0762*/ 	.byte	0xff
	.zero		1


	//   ....[101]....
        /*0764*/ 	.word	0x0000d2d0
        /*0768*/ 	.word	0x00000000
        /*076c*/ 	.word	0x00000010
        /*0770*/ 	.short	0x010a
        /*0772*/ 	.byte	0xff
	.zero		1


	//   ....[102]....
        /*0774*/ 	.word	0x0000d330
        /*0778*/ 	.word	0x00000000
        /*077c*/ 	.word	0x00000010
        /*0780*/ 	.short	0x010a
        /*0782*/ 	.byte	0xff
	.zero		1


	//   ....[103]....
        /*0784*/ 	.word	0x0000d380
        /*0788*/ 	.word	0x00000003
        /*078c*/ 	.word	0x00000070
        /*0790*/ 	.short	0x010a
        /*0792*/ 	.byte	0xff
	.zero		1


	//   ....[104]....
        /*0794*/ 	.word	0x0000d3e0
        /*0798*/ 	.word	0x00000000
        /*079c*/ 	.word	0x00000000
        /*07a0*/ 	.short	0x010a
        /*07a2*/ 	.byte	0xff
	.zero		1


	//   ....[105]....
        /*07a4*/ 	.word	0x0000d430
        /*07a8*/ 	.word	0x00000000
        /*07ac*/ 	.word	0x000000a0
        /*07b0*/ 	.short	0x010a
        /*07b2*/ 	.byte	0xff
	.zero		1


	//   ....[106]....
        /*07b4*/ 	.word	0x0000d490
        /*07b8*/ 	.word	0x00000000
        /*07bc*/ 	.word	0x00000080
        /*07c0*/ 	.short	0x010a
        /*07c2*/ 	.byte	0xff
	.zero		1


	//   ....[107]....
        /*07c4*/ 	.word	0x0000d4e0
        /*07c8*/ 	.word	0x00000000
        /*07cc*/ 	.word	0x00000070
        /*07d0*/ 	.short	0x010a
        /*07d2*/ 	.byte	0xff
	.zero		1


	//   ....[108]....
        /*07d4*/ 	.word	0x0000d540
        /*07d8*/ 	.word	0x00000000
        /*07dc*/ 	.word	0x00000080
        /*07e0*/ 	.short	0x010a
        /*07e2*/ 	.byte	0xff
	.zero		1


	//   ....[109]....
        /*07e4*/ 	.word	0x0000d5a0
        /*07e8*/ 	.word	0x00000006
        /*07ec*/ 	.word	0x00000008
        /*07f0*/ 	.short	0x010a
        /*07f2*/ 	.byte	0xff
	.zero		1


	//   ....[110]....
        /*07f4*/ 	.word	0x0000d680
        /*07f8*/ 	.word	0x00000004
        /*07fc*/ 	.word	0x00000008
        /*0800*/ 	.short	0x010a
        /*0802*/ 	.byte	0xff
	.zero		1


	//   ....[111]....
        /*0804*/ 	.word	0x0000d6d0
        /*0808*/ 	.word	0x00000002
        /*080c*/ 	.word	0x00000070
        /*0810*/ 	.short	0x010a
        /*0812*/ 	.byte	0xff
	.zero		1


	//   ....[112]....
        /*0814*/ 	.word	0x0000d730
        /*0818*/ 	.word	0x00000002
        /*081c*/ 	.word	0x00000000
        /*0820*/ 	.short	0x010a
        /*0822*/ 	.byte	0xff
	.zero		1


	//   ....[113]....
        /*0824*/ 	.word	0x0000d790
        /*0828*/ 	.word	0x00000002
        /*082c*/ 	.word	0x00000098
        /*0830*/ 	.short	0x010a
        /*0832*/ 	.byte	0xff
	.zero		1


	//   ....[114]....
        /*0834*/ 	.word	0x0000d7f0
        /*0838*/ 	.word	0x00000002
        /*083c*/ 	.word	0x00000000
        /*0840*/ 	.short	0x010a
        /*0842*/ 	.byte	0xff
	.zero		1


	//   ....[115]....
        /*0844*/ 	.word	0x0000d850
        /*0848*/ 	.word	0x00000000
        /*084c*/ 	.word	0x000000c0
        /*0850*/ 	.short	0x010a
        /*0852*/ 	.byte	0xff
	.zero		1


	//   ....[116]....
        /*0854*/ 	.word	0x0000d8a0
        /*0858*/ 	.word	0x0000000c
        /*085c*/ 	.word	0x00000070
        /*0860*/ 	.short	0x010a
        /*0862*/ 	.byte	0xff
	.zero		1


	//   ....[117]....
        /*0864*/ 	.word	0x0000d900
        /*0868*/ 	.word	0x00000000
        /*086c*/ 	.word	0x00000068
        /*0870*/ 	.short	0x010a
        /*0872*/ 	.byte	0xff
	.zero		1


	//   ....[118]....
        /*0874*/ 	.word	0x0000d960
        /*0878*/ 	.word	0x00000000
        /*087c*/ 	.word	0x00000040
        /*0880*/ 	.short	0x010a
        /*0882*/ 	.byte	0xff
	.zero		1


	//   ....[119]....
        /*0884*/ 	.word	0x0000d9c0
        /*0888*/ 	.word	0x00000000
        /*088c*/ 	.word	0x00000048
        /*0890*/ 	.short	0x010a
        /*0892*/ 	.byte	0xff
	.zero		1


	//   ....[120]....
        /*0894*/ 	.word	0x0000da20
        /*0898*/ 	.word	0x00000000
        /*089c*/ 	.word	0x00000050
        /*08a0*/ 	.short	0x010a
        /*08a2*/ 	.byte	0xff
	.zero		1


	//   ....[121]....
        /*08a4*/ 	.word	0x0000da80
        /*08a8*/ 	.word	0x00000000
        /*08ac*/ 	.word	0x00000058
        /*08b0*/ 	.short	0x010a
        /*08b2*/ 	.byte	0xff
	.zero		1


	//   ....[122]....
        /*08b4*/ 	.word	0x0000dae0
        /*08b8*/ 	.word	0x00000000
        /*08bc*/ 	.word	0x00000040
        /*08c0*/ 	.short	0x010a
        /*08c2*/ 	.byte	0xff
	.zero		1


	//   ....[123]....
        /*08c4*/ 	.word	0x0000db40
        /*08c8*/ 	.word	0x00000000
        /*08cc*/ 	.word	0x00000048
        /*08d0*/ 	.short	0x010a
        /*08d2*/ 	.byte	0xff
	.zero		1


	//   ....[124]....
        /*08d4*/ 	.word	0x0000dba0
        /*08d8*/ 	.word	0x00000000
        /*08dc*/ 	.word	0x00000050
        /*08e0*/ 	.short	0x010a
        /*08e2*/ 	.byte	0xff
	.zero		1


	//   ....[125]....
        /*08e4*/ 	.word	0x0000dbf0
        /*08e8*/ 	.word	0x00000008
        /*08ec*/ 	.word	0x00000070
        /*08f0*/ 	.short	0x010a
        /*08f2*/ 	.byte	0xff
	.zero		1


	//   ....[126]....
        /*08f4*/ 	.word	0x0000dc50
        /*08f8*/ 	.word	0x00000000
        /*08fc*/ 	.word	0x00000020
        /*0900*/ 	.short	0x010a
        /*0902*/ 	.byte	0xff
	.zero		1


	//   ....[127]....
        /*0904*/ 	.word	0x0000dcb0
        /*0908*/ 	.word	0x00000000
        /*090c*/ 	.word	0x00000090
        /*0910*/ 	.short	0x010a
        /*0912*/ 	.byte	0xff
	.zero		1


	//   ....[128]....
        /*0914*/ 	.word	0x0000dd00
        /*0918*/ 	.word	0x00000003
        /*091c*/ 	.word	0x00000020
        /*0920*/ 	.short	0x010a
        /*0922*/ 	.byte	0xff
	.zero		1


	//   ....[129]....
        /*0924*/ 	.word	0x0000dd50
        /*0928*/ 	.word	0x00000007
        /*092c*/ 	.word	0x00000020
        /*0930*/ 	.short	0x010a
        /*0932*/ 	.byte	0xff
	.zero		1


	//   ....[130]....
        /*0934*/ 	.word	0x0000dda0
        /*0938*/ 	.word	0x00000004
        /*093c*/ 	.word	0x00000020
        /*0940*/ 	.short	0x010a
        /*0942*/ 	.byte	0xff
	.zero		1


	//----- nvinfo : EIATTR_NUM_MBARRIERS
	.align		4
.L_47:
        /*0944*/ 	.byte	0x03, 0x38
        /*0946*/ 	.short	0x0019


	//----- nvinfo : EIATTR_EXIT_INSTR_OFFSETS
	.align		4
        /*0948*/ 	.byte	0x04, 0x1c
        /*094a*/ 	.short	(.L_49 - .L_48)


	//   ....[0]....
.L_48:
        /*094c*/ 	.word	0x00003340


	//   ....[1]....
        /*0950*/ 	.word	0x00003860


	//   ....[2]....
        /*0954*/ 	.word	0x000038c0


	//   ....[3]....
        /*0958*/ 	.word	0x00005960


	//   ....[4]....
        /*095c*/ 	.word	0x00006bc0


	//   ....[5]....
        /*0960*/ 	.word	0x00006c00


	//   ....[6]....
        /*0964*/ 	.word	0x0000d140


	//   ....[7]....
        /*0968*/ 	.word	0x0000d1b0


	//   ....[8]....
        /*096c*/ 	.word	0x0000d1e0


	//   ....[9]....
        /*0970*/ 	.word	0x0000d260


	//----- nvinfo : EIATTR_MAX_THREADS
	.align		4
.L_49:
        /*0974*/ 	.byte	0x04, 0x05
        /*0976*/ 	.short	(.L_51 - .L_50)
.L_50:
        /*0978*/ 	.word	0x00000100
        /*097c*/ 	.word	0x00000001
        /*0980*/ 	.word	0x00000001


	//----- nvinfo : EIATTR_CRS_STACK_SIZE
	.align		4
.L_51:
        /*0984*/ 	.byte	0x04, 0x1e
        /*0986*/ 	.short	(.L_53 - .L_52)
.L_52:
        /*0988*/ 	.word	0x00000000


	//----- nvinfo : EIATTR_CBANK_PARAM_SIZE
	.align		4
.L_53:
        /*098c*/ 	.byte	0x03, 0x19
        /*098e*/ 	.short	0x0c00


	//----- nvinfo : EIATTR_PARAM_CBANK
	.align		4
        /*0990*/ 	.byte	0x04, 0x0a
        /*0992*/ 	.short	(.L_55 - .L_54)
	.align		4
.L_54:
        /*0994*/ 	.word	index@(.nv.constant0._ZN7cutlass13device_kernelINS_4gemm6kernel13GemmUniversalIN4cute5tupleIJiiiiEEENS1_10collective13CollectiveMmaINS1_46MainloopSm100TmaUmmaWarpSpecializedBlockScaledILi2ELi2ELi1ENS5_IJNS4_1CILi4EEESB_NSA_ILi1EEEEEEEENS5_IJNSA_ILi256EEESF_SF_EEENS5_IJNS_12float_e5m2_tENS_13float_ue8m0_tEEEENS5_IJNS5_IJlSC_lEEENS4_6LayoutINS5_IJNS5_IJNS5_IJNSA_ILi32EEESB_EEEiEEESO_NS5_IJSC_iEEEEEENS5_IJNS5_IJNS5_IJNSA_ILi16EEESB_EEEiEEENS5_IJNS5_IJNSA_ILi0EEESC_EEENSA_ILi512EEEEEENS5_IJSU_iEEEEEEEEEEESJ_S11_NS4_8TiledMMAINS4_8MMA_AtomIJNS4_27SM100_MMA_MXF8F6F4_2x1SM_SSISH_SH_fSI_Li256ELi256ELNS4_4UMMA5MajorE0ELS16_0ELNS15_7ScaleInE0ELS17_0EEEEEENSL_INS5_IJSC_SC_SC_EEENS5_IJSU_SU_SU_EEEEENS5_IJNS4_10UnderscoreES1D_S1D_EEEEENS5_IJNS4_28SM100_TMA_2SM_LOAD_MULTICASTES1G_EEENS5_IJNS4_14ComposedLayoutINS4_7SwizzleILi3ELi4ELi3EEENS4_18smem_ptr_flag_bitsILi8EEENSL_INS5_IJNSA_ILi8EEENSA_ILi128EEEEEENS5_IJS1O_SC_EEEEEEENSL_INS5_IJNS5_IJNS5_IJSN_SC_EEENS5_IJSM_SC_EEEEEESC_NS5_IJSB_NSA_ILi2EEEEEEEEENS5_IJNS5_IJNS5_IJSS_SW_EEESV_EEESU_NS5_IJSC_SW_EEEEEEEEEEEvNS4_8identityES1H_NS5_IJS1S_NSL_INS5_IJNS5_IJNS5_IJSN_S1W_EEES1U_EEESC_S1X_EEENS5_IJS20_SU_NS5_IJSC_NSA_ILi1024EEEEEEEEEEEEEEvS25_EENS_8epilogue10collective18CollectiveEpilogueINS2F_23Sm100TmaWarpSpecializedILi4ELi2ELi64ELb1ELb0EEEJNS5_IJS1O_SF_SF_EEENS5_IJNSL_IS1O_SC_EENSL_INSA_ILi64EEESC_EEEEENS_10bfloat16_tESK_S2P_SK_NS2F_6fusion15FusionCallbacksIS2J_NS2Q_17LinearCombinationIS2P_fS2P_fLNS_15FloatRoundStyleE2EEES2K_S2O_JEEENS4_5SM1004TMEM4LOAD26SM100_TMEM_LOAD_32dp32b64xENS4_13SM90_TMA_LOADENS1I_IS1K_NS1L_ILi16EEENSL_INS5_IJS1N_S2M_EEENS5_IJS2M_SC_EEEEEEENS4_39AutoVectorizingCopyWithAssumedAlignmentILi128EEENS4_14SM90_TMA_STOREES35_S37_S37_EEEvvEEEEvNT_6ParamsE)
        /*0998*/ 	.short	0x0380
        /*099a*/ 	.short	0x0c00


	//----- nvinfo : EIATTR_SW_WAR
	.align		4
.L_55:
        /*099c*/ 	.byte	0x04, 0x36
        /*099e*/ 	.short	(.L_57 - .L_56)
.L_56:
        /*09a0*/ 	.word	0x00000008
.L_57:


//--------------------- .nv.callgraph             --------------------------
	.section	.nv.callgraph,"",@"SHT_CUDA_CALLGRAPH"
	.align	4
	.sectionentsize	8
	.align		4
        /*0000*/ 	.word	0x00000000
	.align		4
        /*0004*/ 	.word	0xffffffff
	.align		4
        /*0008*/ 	.word	index@(_ZN7cutlass13device_kernelINS_4gemm6kernel13GemmUniversalIN4cute5tupleIJiiiiEEENS1_10collective13CollectiveMmaINS1_46MainloopSm100TmaUmmaWarpSpecializedBlockScaledILi2ELi2ELi1ENS5_IJNS4_1CILi4EEESB_NSA_ILi1EEEEEEEENS5_IJNSA_ILi256EEESF_SF_EEENS5_IJNS_12float_e5m2_tENS_13float_ue8m0_tEEEENS5_IJNS5_IJlSC_lEEENS4_6LayoutINS5_IJNS5_IJNS5_IJNSA_ILi32EEESB_EEEiEEESO_NS5_IJSC_iEEEEEENS5_IJNS5_IJNS5_IJNSA_ILi16EEESB_EEEiEEENS5_IJNS5_IJNSA_ILi0EEESC_EEENSA_ILi512EEEEEENS5_IJSU_iEEEEEEEEEEESJ_S11_NS4_8TiledMMAINS4_8MMA_AtomIJNS4_27SM100_MMA_MXF8F6F4_2x1SM_SSISH_SH_fSI_Li256ELi256ELNS4_4UMMA5MajorE0ELS16_0ELNS15_7ScaleInE0ELS17_0EEEEEENSL_INS5_IJSC_SC_SC_EEENS5_IJSU_SU_SU_EEEEENS5_IJNS4_10UnderscoreES1D_S1D_EEEEENS5_IJNS4_28SM100_TMA_2SM_LOAD_MULTICASTES1G_EEENS5_IJNS4_14ComposedLayoutINS4_7SwizzleILi3ELi4ELi3EEENS4_18smem_ptr_flag_bitsILi8EEENSL_INS5_IJNSA_ILi8EEENSA_ILi128EEEEEENS5_IJS1O_SC_EEEEEEENSL_INS5_IJNS5_IJNS5_IJSN_SC_EEENS5_IJSM_SC_EEEEEESC_NS5_IJSB_NSA_ILi2EEEEEEEEENS5_IJNS5_IJNS5_IJSS_SW_EEESV_EEESU_NS5_IJSC_SW_EEEEEEEEEEEvNS4_8identityES1H_NS5_IJS1S_NSL_INS5_IJNS5_IJNS5_IJSN_S1W_EEES1U_EEESC_S1X_EEENS5_IJS20_SU_NS5_IJSC_NSA_ILi1024EEEEEEEEEEEEEEvS25_EENS_8epilogue10collective18CollectiveEpilogueINS2F_23Sm100TmaWarpSpecializedILi4ELi2ELi64ELb1ELb0EEEJNS5_IJS1O_SF_SF_EEENS5_IJNSL_IS1O_SC_EENSL_INSA_ILi64EEESC_EEEEENS_10bfloat16_tESK_S2P_SK_NS2F_6fusion15FusionCallbacksIS2J_NS2Q_17LinearCombinationIS2P_fS2P_fLNS_15FloatRoundStyleE2EEES2K_S2O_JEEENS4_5SM1004TMEM4LOAD26SM100_TMEM_LOAD_32dp32b64xENS4_13SM90_TMA_LOADENS1I_IS1K_NS1L_ILi16EEENSL_INS5_IJS1N_S2M_EEENS5_IJS2M_SC_EEEEEEENS4_39AutoVectorizingCopyWithAssumedAlignmentILi128EEENS4_14SM90_TMA_STOREES35_S37_S37_EEEvvEEEEvNT_6ParamsE)
	.align		4
        /*000c*/ 	.word	index@(__assertfail)
	.align		4
        /*0010*/ 	.word	0x00000000
	.align		4
        /*0014*/ 	.word	0xfffffffe
	.align		4
        /*0018*/ 	.word	0x00000000
	.align		4
        /*001c*/ 	.word	0xfffffffd
	.align		4
        /*0020*/ 	.word	0x00000000
	.align		4
        /*0024*/ 	.word	0xfffffffc


//--------------------- .nv.constant4             --------------------------
	.section	.nv.constant4,"a",@progbits
	.align	8
	.align		8
.nv.constant4:
        /*0000*/ 	.dword	__assertfail
	.align		8
        /*0008*/ 	.dword	__unnamed_1
	.align		8
        /*0010*/ 	.dword	__unnamed_2
	.align		8
        /*0018*/ 	.dword	_ZN40_INTERNAL_b8c45370_4_k_cu_5490e416_214554cuda3std3__45__cpo5beginE
	.align		8
        /*0020*/ 	.dword	_ZN40_INTERNAL_b8c45370_4_k_cu_5490e416_214554cuda3std3__45__cpo3endE
	.align		8
        /*0028*/ 	.dword	_ZN40_INTERNAL_b8c45370_4_k_cu_5490e416_214554cuda3std3__45__cpo6cbeginE
	.align		8
        /*0030*/ 	.dword	_ZN40_INTERNAL_b8c45370_4_k_cu_5490e416_214554cuda3std3__45__cpo4cendE
	.align		8
        /*0038*/ 	.dword	_ZN40_INTERNAL_b8c45370_4_k_cu_5490e416_214554cuda3std3__442_GLOBAL__N__b8c45370_4_k_cu_5490e416_214556ignoreE
	.align		8
        /*0040*/ 	.dword	_ZN40_INTERNAL_b8c45370_4_k_cu_5490e416_214554cuda3std3__419piecewise_constructE
	.align		8
        /*0048*/ 	.dword	_ZN40_INTERNAL_b8c45370_4_k_cu_5490e416_214554cuda3std3__48in_placeE
	.align		8
        /*0050*/ 	.dword	_ZN40_INTERNAL_b8c45370_4_k_cu_5490e416_214554cuda3std6ranges3__45__cpo4swapE
	.align		8
        /*0058*/ 	.dword	_ZN40_INTERNAL_b8c45370_4_k_cu_5490e416_214554cuda3std6ranges3__45__cpo9iter_moveE
	.align		8
        /*0060*/ 	.dword	_ZN40_INTERNAL_b8c45370_4_k_cu_5490e416_214554cute7productE
	.align		8
        /*0068*/ 	.dword	_ZN40_INTERNAL_b8c45370_4_k_cu_5490e416_214554cute1_E
	.align		8
        /*0070*/ 	.dword	$str$25
	.align		8
        /*0078*/ 	.dword	$str$26
	.align		8
        /*0080*/ 	.dword	$str$27
	.align		8
        /*0088*/ 	.dword	$str$28


//--------------------- .text._ZN7cutlass13device_kernelINS_4gemm6kernel13GemmUniversalIN4cute5tupleIJiiiiEEENS1_10collective13CollectiveMmaINS1_46MainloopSm100TmaUmmaWarpSpecializedBlockScaledILi2ELi2ELi1ENS5_IJNS4_1CILi4EEESB_NSA_ILi1EEEEEEEENS5_IJNSA_ILi256EEESF_SF_EEENS5_IJNS_12float_e5m2_tENS_13float_ue8m0_tEEEENS5_IJNS5_IJlSC_lEEENS4_6LayoutINS5_IJNS5_IJNS5_IJNSA_ILi32EEESB_EEEiEEESO_NS5_IJSC_iEEEEEENS5_IJNS5_IJNS5_IJNSA_ILi16EEESB_EEEiEEENS5_IJNS5_IJNSA_ILi0EEESC_EEENSA_ILi512EEEEEENS5_IJSU_iEEEEEEEEEEESJ_S11_NS4_8TiledMMAINS4_8MMA_AtomIJNS4_27SM100_MMA_MXF8F6F4_2x1SM_SSISH_SH_fSI_Li256ELi256ELNS4_4UMMA5MajorE0ELS16_0ELNS15_7ScaleInE0ELS17_0EEEEEENSL_INS5_IJSC_SC_SC_EEENS5_IJSU_SU_SU_EEEEENS5_IJNS4_10UnderscoreES1D_S1D_EEEEENS5_IJNS4_28SM100_TMA_2SM_LOAD_MULTICASTES1G_EEENS5_IJNS4_14ComposedLayoutINS4_7SwizzleILi3ELi4ELi3EEENS4_18smem_ptr_flag_bitsILi8EEENSL_INS5_IJNSA_ILi8EEENSA_ILi128EEEEEENS5_IJS1O_SC_EEEEEEENSL_INS5_IJNS5_IJNS5_IJSN_SC_EEENS5_IJSM_SC_EEEEEESC_NS5_IJSB_NSA_ILi2EEEEEEEEENS5_IJNS5_IJNS5_IJSS_SW_EEESV_EEESU_NS5_IJSC_SW_EEEEEEEEEEEvNS4_8identityES1H_NS5_IJS1S_NSL_INS5_IJNS5_IJNS5_IJSN_S1W_EEES1U_EEESC_S1X_EEENS5_IJS20_SU_NS5_IJSC_NSA_ILi1024EEEEEEEEEEEEEEvS25_EENS_8epilogue10collective18CollectiveEpilogueINS2F_23Sm100TmaWarpSpecializedILi4ELi2ELi64ELb1ELb0EEEJNS5_IJS1O_SF_SF_EEENS5_IJNSL_IS1O_SC_EENSL_INSA_ILi64EEESC_EEEEENS_10bfloat16_tESK_S2P_SK_NS2F_6fusion15FusionCallbacksIS2J_NS2Q_17LinearCombinationIS2P_fS2P_fLNS_15FloatRoundStyleE2EEES2K_S2O_JEEENS4_5SM1004TMEM4LOAD26SM100_TMEM_LOAD_32dp32b64xENS4_13SM90_TMA_LOADENS1I_IS1K_NS1L_ILi16EEENSL_INS5_IJS1N_S2M_EEENS5_IJS2M_SC_EEEEEEENS4_39AutoVectorizingCopyWithAssumedAlignmentILi128EEENS4_14SM90_TMA_STOREES35_S37_S37_EEEvvEEEEvNT_6ParamsE --------------------------
	.section	.text._ZN7cutlass13device_kernelINS_4gemm6kernel13GemmUniversalIN4cute5tupleIJiiiiEEENS1_10collective13CollectiveMmaINS1_46MainloopSm100TmaUmmaWarpSpecializedBlockScaledILi2ELi2ELi1ENS5_IJNS4_1CILi4EEESB_NSA_ILi1EEEEEEEENS5_IJNSA_ILi256EEESF_SF_EEENS5_IJNS_12float_e5m2_tENS_13float_ue8m0_tEEEENS5_IJNS5_IJlSC_lEEENS4_6LayoutINS5_IJNS5_IJNS5_IJNSA_ILi32EEESB_EEEiEEESO_NS5_IJSC_iEEEEEENS5_IJNS5_IJNS5_IJNSA_ILi16EEESB_EEEiEEENS5_IJNS5_IJNSA_ILi0EEESC_EEENSA_ILi512EEEEEENS5_IJSU_iEEEEEEEEEEESJ_S11_NS4_8TiledMMAINS4_8MMA_AtomIJNS4_27SM100_MMA_MXF8F6F4_2x1SM_SSISH_SH_fSI_Li256ELi256ELNS4_4UMMA5MajorE0ELS16_0ELNS15_7ScaleInE0ELS17_0EEEEEENSL_INS5_IJSC_SC_SC_EEENS5_IJSU_SU_SU_EEEEENS5_IJNS4_10UnderscoreES1D_S1D_EEEEENS5_IJNS4_28SM100_TMA_2SM_LOAD_MULTICASTES1G_EEENS5_IJNS4_14ComposedLayoutINS4_7SwizzleILi3ELi4ELi3EEENS4_18smem_ptr_flag_bitsILi8EEENSL_INS5_IJNSA_ILi8EEENSA_ILi128EEEEEENS5_IJS1O_SC_EEEEEEENSL_INS5_IJNS5_IJNS5_IJSN_SC_EEENS5_IJSM_SC_EEEEEESC_NS5_IJSB_NSA_ILi2EEEEEEEEENS5_IJNS5_IJNS5_IJSS_SW_EEESV_EEESU_NS5_IJSC_SW_EEEEEEEEEEEvNS4_8identityES1H_NS5_IJS1S_NSL_INS5_IJNS5_IJNS5_IJSN_S1W_EEES1U_EEESC_S1X_EEENS5_IJS20_SU_NS5_IJSC_NSA_ILi1024EEEEEEEEEEEEEEvS25_EENS_8epilogue10collective18CollectiveEpilogueINS2F_23Sm100TmaWarpSpecializedILi4ELi2ELi64ELb1ELb0EEEJNS5_IJS1O_SF_SF_EEENS5_IJNSL_IS1O_SC_EENSL_INSA_ILi64EEESC_EEEEENS_10bfloat16_tESK_S2P_SK_NS2F_6fusion15FusionCallbacksIS2J_NS2Q_17LinearCombinationIS2P_fS2P_fLNS_15FloatRoundStyleE2EEES2K_S2O_JEEENS4_5SM1004TMEM4LOAD26SM100_TMEM_LOAD_32dp32b64xENS4_13SM90_TMA_LOADENS1I_IS1K_NS1L_ILi16EEENSL_INS5_IJS1N_S2M_EEENS5_IJS2M_SC_EEEEEEENS4_39AutoVectorizingCopyWithAssumedAlignmentILi128EEENS4_14SM90_TMA_STOREES35_S37_S37_EEEvvEEEEvNT_6ParamsE,"ax",@progbits
	.align	128
.text._ZN7cutlass13device_kernelINS_4gemm6kernel13GemmUniversalIN4cute5tupleIJiiiiEEENS1_10collective13CollectiveMmaINS1_46MainloopSm100TmaUmmaWarpSpecializedBlockScaledILi2ELi2ELi1ENS5_IJNS4_1CILi4EEESB_NSA_ILi1EEEEEEEENS5_IJNSA_ILi256EEESF_SF_EEENS5_IJNS_12float_e5m2_tENS_13float_ue8m0_tEEEENS5_IJNS5_IJlSC_lEEENS4_6LayoutINS5_IJNS5_IJNS5_IJNSA_ILi32EEESB_EEEiEEESO_NS5_IJSC_iEEEEEENS5_IJNS5_IJNS5_IJNSA_ILi16EEESB_EEEiEEENS5_IJNS5_IJNSA_ILi0EEESC_EEENSA_ILi512EEEEEENS5_IJSU_iEEEEEEEEEEESJ_S11_NS4_8TiledMMAINS4_8MMA_AtomIJNS4_27SM100_MMA_MXF8F6F4_2x1SM_SSISH_SH_fSI_Li256ELi256ELNS4_4UMMA5MajorE0ELS16_0ELNS15_7ScaleInE0ELS17_0EEEEEENSL_INS5_IJSC_SC_SC_EEENS5_IJSU_SU_SU_EEEEENS5_IJNS4_10UnderscoreES1D_S1D_EEEEENS5_IJNS4_28SM100_TMA_2SM_LOAD_MULTICASTES1G_EEENS5_IJNS4_14ComposedLayoutINS4_7SwizzleILi3ELi4ELi3EEENS4_18smem_ptr_flag_bitsILi8EEENSL_INS5_IJNSA_ILi8EEENSA_ILi128EEEEEENS5_IJS1O_SC_EEEEEEENSL_INS5_IJNS5_IJNS5_IJSN_SC_EEENS5_IJSM_SC_EEEEEESC_NS5_IJSB_NSA_ILi2EEEEEEEEENS5_IJNS5_IJNS5_IJSS_SW_EEESV_EEESU_NS5_IJSC_SW_EEEEEEEEEEEvNS4_8identityES1H_NS5_IJS1S_NSL_INS5_IJNS5_IJNS5_IJSN_S1W_EEES1U_EEESC_S1X_EEENS5_IJS20_SU_NS5_IJSC_NSA_ILi1024EEEEEEEEEEEEEEvS25_EENS_8epilogue10collective18CollectiveEpilogueINS2F_23Sm100TmaWarpSpecializedILi4ELi2ELi64ELb1ELb0EEEJNS5_IJS1O_SF_SF_EEENS5_IJNSL_IS1O_SC_EENSL_INSA_ILi64EEESC_EEEEENS_10bfloat16_tESK_S2P_SK_NS2F_6fusion15FusionCallbacksIS2J_NS2Q_17LinearCombinationIS2P_fS2P_fLNS_15FloatRoundStyleE2EEES2K_S2O_JEEENS4_5SM1004TMEM4LOAD26SM100_TMEM_LOAD_32dp32b64xENS4_13SM90_TMA_LOADENS1I_IS1K_NS1L_ILi16EEENSL_INS5_IJS1N_S2M_EEENS5_IJS2M_SC_EEEEEEENS4_39AutoVectorizingCopyWithAssumedAlignmentILi128EEENS4_14SM90_TMA_STOREES35_S37_S37_EEEvvEEEEvNT_6ParamsE:
        .type           _ZN7cutlass13device_kernelINS_4gemm6kernel13GemmUniversalIN4cute5tupleIJiiiiEEENS1_10collective13CollectiveMmaINS1_46MainloopSm100TmaUmmaWarpSpecializedBlockScaledILi2ELi2ELi1ENS5_IJNS4_1CILi4EEESB_NSA_ILi1EEEEEEEENS5_IJNSA_ILi256EEESF_SF_EEENS5_IJNS_12float_e5m2_tENS_13float_ue8m0_tEEEENS5_IJNS5_IJlSC_lEEENS4_6LayoutINS5_IJNS5_IJNS5_IJNSA_ILi32EEESB_EEEiEEESO_NS5_IJSC_iEEEEEENS5_IJNS5_IJNS5_IJNSA_ILi16EEESB_EEEiEEENS5_IJNS5_IJNSA_ILi0EEESC_EEENSA_ILi512EEEEEENS5_IJSU_iEEEEEEEEEEESJ_S11_NS4_8TiledMMAINS4_8MMA_AtomIJNS4_27SM100_MMA_MXF8F6F4_2x1SM_SSISH_SH_fSI_Li256ELi256ELNS4_4UMMA5MajorE0ELS16_0ELNS15_7ScaleInE0ELS17_0EEEEEENSL_INS5_IJSC_SC_SC_EEENS5_IJSU_SU_SU_EEEEENS5_IJNS4_10UnderscoreES1D_S1D_EEEEENS5_IJNS4_28SM100_TMA_2SM_LOAD_MULTICASTES1G_EEENS5_IJNS4_14ComposedLayoutINS4_7SwizzleILi3ELi4ELi3EEENS4_18smem_ptr_flag_bitsILi8EEENSL_INS5_IJNSA_ILi8EEENSA_ILi128EEEEEENS5_IJS1O_SC_EEEEEEENSL_INS5_IJNS5_IJNS5_IJSN_SC_EEENS5_IJSM_SC_EEEEEESC_NS5_IJSB_NSA_ILi2EEEEEEEEENS5_IJNS5_IJNS5_IJSS_SW_EEESV_EEESU_NS5_IJSC_SW_EEEEEEEEEEEvNS4_8identityES1H_NS5_IJS1S_NSL_INS5_IJNS5_IJNS5_IJSN_S1W_EEES1U_EEESC_S1X_EEENS5_IJS20_SU_NS5_IJSC_NSA_ILi1024EEEEEEEEEEEEEEvS25_EENS_8epilogue10collective18CollectiveEpilogueINS2F_23Sm100TmaWarpSpecializedILi4ELi2ELi64ELb1ELb0EEEJNS5_IJS1O_SF_SF_EEENS5_IJNSL_IS1O_SC_EENSL_INSA_ILi64EEESC_EEEEENS_10bfloat16_tESK_S2P_SK_NS2F_6fusion15FusionCallbacksIS2J_NS2Q_17LinearCombinationIS2P_fS2P_fLNS_15FloatRoundStyleE2EEES2K_S2O_JEEENS4_5SM1004TMEM4LOAD26SM100_TMEM_LOAD_32dp32b64xENS4_13SM90_TMA_LOADENS1I_IS1K_NS1L_ILi16EEENSL_INS5_IJS1N_S2M_EEENS5_IJS2M_SC_EEEEEEENS4_39AutoVectorizingCopyWithAssumedAlignmentILi128EEENS4_14SM90_TMA_STOREES35_S37_S37_EEEvvEEEEvNT_6ParamsE,@function
        .size           _ZN7cutlass13device_kernelINS_4gemm6kernel13GemmUniversalIN4cute5tupleIJiiiiEEENS1_10collective13CollectiveMmaINS1_46MainloopSm100TmaUmmaWarpSpecializedBlockScaledILi2ELi2ELi1ENS5_IJNS4_1CILi4EEESB_NSA_ILi1EEEEEEEENS5_IJNSA_ILi256EEESF_SF_EEENS5_IJNS_12float_e5m2_tENS_13float_ue8m0_tEEEENS5_IJNS5_IJlSC_lEEENS4_6LayoutINS5_IJNS5_IJNS5_IJNSA_ILi32EEESB_EEEiEEESO_NS5_IJSC_iEEEEEENS5_IJNS5_IJNS5_IJNSA_ILi16EEESB_EEEiEEENS5_IJNS5_IJNSA_ILi0EEESC_EEENSA_ILi512EEEEEENS5_IJSU_iEEEEEEEEEEESJ_S11_NS4_8TiledMMAINS4_8MMA_AtomIJNS4_27SM100_MMA_MXF8F6F4_2x1SM_SSISH_SH_fSI_Li256ELi256ELNS4_4UMMA5MajorE0ELS16_0ELNS15_7ScaleInE0ELS17_0EEEEEENSL_INS5_IJSC_SC_SC_EEENS5_IJSU_SU_SU_EEEEENS5_IJNS4_10UnderscoreES1D_S1D_EEEEENS5_IJNS4_28SM100_TMA_2SM_LOAD_MULTICASTES1G_EEENS5_IJNS4_14ComposedLayoutINS4_7SwizzleILi3ELi4ELi3EEENS4_18smem_ptr_flag_bitsILi8EEENSL_INS5_IJNSA_ILi8EEENSA_ILi128EEEEEENS5_IJS1O_SC_EEEEEEENSL_INS5_IJNS5_IJNS5_IJSN_SC_EEENS5_IJSM_SC_EEEEEESC_NS5_IJSB_NSA_ILi2EEEEEEEEENS5_IJNS5_IJNS5_IJSS_SW_EEESV_EEESU_NS5_IJSC_SW_EEEEEEEEEEEvNS4_8identityES1H_NS5_IJS1S_NSL_INS5_IJNS5_IJNS5_IJSN_S1W_EEES1U_EEESC_S1X_EEENS5_IJS20_SU_NS5_IJSC_NSA_ILi1024EEEEEEEEEEEEEEvS25_EENS_8epilogue10collective18CollectiveEpilogueINS2F_23Sm100TmaWarpSpecializedILi4ELi2ELi64ELb1ELb0EEEJNS5_IJS1O_SF_SF_EEENS5_IJNSL_IS1O_SC_EENSL_INSA_ILi64EEESC_EEEEENS_10bfloat16_tESK_S2P_SK_NS2F_6fusion15FusionCallbacksIS2J_NS2Q_17LinearCombinationIS2P_fS2P_fLNS_15FloatRoundStyleE2EEES2K_S2O_JEEENS4_5SM1004TMEM4LOAD26SM100_TMEM_LOAD_32dp32b64xENS4_13SM90_TMA_LOADENS1I_IS1K_NS1L_ILi16EEENSL_INS5_IJS1N_S2M_EEENS5_IJS2M_SC_EEEEEEENS4_39AutoVectorizingCopyWithAssumedAlignmentILi128EEENS4_14SM90_TMA_STOREES35_S37_S37_EEEvvEEEEvNT_6ParamsE,(.L_x_188 - _ZN7cutlass13device_kernelINS_4gemm6kernel13GemmUniversalIN4cute5tupleIJiiiiEEENS1_10collective13CollectiveMmaINS1_46MainloopSm100TmaUmmaWarpSpecializedBlockScaledILi2ELi2ELi1ENS5_IJNS4_1CILi4EEESB_NSA_ILi1EEEEEEEENS5_IJNSA_ILi256EEESF_SF_EEENS5_IJNS_12float_e5m2_tENS_13float_ue8m0_tEEEENS5_IJNS5_IJlSC_lEEENS4_6LayoutINS5_IJNS5_IJNS5_IJNSA_ILi32EEESB_EEEiEEESO_NS5_IJSC_iEEEEEENS5_IJNS5_IJNS5_IJNSA_ILi16EEESB_EEEiEEENS5_IJNS5_IJNSA_ILi0EEESC_EEENSA_ILi512EEEEEENS5_IJSU_iEEEEEEEEEEESJ_S11_NS4_8TiledMMAINS4_8MMA_AtomIJNS4_27SM100_MMA_MXF8F6F4_2x1SM_SSISH_SH_fSI_Li256ELi256ELNS4_4UMMA5MajorE0ELS16_0ELNS15_7ScaleInE0ELS17_0EEEEEENSL_INS5_IJSC_SC_SC_EEENS5_IJSU_SU_SU_EEEEENS5_IJNS4_10UnderscoreES1D_S1D_EEEEENS5_IJNS4_28SM100_TMA_2SM_LOAD_MULTICASTES1G_EEENS5_IJNS4_14ComposedLayoutINS4_7SwizzleILi3ELi4ELi3EEENS4_18smem_ptr_flag_bitsILi8EEENSL_INS5_IJNSA_ILi8EEENSA_ILi128EEEEEENS5_IJS1O_SC_EEEEEEENSL_INS5_IJNS5_IJNS5_IJSN_SC_EEENS5_IJSM_SC_EEEEEESC_NS5_IJSB_NSA_ILi2EEEEEEEEENS5_IJNS5_IJNS5_IJSS_SW_EEESV_EEESU_NS5_IJSC_SW_EEEEEEEEEEEvNS4_8identityES1H_NS5_IJS1S_NSL_INS5_IJNS5_IJNS5_IJSN_S1W_EEES1U_EEESC_S1X_EEENS5_IJS20_SU_NS5_IJSC_NSA_ILi1024EEEEEEEEEEEEEEvS25_EENS_8epilogue10collective18CollectiveEpilogueINS2F_23Sm100TmaWarpSpecializedILi4ELi2ELi64ELb1ELb0EEEJNS5_IJS1O_SF_SF_EEENS5_IJNSL_IS1O_SC_EENSL_INSA_ILi64EEESC_EEEEENS_10bfloat16_tESK_S2P_SK_NS2F_6fusion15FusionCallbacksIS2J_NS2Q_17LinearCombinationIS2P_fS2P_fLNS_15FloatRoundStyleE2EEES2K_S2O_JEEENS4_5SM1004TMEM4LOAD26SM100_TMEM_LOAD_32dp32b64xENS4_13SM90_TMA_LOADENS1I_IS1K_NS1L_ILi16EEENSL_INS5_IJS1N_S2M_EEENS5_IJS2M_SC_EEEEEEENS4_39AutoVectorizingCopyWithAssumedAlignmentILi128EEENS4_14SM90_TMA_STOREES35_S37_S37_EEEvvEEEEvNT_6ParamsE)
        .other          _ZN7cutlass13device_kernelINS_4gemm6kernel13GemmUniversalIN4cute5tupleIJiiiiEEENS1_10collective13CollectiveMmaINS1_46MainloopSm100TmaUmmaWarpSpecializedBlockScaledILi2ELi2ELi1ENS5_IJNS4_1CILi4EEESB_NSA_ILi1EEEEEEEENS5_IJNSA_ILi256EEESF_SF_EEENS5_IJNS_12float_e5m2_tENS_13float_ue8m0_tEEEENS5_IJNS5_IJlSC_lEEENS4_6LayoutINS5_IJNS5_IJNS5_IJNSA_ILi32EEESB_EEEiEEESO_NS5_IJSC_iEEEEEENS5_IJNS5_IJNS5_IJNSA_ILi16EEESB_EEEiEEENS5_IJNS5_IJNSA_ILi0EEESC_EEENSA_ILi512EEEEEENS5_IJSU_iEEEEEEEEEEESJ_S11_NS4_8TiledMMAINS4_8MMA_AtomIJNS4_27SM100_MMA_MXF8F6F4_2x1SM_SSISH_SH_fSI_Li256ELi256ELNS4_4UMMA5MajorE0ELS16_0ELNS15_7ScaleInE0ELS17_0EEEEEENSL_INS5_IJSC_SC_SC_EEENS5_IJSU_SU_SU_EEEEENS5_IJNS4_10UnderscoreES1D_S1D_EEEEENS5_IJNS4_28SM100_TMA_2SM_LOAD_MULTICASTES1G_EEENS5_IJNS4_14ComposedLayoutINS4_7SwizzleILi3ELi4ELi3EEENS4_18smem_ptr_flag_bitsILi8EEENSL_INS5_IJNSA_ILi8EEENSA_ILi128EEEEEENS5_IJS1O_SC_EEEEEEENSL_INS5_IJNS5_IJNS5_IJSN_SC_EEENS5_IJSM_SC_EEEEEESC_NS5_IJSB_NSA_ILi2EEEEEEEEENS5_IJNS5_IJNS5_IJSS_SW_EEESV_EEESU_NS5_IJSC_SW_EEEEEEEEEEEvNS4_8identityES1H_NS5_IJS1S_NSL_INS5_IJNS5_IJNS5_IJSN_S1W_EEES1U_EEESC_S1X_EEENS5_IJS20_SU_NS5_IJSC_NSA_ILi1024EEEEEEEEEEEEEEvS25_EENS_8epilogue10collective18CollectiveEpilogueINS2F_23Sm100TmaWarpSpecializedILi4ELi2ELi64ELb1ELb0EEEJNS5_IJS1O_SF_SF_EEENS5_IJNSL_IS1O_SC_EENSL_INSA_ILi64EEESC_EEEEENS_10bfloat16_tESK_S2P_SK_NS2F_6fusion15FusionCallbacksIS2J_NS2Q_17LinearCombinationIS2P_fS2P_fLNS_15FloatRoundStyleE2EEES2K_S2O_JEEENS4_5SM1004TMEM4LOAD26SM100_TMEM_LOAD_32dp32b64xENS4_13SM90_TMA_LOADENS1I_IS1K_NS1L_ILi16EEENSL_INS5_IJS1N_S2M_EEENS5_IJS2M_SC_EEEEEEENS4_39AutoVectorizingCopyWithAssumedAlignmentILi128EEENS4_14SM90_TMA_STOREES35_S37_S37_EEEvvEEEEvNT_6ParamsE,@"STO_CUDA_ENTRY STV_DEFAULT"
_ZN7cutlass13device_kernelINS_4gemm6kernel13GemmUniversalIN4cute5tupleIJiiiiEEENS1_10collective13CollectiveMmaINS1_46MainloopSm100TmaUmmaWarpSpecializedBlockScaledILi2ELi2ELi1ENS5_IJNS4_1CILi4EEESB_NSA_ILi1EEEEEEEENS5_IJNSA_ILi256EEESF_SF_EEENS5_IJNS_12float_e5m2_tENS_13float_ue8m0_tEEEENS5_IJNS5_IJlSC_lEEENS4_6LayoutINS5_IJNS5_IJNS5_IJNSA_ILi32EEESB_EEEiEEESO_NS5_IJSC_iEEEEEENS5_IJNS5_IJNS5_IJNSA_ILi16EEESB_EEEiEEENS5_IJNS5_IJNSA_ILi0EEESC_EEENSA_ILi512EEEEEENS5_IJSU_iEEEEEEEEEEESJ_S11_NS4_8TiledMMAINS4_8MMA_AtomIJNS4_27SM100_MMA_MXF8F6F4_2x1SM_SSISH_SH_fSI_Li256ELi256ELNS4_4UMMA5MajorE0ELS16_0ELNS15_7ScaleInE0ELS17_0EEEEEENSL_INS5_IJSC_SC_SC_EEENS5_IJSU_SU_SU_EEEEENS5_IJNS4_10UnderscoreES1D_S1D_EEEEENS5_IJNS4_28SM100_TMA_2SM_LOAD_MULTICASTES1G_EEENS5_IJNS4_14ComposedLayoutINS4_7SwizzleILi3ELi4ELi3EEENS4_18smem_ptr_flag_bitsILi8EEENSL_INS5_IJNSA_ILi8EEENSA_ILi128EEEEEENS5_IJS1O_SC_EEEEEEENSL_INS5_IJNS5_IJNS5_IJSN_SC_EEENS5_IJSM_SC_EEEEEESC_NS5_IJSB_NSA_ILi2EEEEEEEEENS5_IJNS5_IJNS5_IJSS_SW_EEESV_EEESU_NS5_IJSC_SW_EEEEEEEEEEEvNS4_8identityES1H_NS5_IJS1S_NSL_INS5_IJNS5_IJNS5_IJSN_S1W_EEES1U_EEESC_S1X_EEENS5_IJS20_SU_NS5_IJSC_NSA_ILi1024EEEEEEEEEEEEEEvS25_EENS_8epilogue10collective18CollectiveEpilogueINS2F_23Sm100TmaWarpSpecializedILi4ELi2ELi64ELb1ELb0EEEJNS5_IJS1O_SF_SF_EEENS5_IJNSL_IS1O_SC_EENSL_INSA_ILi64EEESC_EEEEENS_10bfloat16_tESK_S2P_SK_NS2F_6fusion15FusionCallbacksIS2J_NS2Q_17LinearCombinationIS2P_fS2P_fLNS_15FloatRoundStyleE2EEES2K_S2O_JEEENS4_5SM1004TMEM4LOAD26SM100_TMEM_LOAD_32dp32b64xENS4_13SM90_TMA_LOADENS1I_IS1K_NS1L_ILi16EEENSL_INS5_IJS1N_S2M_EEENS5_IJS2M_SC_EEEEEEENS4_39AutoVectorizingCopyWithAssumedAlignmentILi128EEENS4_14SM90_TMA_STOREES35_S37_S37_EEEvvEEEEvNT_6ParamsE:
[----:B------:R-:W1:Y:S01]  /*0000*/  LDC R1, c[0x0][0x37c] ;  /* 0x0000df00ff017b82 */ /* 0x000e620000000800 */
[----:B------:R-:W2:Y:S01]  /*0010*/  S2R R154, SR_TID.X ;  /* 0x00000000009a7919 */ /* 0x000ea20000002100 */
[----:B------:R-:W3:Y:S06]  /*0020*/  LDCU.64 UR12, c[0x0][0xc90] ;  /* 0x00019200ff0c77ac */ /* 0x000eec0008000a00 */
[----:B------:R-:W4:Y:S01]  /*0030*/  S2UR UR4, SR_CgaCtaId ;  /* 0x00000000000479c3 */ /* 0x000f220000008800 */
[----:B------:R-:W-:Y:S02]  /*0040*/  PRMT R142, RZ, 0x7610, R142 ;  /* 0x00007610ff8e7816 */ /* 0x000fe4000000008e */
[----:B------:R-:W-:-:S02]  /*0050*/  ELECT P0, URZ, PT ;  /* 0x0000000000ff782f */ /* 0x000fc40003800000 */
[----:B---3--:R-:W-:-:S04]  /*0060*/  ISETP.NE.U32.AND P1, PT, RZ, UR12, PT ;  /* 0x0000000cff007c0c */ /* 0x008fc8000bf25070 */
[----:B------:R-:W-:Y:S01]  /*0070*/  ISETP.NE.AND.EX P2, PT, RZ, UR13, PT, P1 ;  /* 0x0000000dff007c0c */ /* 0x000fe2000bf45310 */
[----:B----4-:R-:W-:Y:S01]  /*0080*/  ULOP3.LUT UR4, UR4, 0x1, URZ, 0xc0, !UPT ;  /* 0x0000000104047892 */ /* 0x010fe2000f8ec0ff */
[----:B--2---:R-:W-:-:S05]  /*0090*/  SHF.R.U32.HI R143, RZ, 0x5, R154 ;  /* 0x00000005ff8f7819 */ /* 0x004fca000001169a */
[----:B------:R-:W-:Y:S01]  /*00a0*/  IMAD.U32 R3, RZ, RZ, UR4 ;  /* 0x00000004ff037e24 */ /* 0x000fe2000f8e00ff */
[----:B------:R-:W2:Y:S02]  /*00b0*/  SHFL.IDX PT, R0, R143, RZ, 0x1f ;  /* 0x00001fff8f007589 */ /* 0x000ea400000e0000 */
[----:B--2---:R-:W-:-:S03]  /*00c0*/  R2UR UR17, R0 ;  /* 0x00000000001172ca */ /* 0x004fc600000e0000 */
[----:B-1----:R-:W-:-:S12]  /*00d0*/  @P2 BRA `(.L_x_0) ;  /* 0x0000000000302947 */ /* 0x002fd80003800000 */
[----:B------:R-:W1:Y:S02]  /*00e0*/  LDCU.64 UR4, c[0x0][0xc88] ;  /* 0x00019100ff0477ac */ /* 0x000e640008000a00 */
[----:B-1----:R-:W-:-:S04]  /*00f0*/  UISETP.NE.U32.AND UP0, UPT, UR4, URZ, UPT ;  /* 0x000000ff0400728c */ /* 0x002fc8000bf05070 */
[----:B------:R-:W-:-:S09]  /*0100*/  UISETP.NE.AND.EX UP0, UPT, UR5, URZ, UPT, UP0 ;  /* 0x000000ff0500728c */ /* 0x000fd2000bf05300 */
[----:B------:R-:W-:Y:S05]  /*0110*/  BRA.U !UP0, `(.L_x_1) ;  /* 0x0000000108147547 */ /* 0x000fea000b800000 */
[----:B------:R-:W1:Y:S01]  /*0120*/  LDC.64 R4, c[0x0][0xc88] ;  /* 0x00032200ff047b82 */ /* 0x000e620000000a00 */
[----:B------:R-:W1:Y:S02]  /*0130*/  LDCU.64 UR4, c[0x0][0x358] ;  /* 0x00006b00ff0477ac */ /* 0x000e640008000a00 */
[----:B-1----:R1:W5:Y:S01]  /*0140*/  LDG.E R71, desc[UR4][R4.64] ;  /* 0x0000000404477981 */ /* 0x002362000c1e1900 */
[----:B------:R-:W-:Y:S01]  /*0150*/  HFMA2 R142, -RZ, RZ, 0, 5.9604644775390625e-08 ;  /* 0x00000001ff8e7431 */ /* 0x000fe200000001ff */
[----:B------:R-:W-:Y:S05]  /*0160*/  BRA `(.L_x_0) ;  /* 0x00000000000c7947 */ /* 0x000fea0003800000 */
.L_x_1:
[----:B------:R-:W1:Y:S01]  /*0170*/  LDCU UR4, c[0x0][0xc80] ;  /* 0x00019000ff0477ac */ /* 0x000e620008000800 */
[----:B------:R-:W-:Y:S01]  /*0180*/  HFMA2 R142, -RZ, RZ, 0, 5.9604644775390625e-08 ;  /* 0x00000001ff8e7431 */ /* 0x000fe200000001ff */
[----:B-1----:R-:W-:-:S07]  /*0190*/  MOV R71, UR4 ;  /* 0x0000000400477c02 */ /* 0x002fce0008000f00 */
.L_x_0:
[----:B------:R-:W2:Y:S02]  /*01a0*/  LDCU.64 UR4, c[0x0][0xcb0] ;  /* 0x00019600ff0477ac */ /* 0x000ea40008000a00 */
[----:B--2---:R-:W-:-:S04]  /*01b0*/  UISETP.NE.U32.AND UP0, UPT, UR4, URZ, UPT ;  /* 0x000000ff0400728c */ /* 0x004fc8000bf05070 */
[----:B------:R-:W-:-:S09]  /*01c0*/  UISETP.NE.AND.EX UP0, UPT, UR5, URZ, UPT, UP0 ;  /* 0x000000ff0500728c */ /* 0x000fd2000bf05300 */
[----:B------:R-:W-:Y:S05]  /*01d0*/  BRA.U UP0, `(.L_x_2) ;  /* 0x0000000100287547 */ /* 0x000fea000b800000 */
[----:B------:R-:W2:Y:S02]  /*01e0*/  LDCU.64 UR4, c[0x0][0xca8] ;  /* 0x00019500ff0477ac */ /* 0x000ea40008000a00 */
[----:B--2---:R-:W-:-:S04]  /*01f0*/  UISETP.NE.U32.AND UP0, UPT, UR4, URZ, UPT ;  /* 0x000000ff0400728c */ /* 0x004fc8000bf05070 */
[----:B------:R-:W-:-:S09]  /*0200*/  UISETP.NE.AND.EX UP0, UPT, UR5, URZ, UPT, UP0 ;  /* 0x000000ff0500728c */ /* 0x000fd2000bf05300 */
[----:B------:R-:W-:Y:S05]  /*0210*/  BRA.U !UP0, `(.L_x_3) ;  /* 0x0000000108107547 */ /* 0x000fea000b800000 */
[----:B------:R-:W2:Y:S01]  /*0220*/  LDC.64 R68, c[0x0][0xca8] ;  /* 0x00032a00ff447b82 */ /* 0x000ea20000000a00 */
[----:B------:R-:W2:Y:S02]  /*0230*/  LDCU.64 UR4, c[0x0][0x358] ;  /* 0x00006b00ff0477ac */ /* 0x000ea40008000a00 */
[----:B--2---:R2:W5:Y:S01]  /*0240*/  LDG.E R68, desc[UR4][R68.64] ;  /* 0x0000000444447981 */ /* 0x004562000c1e1900 */
[----:B------:R-:W-:Y:S05]  /*0250*/  BRA `(.L_x_2) ;  /* 0x0000000000087947 */ /* 0x000fea0003800000 */
.L_x_3:
[----:B------:R-:W2:Y:S02]  /*0260*/  LDCU UR4, c[0x0][0xca0] ;  /* 0x00019400ff0477ac */ /* 0x000ea40008000800 */
[----:B--2---:R-:W-:Y:S02]  /*0270*/  MOV R68, UR4 ;  /* 0x0000000400447c02 */ /* 0x004fe40008000f00 */
.L_x_2:
[----:B------:R-:W-:Y:S01]  /*0280*/  IMAD.U32 R0, RZ, RZ, UR17 ;  /* 0x00000011ff007e24 */ /* 0x000fe2000f8e00ff */
[----:B------:R-:W-:Y:S04]  /*0290*/  BSSY.RECONVERGENT B0, `(.L_x_4) ;  /* 0x0000012000007945 */ /* 0x000fe80003800200 */
[C---:B------:R-:W-:Y:S02]  /*02a0*/  ISETP.NE.OR P3, PT, R0.reuse, 0x1, !P0 ;  /* 0x000000010000780c */ /* 0x040fe40004765670 */
[----:B------:R-:W-:-:S11]  /*02b0*/  ISETP.NE.OR P2, PT, R0, 0x3, !P0 ;  /* 0x000000030000780c */ /* 0x000fd60004745670 */
[----:B------:R-:W-:Y:S05]  /*02c0*/  @P3 BRA `(.L_x_5) ;  /* 0x0000000000383947 */ /* 0x000fea0003800000 */
[----:B------:R-:W3:Y:S02]  /*02d0*/  LDCU.64 UR4, c[0x0][0x348] ;  /* 0x00006900ff0477ac */ /* 0x000ee40008000a00 */
[----:B---3--:R-:W-:Y:S02]  /*02e0*/  UIADD3 UR10, UP3, UPT, UR4, 0x80, URZ ;  /* 0x00000080040a7890 */ /* 0x008fe4000ff7e0ff */
[----:B------:R-:W-:Y:S02]  /*02f0*/  UIADD3 UR8, UP2, UPT, UR4, 0x180, URZ ;  /* 0x0000018004087890 */ /* 0x000fe4000ff5e0ff */
[----:B------:R-:W-:Y:S02]  /*0300*/  UIADD3 UR6, UP1, UPT, UR4, 0x280, URZ ;  /* 0x0000028004067890 */ /* 0x000fe4000ff3e0ff */
[----:B------:R-:W-:Y:S02]  /*0310*/  UIADD3 UR4, UP0, UPT, UR4, 0x380, URZ ;  /* 0x0000038004047890 */ /* 0x000fe4000ff1e0ff */
[----:B------:R-:W-:-:S02]  /*0320*/  UIADD3.X UR11, UPT, UPT, URZ, UR5, URZ, UP3, !UPT ;  /* 0x00000005ff0b7290 */ /* 0x000fc40009ffe4ff */
[----:B------:R-:W-:Y:S02]  /*0330*/  UIADD3.X UR9, UPT, UPT, URZ, UR5, URZ, UP2, !UPT ;  /* 0x00000005ff097290 */ /* 0x000fe400097fe4ff */
[----:B------:R-:W-:Y:S02]  /*0340*/  UIADD3.X UR7, UPT, UPT, URZ, UR5, URZ, UP1, !UPT ;  /* 0x00000005ff077290 */ /* 0x000fe40008ffe4ff */
[----:B------:R-:W-:-:S03]  /*0350*/  UIADD3.X UR5, UPT, UPT, URZ, UR5, URZ, UP0, !UPT ;  /* 0x00000005ff057290 */ /* 0x000fc600087fe4ff */
[----:B------:R3:W-:Y:S02]  /*0360*/  UTMACCTL.PF [UR10] ;  /* 0x000000000a0079b9 */ /* 0x0007e40008040000 */
[----:B------:R3:W-:Y:S02]  /*0370*/  UTMACCTL.PF [UR8] ;  /* 0x00000000080079b9 */ /* 0x0007e40008040000 */
[----:B------:R3:W-:Y:S02]  /*0380*/  UTMACCTL.PF [UR6] ;  /* 0x00000000060079b9 */ /* 0x0007e40008040000 */
[----:B------:R3:W-:Y:S02]  /*0390*/  UTMACCTL.PF [UR4] ;  /* 0x00000000040079b9 */ /* 0x0007e40008040000 */
[----:B---3--:R-:W-:Y:S01]  /*03a0*/  NOP ;  /* 0x0000000000007918 */ /* 0x008fe20000000000 */
.L_x_5:
[----:B------:R-:W-:Y:S05]  /*03b0*/  BSYNC.RECONVERGENT B0 ;  /* 0x0000000000007941 */ /* 0x000fea0003800200 */
.L_x_4:
[----:B------:R-:W-:Y:S04]  /*03c0*/  BSSY.RECONVERGENT B0, `(.L_x_6) ;  /* 0x000000a000007945 */ /* 0x000fe80003800200 */
[----:B------:R-:W-:Y:S05]  /*03d0*/  @P2 BRA `(.L_x_7) ;  /* 0x0000000000202947 */ /* 0x000fea0003800000 */
[----:B------:R-:W3:Y:S02]  /*03e0*/  LDCU.64 UR4, c[0x0][0x348] ;  /* 0x00006900ff0477ac */ /* 0x000ee40008000a00 */
[----:B---3--:R-:W-:Y:S02]  /*03f0*/  UIADD3 UR6, UP1, UPT, UR4, 0x980, URZ ;  /* 0x0000098004067890 */ /* 0x008fe4000ff3e0ff */
[----:B------:R-:W-:Y:S02]  /*0400*/  UIADD3 UR4, UP0, UPT, UR4, 0xa80, URZ ;  /* 0x00000a8004047890 */ /* 0x000fe4000ff1e0ff */
[----:B------:R-:W-:Y:S02]  /*0410*/  UIADD3.X UR7, UPT, UPT, URZ, UR5, URZ, UP1, !UPT ;  /* 0x00000005ff077290 */ /* 0x000fe40008ffe4ff */
[----:B------:R-:W-:-:S07]  /*0420*/  UIADD3.X UR5, UPT, UPT, URZ, UR5, URZ, UP0, !UPT ;  /* 0x00000005ff057290 */ /* 0x000fce00087fe4ff */
[----:B------:R3:W-:Y:S02]  /*0430*/  UTMACCTL.PF [UR6] ;  /* 0x00000000060079b9 */ /* 0x0007e40008040000 */
[----:B------:R3:W-:Y:S02]  /*0440*/  UTMACCTL.PF [UR4] ;  /* 0x00000000040079b9 */ /* 0x0007e40008040000 */
[----:B---3--:R-:W-:Y:S01]  /*0450*/  NOP ;  /* 0x0000000000007918 */ /* 0x008fe20000000000 */
.L_x_7:
[----:B------:R-:W-:Y:S05]  /*0460*/  BSYNC.RECONVERGENT B0 ;  /* 0x0000000000007941 */ /* 0x000fea0003800200 */
.L_x_6:
[----:B------:R-:W3:Y:S01]  /*0470*/  LDCU.64 UR4, c[0x0][0xc88] ;  /* 0x00019100ff0477ac */ /* 0x000ee20008000a00 */
[----:B------:R-:W-:Y:S01]  /*0480*/  ISETP.NE.AND.EX P1, PT, RZ, UR13, PT, P1 ;  /* 0x0000000dff007c0c */ /* 0x000fe2000bf25310 */
[----:B------:R-:W-:Y:S01]  /*0490*/  UPLOP3.LUT UP3, UPT, UPT, UPT, UPT, 0x80, 0x8 ;  /* 0x000000000008789c */ /* 0x000fe20003f6f070 */
[----:B---3--:R-:W-:-:S04]  /*04a0*/  ISETP.NE.U32.AND P2, PT, RZ, UR4, PT ;  /* 0x00000004ff007c0c */ /* 0x008fc8000bf45070 */
[----:B------:R-:W-:-:S13]  /*04b0*/  ISETP.NE.AND.EX P2, PT, RZ, UR5, PT, P2 ;  /* 0x00000005ff007c0c */ /* 0x000fda000bf45320 */
[----:B------:R-:W-:Y:S05]  /*04c0*/  @P2 BRA P1, `(.L_x_8) ;  /* 0x0000000000282947 */ /* 0x000fea0000800000 */
[----:B------:R-:W-:Y:S01]  /*04d0*/  UISETP.NE.U32.AND UP0, UPT, UR12, URZ, UPT ;  /* 0x000000ff0c00728c */ /* 0x000fe2000bf05070 */
[----:B-----5:R-:W-:Y:S01]  /*04e0*/  FSETP.NEU.AND P1, PT, R71, RZ, PT ;  /* 0x000000ff4700720b */ /* 0x020fe20003f2d000 */
[----:B------:R-:W-:Y:S02]  /*04f0*/  UISETP.NE.U32.AND UP2, UPT, UR4, URZ, UPT ;  /* 0x000000ff0400728c */ /* 0x000fe4000bf45070 */
[----:B------:R-:W-:Y:S02]  /*0500*/  UISETP.NE.AND.EX UP1, UPT, UR13, URZ, UPT, UP0 ;  /* 0x000000ff0d00728c */ /* 0x000fe4000bf25300 */
[----:B------:R-:W-:-:S04]  /*0510*/  UISETP.NE.AND.EX UP0, UPT, UR5, URZ, UPT, UP2 ;  /* 0x000000ff0500728c */ /* 0x000fc8000bf05320 */
[----:B------:R-:W-:-:S04]  /*0520*/  USEL UR4, URZ, 0xffffffff, UP0 ;  /* 0xffffffffff047887 */ /* 0x000fc80008000000 */
[----:B------:R-:W-:Y:S01]  /*0530*/  VOTEU.ANY UP0, P1 ;  /* 0x0000000000ff7886 */ /* 0x000fe20000800100 */
[----:B------:R-:W-:-:S04]  /*0540*/  @!UP1 USEL UR4, URZ, 0xffffffff, UP0 ;  /* 0xffffffffff049887 */ /* 0x000fc80008000000 */
[----:B------:R-:W-:-:S04]  /*0550*/  ULOP3.LUT UR4, UR4, 0x1, URZ, 0xc0, !UPT ;  /* 0x0000000104047892 */ /* 0x000fc8000f8ec0ff */
[----:B------:R-:W-:-:S11]  /*0560*/  UISETP.NE.U32.AND UP3, UPT, UR4, 0x1, UPT ;  /* 0x000000010400788c */ /* 0x000fd6000bf65070 */
.L_x_8:
[----:B------:R-:W3:Y:S01]  /*0570*/  SHFL.IDX PT, R0, R143, RZ, 0x1f ;  /* 0x00001fff8f007589 */ /* 0x000ee200000e0000 */
[----:B------:R-:W4:Y:S01]  /*0580*/  S2UR UR4, SR_CgaCtaId ;  /* 0x00000000000479c3 */ /* 0x000f220000008800 */
[----:B------:R-:W-:-:S04]  /*0590*/  UISETP.NE.AND UP0, UPT, UR17, 0x2, UPT ;  /* 0x000000021100788c */ /* 0x000fc8000bf05270 */
[----:B------:R-:W-:Y:S01]  /*05a0*/  USEL UR49, URZ, 0x1, UP0 ;  /* 0x00000001ff317887 */ /* 0x000fe20008000000 */
[----:B---3--:R-:W-:Y:S01]  /*05b0*/  ISETP.NE.AND P1, PT, R0, RZ, PT ;  /* 0x000000ff0000720c */ /* 0x008fe20003f25270 */
[----:B----4-:R-:W-:-:S04]  /*05c0*/  ULOP3.LUT UR4, UR4, 0x1, URZ, 0xc0, !UPT ;  /* 0x0000000104047892 */ /* 0x010fc8000f8ec0ff */
[----:B------:R-:W-:-:S06]  /*05d0*/  UISETP.EQ.AND UP1, UPT, UR4, URZ, !UP0 ;  /* 0x000000ff0400728c */ /* 0x000fcc000c722270 */
[----:B------:R-:W-:Y:S02]  /*05e0*/  PLOP3.LUT P4, PT, P0, PT, UP1, 0x80, 0x8 ;  /* 0x000000000008781c */ /* 0x000fe4000078f018 */
[----:B------:R-:W-:Y:S11]  /*05f0*/  @P1 BRA `(.L_x_9) ;  /* 0x0000000000481947 */ /* 0x000ff60003800000 */
[----:B------:R-:W3:Y:S01]  /*0600*/  S2UR UR5, SR_CgaCtaId ;  /* 0x00000000000579c3 */ /* 0x000ee20000008800 */
[----:B------:R-:W-:Y:S01]  /*0610*/  UMOV UR4, 0x400 ;  /* 0x0000040000047882 */ /* 0x000fe20000000000 */
[----:B------:R-:W-:Y:S01]  /*0620*/  UMOV UR8, 0x1 ;  /* 0x0000000100087882 */ /* 0x000fe20000000000 */
[----:B------:R-:W-:Y:S01]  /*0630*/  UMOV UR6, 0x5 ;  /* 0x0000000500067882 */ /* 0x000fe20000000000 */
[----:B------:R-:W-:-:S04]  /*0640*/  UIADD3 UR8, UPT, UPT, -UR8, 0x100000, URZ ;  /* 0x0010000008087890 */ /* 0x000fc8000fffe1ff */
[----:B------:R-:W-:Y:S02]  /*0650*/  USHF.L.U32 UR9, UR8, 0xb, URZ ;  /* 0x0000000b08097899 */ /* 0x000fe400080006ff */
[----:B------:R-:W-:Y:S02]  /*0660*/  USHF.L.U32 UR8, UR8, 0x1, URZ ;  /* 0x0000000108087899 */ /* 0x000fe400080006ff */
[----:B------:R-:W-:-:S04]  /*0670*/  UIADD3 UR6, UPT, UPT, -UR6, 0x100000, URZ ;  /* 0x0010000006067890 */ /* 0x000fc8000fffe1ff */
[----:B------:R-:W-:Y:S02]  /*0680*/  USHF.L.U32 UR7, UR6, 0xb, URZ ;  /* 0x0000000b06077899 */ /* 0x000fe400080006ff */
[----:B------:R-:W-:Y:S01]  /*0690*/  USHF.L.U32 UR6, UR6, 0x1, URZ ;  /* 0x0000000106067899 */ /* 0x000fe200080006ff */
[----:B------:R-:W-:Y:S01]  /*06a0*/  ELECT P1, URZ, PT ;  /* 0x0000000000ff782f */ /* 0x000fe20003820000 */
[----:B---3--:R-:W-:Y:S01]  /*06b0*/  ULEA UR4, UR5, UR4, 0x18 ;  /* 0x0000000405047291 */ /* 0x008fe2000f8ec0ff */
[----:B------:R-:W3:Y:S11]  /*06c0*/  FENCE.VIEW.ASYNC.S ;  /* 0x00000000000073c6 */ /* 0x000ef60000000000 */
[----:B---3--:R3:W4:Y:S01]  /*06d0*/  SYNCS.EXCH.64 URZ, [UR4], UR8 ;  /* 0x0000000804ff75b2 */ /* 0x0087220008000100 */
[----:B------:R3:W1:Y:S01]  /*06e0*/  SYNCS.EXCH.64 URZ, [UR4+0x10], UR6 ;  /* 0x0000100604ff75b2 */ /* 0x0006620008000100 */
[----:B------:R3:W1:Y:S01]  /*06f0*/  SYNCS.EXCH.64 URZ, [UR4+0x8], UR8 ;  /* 0x0000080804ff75b2 */ /* 0x0006620008000100 */
[----:B------:R3:W1:Y:S01]  /*0700*/  SYNCS.EXCH.64 URZ, [UR4+0x18], UR6 ;  /* 0x0000180604ff75b2 */ /* 0x0006620008000100 */
[----:B------:R-:W-:Y:S01]  /*0710*/  NOP ;  /* 0x0000000000007918 */ /* 0x000fe20000000000 */
.L_x_9:
[----:B------:R-:W2:Y:S01]  /*0720*/  SHFL.IDX PT, R0, R143, RZ, 0x1f ;  /* 0x00001fff8f007589 */ /* 0x000ea200000e0000 */
[----:B------:R-:W-:Y:S01]  /*0730*/  NOP ;  /* 0x0000000000007918 */ /* 0x000fe20000000000 */
[----:B--2---:R-:W-:-:S13]  /*0740*/  ISETP.NE.AND P1, PT, R0, 0x1, PT ;  /* 0x000000010000780c */ /* 0x004fda0003f25270 */
[----:B------:R-:W-:Y:S05]  /*0750*/  @P1 BRA `(.L_x_10) ;  /* 0x0000000000581947 */ /* 0x000fea0003800000 */
[----:B------:R-:W2:Y:S01]  /*0760*/  S2UR UR5, SR_CgaCtaId ;  /* 0x00000000000579c3 */ /* 0x000ea20000008800 */
[----:B---3--:R-:W-:Y:S01]  /*0770*/  UMOV UR4, 0x400 ;  /* 0x0000040000047882 */ /* 0x008fe20000000000 */
        /* <DEDUP_REMOVED lines=9> */
[----:B--2---:R-:W-:Y:S01]  /*0810*/  ULEA UR4, UR5, UR4, 0x18 ;  /* 0x0000000405047291 */ /* 0x004fe2000f8ec0ff */
[----:B------:R-:W2:Y:S11]  /*0820*/  FENCE.VIEW.ASYNC.S ;  /* 0x00000000000073c6 */ /* 0x000eb60000000000 */
[----:B--2---:R2:W3:Y:S01]  /*0830*/  SYNCS.EXCH.64 URZ, [UR4+0x20], UR8 ;  /* 0x0000200804ff75b2 */ /* 0x0044e20008000100 */
[----:B------:R2:W1:Y:S01]  /*0840*/  SYNCS.EXCH.64 URZ, [UR4+0x40], UR6 ;  /* 0x0000400604ff75b2 */ /* 0x0004620008000100 */
[----:B------:R2:W1:Y:S01]  /*0850*/  SYNCS.EXCH.64 URZ, [UR4+0x28], UR8 ;  /* 0x0000280804ff75b2 */ /* 0x0004620008000100 */
[----:B------:R2:W1:Y:S01]  /*0860*/  SYNCS.EXCH.64 URZ, [UR4+0x48], UR6 ;  /* 0x0000480604ff75b2 */ /* 0x0004620008000100 */
[----:B------:R2:W1:Y:S01]  /*0870*/  SYNCS.EXCH.64 URZ, [UR4+0x30], UR8 ;  /* 0x0000300804ff75b2 */ /* 0x0004620008000100 */
[----:B------:R2:W1:Y:S01]  /*0880*/  SYNCS.EXCH.64 URZ, [UR4+0x50], UR6 ;  /* 0x0000500604ff75b2 */ /* 0x0004620008000100 */
[----:B------:R2:W1:Y:S01]  /*0890*/  SYNCS.EXCH.64 URZ, [UR4+0x38], UR8 ;  /* 0x0000380804ff75b2 */ /* 0x0004620008000100 */
[----:B------:R2:W1:Y:S01]  /*08a0*/  SYNCS.EXCH.64 URZ, [UR4+0x58], UR6 ;  /* 0x0000580604ff75b2 */ /* 0x0004620008000100 */
[----:B------:R-:W-:Y:S01]  /*08b0*/  NOP ;  /* 0x0000000000007918 */ /* 0x000fe20000000000 */
.L_x_10:
[----:B------:R-:W4:Y:S01]  /*08c0*/  SHFL.IDX PT, R0, R143, RZ, 0x1f ;  /* 0x00001fff8f007589 */ /* 0x000f2200000e0000 */
[----:B------:R-:W-:Y:S01]  /*08d0*/  NOP ;  /* 0x0000000000007918 */ /* 0x000fe20000000000 */
[----:B----4-:R-:W-:-:S13]  /*08e0*/  ISETP.NE.AND P1, PT, R0, 0x3, PT ;  /* 0x000000030000780c */ /* 0x010fda0003f25270 */
[----:B------:R-:W-:Y:S05]  /*08f0*/  @P1 BRA `(.L_x_11) ;  /* 0x0000000000301947 */ /* 0x000fea0003800000 */
[----:B--23--:R-:W2:Y:S01]  /*0900*/  S2UR UR6, SR_CgaCtaId ;  /* 0x00000000000679c3 */ /* 0x00cea20000008800 */
[----:B------:R-:W-:Y:S01]  /*0910*/  UMOV UR4, 0x400 ;  /* 0x0000040000047882 */ /* 0x000fe20000000000 */
[----:B------:R-:W-:Y:S01]  /*0920*/  UMOV UR5, 0x20 ;  /* 0x0000002000057882 */ /* 0x000fe20000000000 */
[----:B------:R-:W-:Y:S01]  /*0930*/  ELECT P1, URZ, PT ;  /* 0x0000000000ff782f */ /* 0x000fe20003820000 */
[----:B--2---:R-:W-:Y:S02]  /*0940*/  ULEA UR6, UR6, UR4, 0x18 ;  /* 0x0000000406067291 */ /* 0x004fe4000f8ec0ff */
[----:B------:R-:W-:-:S04]  /*0950*/  UIADD3 UR4, UPT, UPT, -UR5, 0x100000, URZ ;  /* 0x0010000005047890 */ /* 0x000fc8000fffe1ff */
[----:B------:R-:W-:Y:S02]  /*0960*/  USHF.L.U32 UR5, UR4, 0xb, URZ ;  /* 0x0000000b04057899 */ /* 0x000fe400080006ff */
[----:B------:R-:W-:Y:S01]  /*0970*/  USHF.L.U32 UR4, UR4, 0x1, URZ ;  /* 0x0000000104047899 */ /* 0x000fe200080006ff */
[----:B------:R-:W2:Y:S11]  /*0980*/  FENCE.VIEW.ASYNC.S ;  /* 0x00000000000073c6 */ /* 0x000eb60000000000 */
[----:B--2---:R4:W2:Y:S01]  /*0990*/  SYNCS.EXCH.64 URZ, [UR6+0x60], UR4 ;  /* 0x0000600406ff75b2 */ /* 0x0048a20008000100 */
[----:B------:R4:W3:Y:S02]  /*09a0*/  SYNCS.EXCH.64 URZ, [UR6+0x68], UR4 ;  /* 0x0000680406ff75b2 */ /* 0x0008e40008000100 */
[----:B----4-:R-:W-:Y:S01]  /*09b0*/  NOP ;  /* 0x0000000000007918 */ /* 0x010fe20000000000 */
.L_x_11:
[----:B------:R-:W4:Y:S01]  /*09c0*/  SHFL.IDX PT, R0, R143, RZ, 0x1f ;  /* 0x00001fff8f007589 */ /* 0x000f2200000e0000 */
[----:B------:R-:W-:Y:S01]  /*09d0*/  NOP ;  /* 0x0000000000007918 */ /* 0x000fe20000000000 */
[----:B----4-:R-:W-:-:S13]  /*09e0*/  ISETP.NE.AND P1, PT, R0, 0x4, PT ;  /* 0x000000040000780c */ /* 0x010fda0003f25270 */
[----:B------:R-:W-:Y:S05]  /*09f0*/  @P1 BRA `(.L_x_12) ;  /* 0x00000000004c1947 */ /* 0x000fea0003800000 */
[----:B------:R-:W4:Y:S01]  /*0a00*/  S2UR UR5, SR_CgaCtaId ;  /* 0x00000000000579c3 */ /* 0x000f220000008800 */
[----:B--23--:R-:W-:Y:S01]  /*0a10*/  UMOV UR4, 0xe20 ;  /* 0x00000e2000047882 */ /* 0x00cfe20000000000 */
[----:B------:R-:W-:Y:S01]  /*0a20*/  UMOV UR6, 0x400 ;  /* 0x0000040000067882 */ /* 0x000fe20000000000 */
[----:B------:R-:W-:Y:S01]  /*0a30*/  USEL UR4, UR4, 0xc20, UP3 ;  /* 0x00000c2004047887 */ /* 0x000fe20009800000 */
[----:B------:R-:W-:Y:S01]  /*0a40*/  UMOV UR8, 0x1 ;  /* 0x0000000100087882 */ /* 0x000fe20000000000 */
[----:B------:R-:W-:Y:S01]  /*0a50*/  ELECT P1, URZ, PT ;  /* 0x0000000000ff782f */ /* 0x000fe20003820000 */
[----:B------:R-:W-:-:S04]  /*0a60*/  UIADD3 UR8, UPT, UPT, -UR8, 0x100000, URZ ;  /* 0x0010000008087890 */ /* 0x000fc8000fffe1ff */
[----:B------:R-:W-:Y:S02]  /*0a70*/  USHF.L.U32 UR9, UR8, 0xb, URZ ;  /* 0x0000000b08097899 */ /* 0x000fe400080006ff */
[----:B------:R-:W-:Y:S02]  /*0a80*/  USHF.L.U32 UR8, UR8, 0x1, URZ ;  /* 0x0000000108087899 */ /* 0x000fe400080006ff */
[----:B----4-:R-:W-:Y:S02]  /*0a90*/  ULEA UR6, UR5, UR6, 0x18 ;  /* 0x0000000605067291 */ /* 0x010fe4000f8ec0ff */
[----:B------:R-:W-:-:S04]  /*0aa0*/  UIADD3 UR4, UPT, UPT, -UR4, 0x100000, URZ ;  /* 0x0010000004047890 */ /* 0x000fc8000fffe1ff */
[----:B------:R-:W-:Y:S02]  /*0ab0*/  USHF.L.U32 UR5, UR4, 0xb, URZ ;  /* 0x0000000b04057899 */ /* 0x000fe400080006ff */
[----:B------:R-:W-:Y:S01]  /*0ac0*/  USHF.L.U32 UR4, UR4, 0x1, URZ ;  /* 0x0000000104047899 */ /* 0x000fe200080006ff */
[----:B------:R-:W2:Y:S03]  /*0ad0*/  FENCE.VIEW.ASYNC.S ;  /* 0x00000000000073c6 */ /* 0x000ea60000000000 */
[----:B--2---:R4:W2:Y:S08]  /*0ae0*/  SYNCS.EXCH.64 URZ, [UR6+0x70], UR8 ;  /* 0x0000700806ff75b2 */ /* 0x0048b00008000100 */
[----:B------:R4:W3:Y:S01]  /*0af0*/  SYNCS.EXCH.64 URZ, [UR6+0x80], UR4 ;  /* 0x0000800406ff75b2 */ /* 0x0008e20008000100 */
[----:B------:R4:W1:Y:S01]  /*0b00*/  SYNCS.EXCH.64 URZ, [UR6+0x78], UR8 ;  /* 0x0000780806ff75b2 */ /* 0x0008620008000100 */
[----:B------:R4:W1:Y:S02]  /*0b10*/  SYNCS.EXCH.64 URZ, [UR6+0x88], UR4 ;  /* 0x0000880406ff75b2 */ /* 0x0008640008000100 */
[----:B----4-:R-:W-:Y:S01]  /*0b20*/  NOP ;  /* 0x0000000000007918 */ /* 0x010fe20000000000 */
.L_x_12:
[----:B------:R-:W4:Y:S01]  /*0b30*/  SHFL.IDX PT, R0, R143, RZ, 0x1f ;  /* 0x00001fff8f007589 */ /* 0x000f2200000e0000 */
[----:B------:R-:W-:Y:S01]  /*0b40*/  NOP ;  /* 0x0000000000007918 */ /* 0x000fe20000000000 */
[----:B----4-:R-:W-:-:S13]  /*0b50*/  ISETP.NE.AND P1, PT, R0, 0x5, PT ;  /* 0x000000050000780c */ /* 0x010fda0003f25270 */
[----:B------:R-:W-:Y:S05]  /*0b60*/  @P1 BRA `(.L_x_13) ;  /* 0x0000000000401947 */ /* 0x000fea0003800000 */
[----:B------:R-:W4:Y:S01]  /*0b70*/  S2UR UR5, SR_CgaCtaId ;  /* 0x00000000000579c3 */ /* 0x000f220000008800 */
[----:B--23--:R-:W-:Y:S01]  /*0b80*/  UMOV UR4, 0x400 ;  /* 0x0000040000047882 */ /* 0x00cfe20000000000 */
        /* <DEDUP_REMOVED lines=9> */
[----:B----4-:R-:W-:Y:S01]  /*0c20*/  ULEA UR4, UR5, UR4, 0x18 ;  /* 0x0000000405047291 */ /* 0x010fe2000f8ec0ff */
[----:B------:R-:W2:Y:S11]  /*0c30*/  FENCE.VIEW.ASYNC.S ;  /* 0x00000000000073c6 */ /* 0x000eb60000000000 */
[----:B--2---:R4:W2:Y:S01]  /*0c40*/  SYNCS.EXCH.64 URZ, [UR4+0x90], UR6 ;  /* 0x0000900604ff75b2 */ /* 0x0048a20008000100 */
[----:B------:R4:W3:Y:S02]  /*0c50*/  SYNCS.EXCH.64 URZ, [UR4+0x98], UR8 ;  /* 0x0000980804ff75b2 */ /* 0x0008e40008000100 */
[----:B----4-:R-:W-:Y:S01]  /*0c60*/  NOP ;  /* 0x0000000000007918 */ /* 0x010fe20000000000 */
.L_x_13:
[----:B------:R-:W4:Y:S01]  /*0c70*/  SHFL.IDX PT, R0, R143, RZ, 0x1f ;  /* 0x00001fff8f007589 */ /* 0x000f2200000e0000 */
[----:B------:R-:W-:Y:S01]  /*0c80*/  ISETP.NE.OR P0, PT, RZ, UR17, !P0 ;  /* 0x00000011ff007c0c */ /* 0x000fe2000c705670 */
[----:B------:R-:W-:Y:S01]  /*0c90*/  NOP ;  /* 0x0000000000007918 */ /* 0x000fe20000000000 */
[----:B----4-:R-:W-:-:S13]  /*0ca0*/  ISETP.NE.AND P1, PT, R0, 0x3, PT ;  /* 0x000000030000780c */ /* 0x010fda0003f25270 */
[----:B------:R-:W-:Y:S05]  /*0cb0*/  @P1 BRA `(.L_x_14) ;  /* 0x0000000000381947 */ /* 0x000fea0003800000 */
[----:B------:R-:W4:Y:S01]  /*0cc0*/  S2UR UR5, SR_CgaCtaId ;  /* 0x00000000000579c3 */ /* 0x000f220000008800 */
[----:B--23--:R-:W-:Y:S01]  /*0cd0*/  UMOV UR4, 0x400 ;  /* 0x0000040000047882 */ /* 0x00cfe20000000000 */
[----:B------:R-:W-:Y:S01]  /*0ce0*/  UMOV UR6, 0x20 ;  /* 0x0000002000067882 */ /* 0x000fe20000000000 */
[----:B------:R-:W-:Y:S01]  /*0cf0*/  ELECT P1, URZ, PT ;  /* 0x0000000000ff782f */ /* 0x000fe20003820000 */
[----:B------:R-:W-:-:S04]  /*0d00*/  UIADD3 UR6, UPT, UPT, -UR6, 0x100000, URZ ;  /* 0x0010000006067890 */ /* 0x000fc8000fffe1ff */
[----:B------:R-:W-:Y:S02]  /*0d10*/  USHF.L.U32 UR7, UR6, 0xb, URZ ;  /* 0x0000000b06077899 */ /* 0x000fe400080006ff */
[----:B------:R-:W-:Y:S02]  /*0d20*/  USHF.L.U32 UR6, UR6, 0x1, URZ ;  /* 0x0000000106067899 */ /* 0x000fe400080006ff */
[----:B----4-:R-:W-:Y:S01]  /*0d30*/  ULEA UR4, UR5, UR4, 0x18 ;  /* 0x0000000405047291 */ /* 0x010fe2000f8ec0ff */
[----:B------:R-:W2:Y:S11]  /*0d40*/  FENCE.VIEW.ASYNC.S ;  /* 0x00000000000073c6 */ /* 0x000eb60000000000 */
[----:B--2---:R4:W2:Y:S01]  /*0d50*/  SYNCS.EXCH.64 URZ, [UR4+0xa0], UR6 ;  /* 0x0000a00604ff75b2 */ /* 0x0048a20008000100 */
[----:B------:R4:W3:Y:S01]  /*0d60*/  SYNCS.EXCH.64 URZ, [UR4+0xb0], UR6 ;  /* 0x0000b00604ff75b2 */ /* 0x0008e20008000100 */
[----:B------:R4:W1:Y:S01]  /*0d70*/  SYNCS.EXCH.64 URZ, [UR4+0xa8], UR6 ;  /* 0x0000a80604ff75b2 */ /* 0x0008620008000100 */
[----:B------:R4:W1:Y:S02]  /*0d80*/  SYNCS.EXCH.64 URZ, [UR4+0xb8], UR6 ;  /* 0x0000b80604ff75b2 */ /* 0x0008640008000100 */
[----:B----4-:R-:W-:Y:S01]  /*0d90*/  NOP ;  /* 0x0000000000007918 */ /* 0x010fe20000000000 */
.L_x_14:
[----:B--23--:R-:W2:Y:S01]  /*0da0*/  S2UR UR7, SR_CgaCtaId ;  /* 0x00000000000779c3 */ /* 0x00cea20000008800 */
[----:B------:R-:W-:Y:S01]  /*0db0*/  VOTEU.ALL UP0, P0 ;  /* 0x0000000000ff7886 */ /* 0x000fe20000000000 */
[----:B------:R-:W-:Y:S01]  /*0dc0*/  UMOV UR4, 0x100 ;  /* 0x0000010000047882 */ /* 0x000fe20000000000 */
[----:B------:R-:W-:Y:S01]  /*0dd0*/  NOP ;  /* 0x0000000000007918 */ /* 0x000fe20000000000 */
[----:B-1----:R-:W-:Y:S01]  /*0de0*/  LOP3.LUT R4, R154, 0x1f, RZ, 0xc0, !PT ;  /* 0x0000001f9a047812 */ /* 0x002fe200078ec0ff */
[----:B------:R-:W-:Y:S01]  /*0df0*/  UISETP.NE.AND UP4, UPT, UR17, URZ, UPT ;  /* 0x000000ff1100728c */ /* 0x000fe2000bf85270 */
[----:B------:R-:W-:Y:S01]  /*0e00*/  @!UP0 UMOV UR6, 0x400 ;  /* 0x0000040000068882 */ /* 0x000fe20000000000 */
[----:B------:R-:W-:-:S04]  /*0e10*/  @!UP0 UIADD3 UR4, UPT, UPT, -UR4, 0x100000, URZ ;  /* 0x0010000004048890 */ /* 0x000fc8000fffe1ff */
[----:B------:R-:W-:Y:S02]  /*0e20*/  @!UP0 USHF.L.U32 UR5, UR4, 0xb, URZ ;  /* 0x0000000b04058899 */ /* 0x000fe400080006ff */
[----:B------:R-:W-:Y:S02]  /*0e30*/  @!UP0 USHF.L.U32 UR4, UR4, 0x1, URZ ;  /* 0x0000000104048899 */ /* 0x000fe400080006ff */
[----:B--2---:R-:W-:Y:S01]  /*0e40*/  @!UP0 ULEA UR6, UR7, UR6, 0x18 ;  /* 0x0000000607068291 */ /* 0x004fe2000f8ec0ff */
[----:B------:R-:W1:Y:S01]  /*0e50*/  LDCU UR7, c[0x0][0x36c] ;  /* 0x00006d80ff0777ac */ /* 0x000e620008000800 */
[----:B------:R-:W-:Y:S01]  /*0e60*/  VOTEU.ALL UP0, P0 ;  /* 0x0000000000ff7886 */ /* 0x000fe20000000000 */
[----:B------:R-:W2:Y:S09]  /*0e70*/  FENCE.VIEW.ASYNC.S ;  /* 0x00000000000073c6 */ /* 0x000eb20000000000 */
[----:B--2---:R2:W3:Y:S01]  /*0e80*/  @!UP0 SYNCS.EXCH.64 URZ, [UR6+0xc0], UR4 ;  /* 0x0000c00406ff85b2 */ /* 0x0044e20008000100 */
[----:B-1----:R-:W-:-:S09]  /*0e90*/  UISETP.EQ.U32.AND UP6, UPT, UR7, 0x1, UPT ;  /* 0x000000010700788c */ /* 0x002fd2000bfc2070 */
[----:B--2---:R-:W-:Y:S05]  /*0ea0*/  BRA.U !UP6, `(.L_x_15) ;  /* 0x000000010e087547 */ /* 0x004fea000b800000 */
[----:B---3--:R-:W-:Y:S01]  /*0eb0*/  UCGABAR_ARV ;  /* 0x00000000000079c7 */ /* 0x008fe20008000000 */
[----:B------:R-:W-:Y:S05]  /*0ec0*/  BRA `(.L_x_16) ;  /* 0x0000000000047947 */ /* 0x000fea0003800000 */
.L_x_15:
[----:B---3--:R-:W-:Y:S01]  /*0ed0*/  NOP ;  /* 0x0000000000007918 */ /* 0x008fe20000000000 */
.L_x_16:
[----:B------:R-:W1:Y:S01]  /*0ee0*/  S2UR UR14, SR_CTAID.X ;  /* 0x00000000000e79c3 */ /* 0x000e620000002500 */
[----:B------:R-:W-:-:S05]  /*0ef0*/  CS2R.32 R145, SR_CgaSize ;  /* 0x0000000000917805 */ /* 0x000fca0000008a00 */
[----:B------:R-:W-:-:S05]  /*0f00*/  IMAD R145, R145, -0xa0, RZ ;  /* 0xffffff6091917824 */ /* 0x000fca00078e02ff */
[----:B------:R-:W-:-:S14]  /*0f10*/  R2UR UR6, R145 ;  /* 0x00000000910672ca */ /* 0x000fdc00000e0000 */
[----:B------:R-:W2:Y:S01]  /*0f20*/  LDCU UR6, c[0x0][UR6+0x2b0] ;  /* 0x00005600060677ac */ /* 0x000ea20008000800 */
[----:B------:R-:W-:-:S05]  /*0f30*/  CS2R.32 R145, SR_CgaSize ;  /* 0x0000000000917805 */ /* 0x000fca0000008a00 */
[----:B------:R-:W-:-:S05]  /*0f40*/  IMAD R145, R145, -0xa0, RZ ;  /* 0xffffff6091917824 */ /* 0x000fca00078e02ff */
[----:B------:R-:W-:-:S14]  /*0f50*/  R2UR UR8, R145 ;  /* 0x00000000910872ca */ /* 0x000fdc00000e0000 */
[----:B------:R-:W3:Y:S01]  /*0f60*/  LDCU UR8, c[0x0][UR8+0x2b4] ;  /* 0x00005680080877ac */ /* 0x000ee20008000800 */
[----:B------:R-:W4:Y:S01]  /*0f70*/  S2UR UR7, SR_CTAID.Y ;  /* 0x00000000000779c3 */ /* 0x000f220000002600 */
[----:B------:R-:W-:-:S05]  /*0f80*/  CS2R.32 R145, SR_CgaSize ;  /* 0x0000000000917805 */ /* 0x000fca0000008a00 */
[----:B------:R-:W-:-:S05]  /*0f90*/  IMAD R145, R145, -0xa0, RZ ;  /* 0xffffff6091917824 */ /* 0x000fca00078e02ff */
[----:B------:R-:W-:-:S14]  /*0fa0*/  R2UR UR12, R145 ;  /* 0x00000000910c72ca */ /* 0x000fdc00000e0000 */
[----:B------:R-:W3:Y:S01]  /*0fb0*/  LDCU UR12, c[0x0][UR12+0x2a0] ;  /* 0x000054000c0c77ac */ /* 0x000ee20008000800 */
[----:B------:R-:W-:-:S05]  /*0fc0*/  CS2R.32 R145, SR_CgaSize ;  /* 0x0000000000917805 */ /* 0x000fca0000008a00 */
[----:B------:R-:W-:-:S05]  /*0fd0*/  IMAD R145, R145, -0xa0, RZ ;  /* 0xffffff6091917824 */ /* 0x000fca00078e02ff */
[----:B------:R-:W-:-:S14]  /*0fe0*/  R2UR UR13, R145 ;  /* 0x00000000910d72ca */ /* 0x000fdc00000e0000 */
[----:B------:R-:W3:Y:S01]  /*0ff0*/  LDCU UR13, c[0x0][UR13+0x2a4] ;  /* 0x000054800d0d77ac */ /* 0x000ee20008000800 */
[----:B------:R-:W3:Y:S01]  /*1000*/  S2UR UR15, SR_CgaCtaId ;  /* 0x00000000000f79c3 */ /* 0x000ee20000008800 */
[----:B------:R-:W3:Y:S01]  /*1010*/  LDCU UR21, c[0x0][0xf24] ;  /* 0x0001e480ff1577ac */ /* 0x000ee20008000800 */
[----:B------:R-:W-:Y:S01]  /*1020*/  UMOV UR9, 0x1111 ;  /* 0x0000111100097882 */ /* 0x000fe20000000000 */
[----:B------:R-:W-:Y:S01]  /*1030*/  UMOV UR11, 0x5 ;  /* 0x00000005000b7882 */ /* 0x000fe20000000000 */
[----:B------:R-:W-:Y:S01]  /*1040*/  UMOV UR10, 0xf ;  /* 0x0000000f000a7882 */ /* 0x000fe20000000000 */
[----:B-1----:R-:W-:-:S03]  /*1050*/  I2FP.F32.U32 R2, UR14 ;  /* 0x0000000e00027c45 */ /* 0x002fc60008201000 */
[----:B------:R-:W1:Y:S01]  /*1060*/  S2UR UR52, SR_CTAID.Z ;  /* 0x00000000003479c3 */ /* 0x000e620000002700 */
[----:B------:R-:W1:Y:S01]  /*1070*/  LDCU UR45, c[0x0][0xf24] ;  /* 0x0001e480ff2d77ac */ /* 0x000e620008000800 */
[----:B--2---:R-:W-:Y:S01]  /*1080*/  FMUL R2, R2, UR6 ;  /* 0x0000000602027c20 */ /* 0x004fe20008400000 */
[----:B------:R-:W2:Y:S01]  /*1090*/  LDCU UR29, c[0x0][0xf30] ;  /* 0x0001e600ff1d77ac */ /* 0x000ea20008000800 */
[----:B----4-:R-:W-:Y:S01]  /*10a0*/  I2FP.F32.U32 R0, UR7 ;  /* 0x0000000700007c45 */ /* 0x010fe20008201000 */
[----:B------:R-:W-:-:S03]  /*10b0*/  UISETP.NE.AND UP5, UPT, UR17, 0x2, UPT ;  /* 0x000000021100788c */ /* 0x000fc6000bfa5270 */
[----:B------:R-:W4:Y:S01]  /*10c0*/  F2I.U32.TRUNC.NTZ R2, R2 ;  /* 0x0000000200027305 */ /* 0x000f22000020f000 */
[----:B------:R-:W-:Y:S01]  /*10d0*/  ULOP3.LUT UR28, UR14, 0x1, URZ, 0xc0, !UPT ;  /* 0x000000010e1c7892 */ /* 0x000fe2000f8ec0ff */
[----:B---3--:R-:W-:Y:S01]  /*10e0*/  FMUL R0, R0, UR8 ;  /* 0x0000000800007c20 */ /* 0x008fe20008400000 */
[----:B------:R-:W-:Y:S01]  /*10f0*/  UMOV UR20, UR14 ;  /* 0x0000000e00147c82 */ /* 0x000fe20008000000 */
[----:B------:R-:W-:Y:S02]  /*1100*/  UISETP.GE.AND UP2, UPT, UR21, 0x1, UPT ;  /* 0x000000011500788c */ /* 0x000fe4000bf46270 */
[----:B------:R-:W-:Y:S02]  /*1110*/  USHF.R.U32.HI UR5, URZ, 0x1, UR15 ;  /* 0x00000001ff057899 */ /* 0x000fe4000801160f */
[----:B------:R-:W3:Y:S01]  /*1120*/  F2I.U32.TRUNC.NTZ R0, R0 ;  /* 0x0000000000007305 */ /* 0x000ee2000020f000 */
[----:B------:R-:W-:Y:S02]  /*1130*/  USHF.R.U32.HI UR4, URZ, 0x2, UR15 ;  /* 0x00000002ff047899 */ /* 0x000fe4000801160f */
[----:B------:R-:W-:-:S02]  /*1140*/  ULOP3.LUT UR57, UR15, 0x3, URZ, 0xc0, !UPT ;  /* 0x000000030f397892 */ /* 0x000fc4000f8ec0ff */
[----:B------:R-:W-:Y:S02]  /*1150*/  ULOP3.LUT UR77, UR5, 0x1, URZ, 0xc0, !UPT ;  /* 0x00000001054d7892 */ /* 0x000fe4000f8ec0ff */
[----:B------:R-:W-:Y:S01]  /*1160*/  ULOP3.LUT UR53, UR15, 0xc, URZ, 0xc0, !UPT ;  /* 0x0000000c0f357892 */ /* 0x000fe2000f8ec0ff */
[----:B----4-:R-:W-:Y:S01]  /*1170*/  R2UR UR5, R2 ;  /* 0x00000000020572ca */ /* 0x010fe200000e0000 */
[----:B------:R-:W-:Y:S01]  /*1180*/  ULOP3.LUT UR75, UR4, 0x3, URZ, 0xc0, !UPT ;  /* 0x00000003044b7892 */ /* 0x000fe2000f8ec0ff */
[----:B------:R-:W-:Y:S01]  /*1190*/  PRMT R2, RZ, 0x7610, R2 ;  /* 0x00007610ff027816 */ /* 0x000fe20000000002 */
[----:B------:R-:W-:Y:S02]  /*11a0*/  UISETP.GT.U32.AND UP0, UPT, UR57, 0xffff, UPT ;  /* 0x0000ffff3900788c */ /* 0x000fe4000bf04070 */
[----:B------:R-:W-:Y:S01]  /*11b0*/  ULOP3.LUT UR4, UR53, 0x1, UR15, 0xf8, !UPT ;  /* 0x0000000135047892 */ /* 0x000fe2000f8ef80f */
[----:B---3--:R-:W-:Y:S01]  /*11c0*/  R2UR UR6, R0 ;  /* 0x00000000000672ca */ /* 0x008fe200000e0000 */
[----:B------:R-:W-:Y:S01]  /*11d0*/  USEL UR57, UR57, 0xffff, !UP0 ;  /* 0x0000ffff39397887 */ /* 0x000fe2000c000000 */
[----:B------:R-:W-:Y:S01]  /*11e0*/  PRMT R0, RZ, 0x7610, R0 ;  /* 0x00007610ff007816 */ /* 0x000fe20000000000 */
[----:B------:R-:W-:-:S02]  /*11f0*/  UISETP.GT.U32.AND UP0, UPT, UR4, 0xffff, UPT ;  /* 0x0000ffff0400788c */ /* 0x000fc4000bf04070 */
[----:B------:R-:W-:Y:S02]  /*1200*/  UISETP.GT.U32.AND UP1, UPT, UR53, 0xffff, UPT ;  /* 0x0000ffff3500788c */ /* 0x000fe4000bf24070 */
[----:B------:R-:W-:Y:S02]  /*1210*/  USEL UR56, UR4, 0xffff, !UP0 ;  /* 0x0000ffff04387887 */ /* 0x000fe4000c000000 */
[----:B------:R-:W-:Y:S02]  /*1220*/  UIADD3 UR5, UPT, UPT, -UR5, URZ, URZ ;  /* 0x000000ff05057290 */ /* 0x000fe4000fffe1ff */
[----:B------:R-:W-:Y:S02]  /*1230*/  USHF.L.U32 UR63, UR15, 0x9, URZ ;  /* 0x000000090f3f7899 */ /* 0x000fe400080006ff */
[----:B------:R-:W-:Y:S02]  /*1240*/  UIADD3 UR4, UPT, UPT, -UR6, URZ, URZ ;  /* 0x000000ff06047290 */ /* 0x000fe4000fffe1ff */
[----:B------:R-:W-:-:S02]  /*1250*/  UIMAD UR5, UR12, UR5, UR14 ;  /* 0x000000050c0572a4 */ /* 0x000fc4000f8e020e */
[----:B------:R-:W-:Y:S02]  /*1260*/  UIMAD UR4, UR13, UR4, UR7 ;  /* 0x000000040d0472a4 */ /* 0x000fe4000f8e0207 */
[----:B------:R-:W-:Y:S02]  /*1270*/  USEL UR53, UR53, 0xffff, !UP1 ;  /* 0x0000ffff35357887 */ /* 0x000fe4000c800000 */
[----:B------:R-:W-:Y:S01]  /*1280*/  USHF.L.U32 UR59, UR15, 0xa, URZ ;  /* 0x0000000a0f3b7899 */ /* 0x000fe200080006ff */
[----:B------:R-:W-:Y:S01]  /*1290*/  IMAD.U32 R145, RZ, RZ, UR5 ;  /* 0x00000005ff917e24 */ /* 0x000fe2000f8e00ff */
[----:B------:R-:W-:Y:S01]  /*12a0*/  USHF.L.U32 UR58, UR15, 0xc, URZ ;  /* 0x0000000c0f3a7899 */ /* 0x000fe200080006ff */
[----:B------:R-:W-:Y:S01]  /*12b0*/  IMAD.U32 R144, RZ, RZ, UR4 ;  /* 0x00000004ff907e24 */ /* 0x000fe2000f8e00ff */
[----:B------:R-:W-:Y:S02]  /*12c0*/  USHF.L.U32 UR64, UR15, 0x6, URZ ;  /* 0x000000060f407899 */ /* 0x000fe400080006ff */
[----:B------:R-:W-:-:S02]  /*12d0*/  USHF.L.U32 UR18, UR15, 0x5, URZ ;  /* 0x000000050f127899 */ /* 0x000fc400080006ff */
[----:B------:R-:W-:Y:S02]  /*12e0*/  ULOP3.LUT UR63, UR63, 0x600, URZ, 0xc0, !UPT ;  /* 0x000006003f3f7892 */ /* 0x000fe4000f8ec0ff */
[----:B------:R-:W-:Y:S02]  /*12f0*/  ULOP3.LUT UR57, UR57, 0xffff, URZ, 0xc0, !UPT ;  /* 0x0000ffff39397892 */ /* 0x000fe4000f8ec0ff */
[----:B------:R-:W-:Y:S02]  /*1300*/  ULOP3.LUT UR53, UR53, 0xffff, URZ, 0xc0, !UPT ;  /* 0x0000ffff35357892 */ /* 0x000fe4000f8ec0ff */
[----:B------:R-:W-:Y:S02]  /*1310*/  ULOP3.LUT UR56, UR56, 0xffff, URZ, 0xc0, !UPT ;  /* 0x0000ffff38387892 */ /* 0x000fe4000f8ec0ff */
[----:B------:R-:W-:Y:S02]  /*1320*/  ULOP3.LUT UR59, UR59, 0x3000, URZ, 0xc0, !UPT ;  /* 0x000030003b3b7892 */ /* 0x000fe4000f8ec0ff */
[----:B------:R-:W-:-:S02]  /*1330*/  ULOP3.LUT UR58, UR58, 0x2000, URZ, 0xc0, !UPT ;  /* 0x000020003a3a7892 */ /* 0x000fc4000f8ec0ff */
[----:B------:R-:W-:Y:S01]  /*1340*/  ULOP3.LUT UR64, UR64, 0x300, URZ, 0xc0, !UPT ;  /* 0x0000030040407892 */ /* 0x000fe2000f8ec0ff */
[----:B------:R-:W-:Y:S01]  /*1350*/  UMOV UR16, UR7 ;  /* 0x0000000700107c82 */ /* 0x000fe20008000000 */
[----:B------:R-:W-:Y:S02]  /*1360*/  ULOP3.LUT UR18, UR18, 0x80, URZ, 0xc0, !UPT ;  /* 0x0000008012127892 */ /* 0x000fe4000f8ec0ff */
[----:B------:R-:W-:Y:S02]  /*1370*/  USHF.R.U32.HI UR62, URZ, 0x1, UR75 ;  /* 0x00000001ff3e7899 */ /* 0x000fe4000801164b */
[----:B------:R-:W-:Y:S02]  /*1380*/  USHF.R.U32.HI UR61, URZ, 0xa, UR63 ;  /* 0x0000000aff3d7899 */ /* 0x000fe4000801163f */
[----:B------:R-:W-:Y:S02]  /*1390*/  USHF.L.U32 UR57, UR9, UR57, URZ ;  /* 0x0000003909397299 */ /* 0x000fe400080006ff */
[----:B------:R-:W-:-:S02]  /*13a0*/  USHF.L.U32 UR53, UR10, UR53, URZ ;  /* 0x000000350a357299 */ /* 0x000fc400080006ff */
[----:B------:R-:W-:Y:S01]  /*13b0*/  USHF.L.U32 UR56, UR11, UR56, URZ ;  /* 0x000000380b387299 */ /* 0x000fe200080006ff */
[----:B-12---:R-:W-:Y:S11]  /*13c0*/  BRA.U UP4, `(.L_x_17) ;  /* 0x0000000104b47547 */ /* 0x006ff6000b800000 */
[----:B------:R-:W-:Y:S02]  /*13d0*/  R2UR UR22, R144 ;  /* 0x00000000901672ca */ /* 0x000fe400000e0000 */
[----:B------:R-:W-:-:S11]  /*13e0*/  R2UR UR23, R145 ;  /* 0x00000000911772ca */ /* 0x000fd600000e0000 */
[----:B------:R-:W-:Y:S02]  /*13f0*/  UISETP.NE.AND UP0, UPT, UR22, URZ, UPT ;  /* 0x000000ff1600728c */ /* 0x000fe4000bf05270 */
[----:B------:R-:W-:Y:S02]  /*1400*/  ULOP3.LUT UR4, UR23, 0x2, URZ, 0x3c, !UPT ;  /* 0x0000000217047892 */ /* 0x000fe4000f8e3cff */
[----:B------:R-:W-:Y:S02]  /*1410*/  UISETP.GT.U32.AND UP1, UPT, UR23, 0x1, UP0 ;  /* 0x000000011700788c */ /* 0x000fe40008724070 */
[----:B------:R-:W-:Y:S02]  /*1420*/  UISETP.NE.AND UP2, UPT, UR22, 0x1, UPT ;  /* 0x000000011600788c */ /* 0x000fe4000bf45270 */
[----:B------:R-:W-:Y:S02]  /*1430*/  UISETP.GT.U32.AND UP0, UPT, UR4, 0x1, UP0 ;  /* 0x000000010400788c */ /* 0x000fe40008704070 */
[----:B------:R-:W-:-:S02]  /*1440*/  USEL UR7, URZ, 0x1, UP1 ;  /* 0x00000001ff077887 */ /* 0x000fc40008800000 */
[----:B------:R-:W-:Y:S02]  /*1450*/  USEL UR8, URZ, 0x2, UP1 ;  /* 0x00000002ff087887 */ /* 0x000fe40008800000 */
[----:B------:R-:W-:Y:S02]  /*1460*/  UISETP.GT.U32.AND UP1, UPT, UR23, 0x1, UP2 ;  /* 0x000000011700788c */ /* 0x000fe40009724070 */
[----:B------:R-:W-:Y:S02]  /*1470*/  USEL UR12, URZ, 0x4, UP0 ;  /* 0x00000004ff0c7887 */ /* 0x000fe40008000000 */
[----:B------:R-:W-:Y:S02]  /*1480*/  USEL UR15, URZ, 0x8, UP0 ;  /* 0x00000008ff0f7887 */ /* 0x000fe40008000000 */
[----:B------:R-:W-:Y:S02]  /*1490*/  UISETP.GT.U32.AND UP0, UPT, UR4, 0x1, UP2 ;  /* 0x000000010400788c */ /* 0x000fe40009704070 */
[----:B------:R-:W-:-:S02]  /*14a0*/  USEL UR6, URZ, 0x10, UP1 ;  /* 0x00000010ff067887 */ /* 0x000fc40008800000 */
[----:B------:R-:W-:Y:S02]  /*14b0*/  USEL UR11, URZ, 0x20, UP1 ;  /* 0x00000020ff0b7887 */ /* 0x000fe40008800000 */
[----:B------:R-:W-:Y:S02]  /*14c0*/  UISETP.NE.AND UP1, UPT, UR22, 0x2, UPT ;  /* 0x000000021600788c */ /* 0x000fe4000bf25270 */
[----:B------:R-:W-:Y:S02]  /*14d0*/  USEL UR14, URZ, 0x40, UP0 ;  /* 0x00000040ff0e7887 */ /* 0x000fe40008000000 */
[----:B------:R-:W-:Y:S02]  /*14e0*/  USEL UR19, URZ, 0x80, UP0 ;  /* 0x00000080ff137887 */ /* 0x000fe40008000000 */
[----:B------:R-:W-:Y:S02]  /*14f0*/  UISETP.GT.U32.AND UP0, UPT, UR23, 0x1, UP1 ;  /* 0x000000011700788c */ /* 0x000fe40008f04070 */
[----:B------:R-:W-:-:S02]  /*1500*/  UISETP.NE.AND UP2, UPT, UR22, 0x3, UPT ;  /* 0x000000031600788c */ /* 0x000fc4000bf45270 */
[----:B------:R-:W-:Y:S02]  /*1510*/  USEL UR5, URZ, 0x100, UP0 ;  /* 0x00000100ff057887 */ /* 0x000fe40008000000 */
[----:B------:R-:W-:Y:S02]  /*1520*/  USEL UR10, URZ, 0x200, UP0 ;  /* 0x00000200ff0a7887 */ /* 0x000fe40008000000 */
[----:B------:R-:W-:Y:S02]  /*1530*/  UISETP.GT.U32.AND UP0, UPT, UR23, 0x1, UP2 ;  /* 0x000000011700788c */ /* 0x000fe40009704070 */
[----:B------:R-:W-:Y:S02]  /*1540*/  UIADD3 UR5, UPT, UPT, UR5, UR6, UR7 ;  /* 0x0000000605057290 */ /* 0x000fe4000fffe007 */
[----:B------:R-:W-:Y:S02]  /*1550*/  USEL UR9, URZ, 0x1000, UP0 ;  /* 0x00001000ff097887 */ /* 0x000fe40008000000 */
[----:B------:R-:W-:-:S02]  /*1560*/  USEL UR13, URZ, 0x2000, UP0 ;  /* 0x00002000ff0d7887 */ /* 0x000fc40008000000 */
[----:B------:R-:W-:Y:S02]  /*1570*/  UIADD3 UR5, UPT, UPT, UR8, UR9, UR5 ;  /* 0x0000000908057290 */ /* 0x000fe4000fffe005 */
[----:B------:R-:W-:Y:S02]  /*1580*/  UISETP.GT.U32.AND UP1, UPT, UR4, 0x1, UP1 ;  /* 0x000000010400788c */ /* 0x000fe40008f24070 */
[----:B------:R-:W-:Y:S02]  /*1590*/  UIADD3 UR5, UPT, UPT, UR10, UR11, UR5 ;  /* 0x0000000b0a057290 */ /* 0x000fe4000fffe005 */
[----:B------:R-:W-:Y:S02]  /*15a0*/  UISETP.GT.U32.AND UP0, UPT, UR4, 0x1, UP2 ;  /* 0x000000010400788c */ /* 0x000fe40009704070 */
[----:B------:R-:W-:Y:S02]  /*15b0*/  USEL UR4, URZ, 0x400, UP1 ;  /* 0x00000400ff047887 */ /* 0x000fe40008800000 */
[----:B------:R-:W-:-:S02]  /*15c0*/  UIADD3 UR5, UPT, UPT, UR12, UR13, UR5 ;  /* 0x0000000d0c057290 */ /* 0x000fc4000fffe005 */
[----:B------:R-:W-:Y:S02]  /*15d0*/  USEL UR6, URZ, 0x4000, UP0 ;  /* 0x00004000ff067887 */ /* 0x000fe40008000000 */
[----:B------:R-:W-:Y:S02]  /*15e0*/  UIADD3 UR5, UPT, UPT, UR4, UR14, UR5 ;  /* 0x0000000e04057290 */ /* 0x000fe4000fffe005 */
[----:B------:R-:W-:Y:S02]  /*15f0*/  USEL UR7, URZ, 0x800, UP1 ;  /* 0x00000800ff077887 */ /* 0x000fe40008800000 */
[----:B------:R-:W-:Y:S02]  /*1600*/  ULOP3.LUT UR4, UR23, 0xfffffffe, URZ, 0xc0, !UPT ;  /* 0xfffffffe17047892 */ /* 0x000fe4000f8ec0ff */
[----:B------:R-:W-:Y:S02]  /*1610*/  UIADD3 UR5, UPT, UPT, UR15, UR6, UR5 ;  /* 0x000000060f057290 */ /* 0x000fe4000fffe005 */
[----:B------:R-:W-:-:S02]  /*1620*/  ULEA UR4, UR22, UR4, 0x2 ;  /* 0x0000000416047291 */ /* 0x000fc4000f8e10ff */
[----:B------:R-:W-:Y:S02]  /*1630*/  USEL UR6, URZ, 0x8000, UP0 ;  /* 0x00008000ff067887 */ /* 0x000fe40008000000 */
[----:B------:R-:W-:-:S03]  /*1640*/  UIADD3 UR5, UPT, UPT, UR7, UR19, UR5 ;  /* 0x0000001307057290 */ /* 0x000fc6000fffe005 */
[----:B------:R-:W-:Y:S01]  /*1650*/  UMOV UR7, 0x3 ;  /* 0x0000000300077882 */ /* 0x000fe20000000000 */
[----:B------:R-:W-:Y:S02]  /*1660*/  UIADD3 UR5, UPT, UPT, UR5, UR6, URZ ;  /* 0x0000000605057290 */ /* 0x000fe4000fffe0ff */
[----:B------:R-:W-:-:S04]  /*1670*/  USHF.L.U32 UR4, UR7, UR4, URZ ;  /* 0x0000000407047299 */ /* 0x000fc800080006ff */
[----:B------:R-:W-:Y:S02]  /*1680*/  IMAD.U32 R0, RZ, RZ, UR5 ;  /* 0x00000005ff007e24 */ /* 0x000fe4000f8e00ff */
[----:B------:R-:W-:-:S07]  /*1690*/  IMAD.U32 R2, RZ, RZ, UR4 ;  /* 0x00000004ff027e24 */ /* 0x000fce000f8e00ff */
.L_x_17:
[----:B------:R-:W-:-:S09]  /*16a0*/  UISETP.GE.AND UP0, UPT, UR21, 0x1, UPT ;  /* 0x000000011500788c */ /* 0x000fd2000bf06270 */
[----:B------:R-:W-:Y:S05]  /*16b0*/  BRA.U !UP0, `(.L_x_18) ;  /* 0x0000000108d47547 */ /* 0x000fea000b800000 */
[----:B------:R-:W1:Y:S01]  /*16c0*/  LDCU.128 UR12, c[0x0][0xf10] ;  /* 0x0001e200ff0c77ac */ /* 0x000e620008000c00 */
[----:B------:R-:W2:Y:S01]  /*16d0*/  LDCU UR6, c[0x0][0x370] ;  /* 0x00006e00ff0677ac */ /* 0x000ea20008000800 */
[----:B------:R-:W3:Y:S01]  /*16e0*/  LDCU UR5, c[0x0][0x374] ;  /* 0x00006e80ff0577ac */ /* 0x000ee20008000800 */
[----:B------:R-:W4:Y:S01]  /*16f0*/  LDCU UR19, c[0x0][0xf0c] ;  /* 0x0001e180ff1377ac */ /* 0x000f220008000800 */
[----:B------:R-:W4:Y:S01]  /*1700*/  LDCU UR7, c[0x0][0xf20] ;  /* 0x0001e400ff0777ac */ /* 0x000f220008000800 */
[----:B------:R-:W4:Y:S01]  /*1710*/  LDCU.64 UR8, c[0x0][0xf28] ;  /* 0x0001e500ff0877ac */ /* 0x000f220008000a00 */
[----:B-1----:R-:W-:Y:S02]  /*1720*/  UISETP.NE.AND UP0, UPT, UR14, 0x1, UPT ;  /* 0x000000010e00788c */ /* 0x002fe4000bf05270 */
[----:B---3--:R-:W-:Y:S02]  /*1730*/  UIMAD.WIDE.U32 UR10, UR5, UR15, URZ ;  /* 0x0000000f050a72a5 */ /* 0x008fe4000f8e00ff */
[----:B--2---:R-:W-:-:S02]  /*1740*/  UIMAD.WIDE.U32 UR24, UR6, UR12, URZ ;  /* 0x0000000c061872a5 */ /* 0x004fc4000f8e00ff */
[----:B----4-:R-:W-:Y:S02]  /*1750*/  UISETP.NE.AND UP1, UPT, UR19, 0x1, UPT ;  /* 0x000000011300788c */ /* 0x010fe4000bf25270 */
[----:B------:R-:W-:Y:S01]  /*1760*/  UISETP.NE.AND UP2, UPT, UR21, 0x1, UPT ;  /* 0x000000011500788c */ /* 0x000fe2000bf45270 */
[----:B------:R-:W-:Y:S02]  /*1770*/  UMOV UR10, UR11 ;  /* 0x0000000b000a7c82 */ /* 0x000fe40008000000 */
[----:B------:R-:W-:Y:S01]  /*1780*/  UMOV UR24, UR25 ;  /* 0x0000001900187c82 */ /* 0x000fe20008000000 */
[----:B------:R-:W-:Y:S02]  /*1790*/  @UP0 USHF.R.U32.HI UR5, URZ, UR7, UR10 ;  /* 0x00000007ff050299 */ /* 0x000fe4000801160a */
[----:B------:R-:W-:Y:S02]  /*17a0*/  UIMAD.WIDE.U32 UR26, UR16, UR15, URZ ;  /* 0x0000000f101a72a5 */ /* 0x000fe4000f8e00ff */
[----:B------:R-:W-:-:S02]  /*17b0*/  UIMAD.WIDE.U32 UR10, UR5, UR8, URZ ;  /* 0x00000008050a72a5 */ /* 0x000fc4000f8e00ff */
[----:B------:R-:W-:Y:S02]  /*17c0*/  @UP1 USHF.R.U32.HI UR6, URZ, UR13, UR24 ;  /* 0x0000000dff061299 */ /* 0x000fe40008011618 */
[----:B------:R-:W-:Y:S02]  /*17d0*/  UIMAD.WIDE.U32 UR22, UR20, UR12, URZ ;  /* 0x0000000c141672a5 */ /* 0x000fe4000f8e00ff */
[----:B------:R-:W-:Y:S01]  /*17e0*/  UIMAD.WIDE.U32 UR24, UR6, UR8, URZ ;  /* 0x00000008061872a5 */ /* 0x000fe2000f8e00ff */
[----:B------:R-:W-:Y:S01]  /*17f0*/  UMOV UR4, UR27 ;  /* 0x0000001b00047c82 */ /* 0x000fe20008000000 */
[----:B------:R-:W-:Y:S01]  /*1800*/  UMOV UR10, UR11 ;  /* 0x0000000b000a7c82 */ /* 0x000fe20008000000 */
[----:B------:R-:W-:Y:S02]  /*1810*/  USHF.R.U32.HI UR4, URZ, UR7, UR4 ;  /* 0x00000007ff047299 */ /* 0x000fe40008011604 */
[----:B------:R-:W-:Y:S01]  /*1820*/  @UP2 USHF.R.U32.HI UR5, URZ, UR9, UR10 ;  /* 0x00000009ff052299 */ /* 0x000fe2000801160a */
[----:B------:R-:W-:Y:S01]  /*1830*/  UMOV UR22, UR23 ;  /* 0x0000001700167c82 */ /* 0x000fe20008000000 */
[----:B------:R-:W-:Y:S01]  /*1840*/  UMOV UR24, UR25 ;  /* 0x0000001900187c82 */ /* 0x000fe20008000000 */
[----:B------:R-:W-:-:S02]  /*1850*/  USHF.R.U32.HI UR13, URZ, UR13, UR22 ;  /* 0x0000000dff0d7299 */ /* 0x000fc40008011616 */
[----:B------:R-:W-:Y:S02]  /*1860*/  USEL UR4, UR16, UR4, !UP0 ;  /* 0x0000000410047287 */ /* 0x000fe4000c000000 */
[----:B------:R-:W-:Y:S02]  /*1870*/  @UP2 USHF.R.U32.HI UR6, URZ, UR9, UR24 ;  /* 0x00000009ff062299 */ /* 0x000fe40008011618 */
[----:B------:R-:W-:Y:S02]  /*1880*/  UIMAD UR7, UR5, UR21, URZ ;  /* 0x00000015050772a4 */ /* 0x000fe4000f8e02ff */
[----:B------:R-:W-:Y:S02]  /*1890*/  USEL UR5, UR20, UR13, !UP1 ;  /* 0x0000000d14057287 */ /* 0x000fe4000c800000 */
[----:B------:R-:W-:Y:S02]  /*18a0*/  UIMAD UR12, UR6, UR21, URZ ;  /* 0x00000015060c72a4 */ /* 0x000fe4000f8e02ff */
[----:B------:R-:W-:-:S02]  /*18b0*/  UISETP.GE.AND UP0, UPT, UR4, UR7, UPT ;  /* 0x000000070400728c */ /* 0x000fc4000bf06270 */
[----:B------:R-:W-:Y:S02]  /*18c0*/  UIMAD.WIDE.U32 UR10, UR4, UR8, URZ ;  /* 0x00000008040a72a5 */ /* 0x000fe4000f8e00ff */
[----:B------:R-:W-:Y:S02]  /*18d0*/  UISETP.GE.OR UP0, UPT, UR5, UR12, UP0 ;  /* 0x0000000c0500728c */ /* 0x000fe40008706670 */
[----:B------:R-:W-:Y:S02]  /*18e0*/  UIMAD.WIDE.U32 UR12, UR5, UR8, URZ ;  /* 0x00000008050c72a5 */ /* 0x000fe4000f8e00ff */
[----:B------:R-:W-:Y:S01]  /*18f0*/  UIADD3 UR10, UPT, UPT, -UR4, URZ, URZ ;  /* 0x000000ff040a7290 */ /* 0x000fe2000fffe1ff */
[----:B------:R-:W-:Y:S01]  /*1900*/  UMOV UR8, UR11 ;  /* 0x0000000b00087c82 */ /* 0x000fe20008000000 */
[----:B------:R-:W-:Y:S02]  /*1910*/  UIADD3 UR11, UPT, UPT, -UR5, URZ, URZ ;  /* 0x000000ff050b7290 */ /* 0x000fe4000fffe1ff */
[----:B------:R-:W-:-:S03]  /*1920*/  USHF.R.U32.HI UR8, URZ, UR9, UR8 ;  /* 0x00000009ff087299 */ /* 0x000fc60008011608 */
[----:B------:R-:W-:Y:S01]  /*1930*/  @!UP0 UMOV UR7, UR13 ;  /* 0x0000000d00078c82 */ /* 0x000fe20008000000 */
[----:B------:R-:W-:Y:S02]  /*1940*/  UIMAD UR16, UR14, UR10, UR16 ;  /* 0x0000000a0e1072a4 */ /* 0x000fe4000f8e0210 */
[----:B------:R-:W-:Y:S02]  /*1950*/  USEL UR8, UR4, UR8, !UP2 ;  /* 0x0000000804087287 */ /* 0x000fe4000d000000 */
[----:B------:R-:W-:Y:S02]  /*1960*/  @!UP0 USHF.R.U32.HI UR7, URZ, UR9, UR7 ;  /* 0x00000009ff078299 */ /* 0x000fe40008011607 */
[----:B------:R-:W-:Y:S02]  /*1970*/  UIADD3 UR9, UPT, UPT, -UR8, URZ, URZ ;  /* 0x000000ff08097290 */ /* 0x000fe4000fffe1ff */
[----:B------:R-:W-:Y:S02]  /*1980*/  @!UP0 USEL UR7, UR5, UR7, !UP2 ;  /* 0x0000000705078287 */ /* 0x000fe4000d000000 */
[----:B------:R-:W-:-:S02]  /*1990*/  UIMAD UR9, UR21, UR9, UR4 ;  /* 0x00000009150972a4 */ /* 0x000fc4000f8e0204 */
[----:B------:R-:W-:Y:S02]  /*19a0*/  @!UP0 UIADD3 UR8, UPT, UPT, UR8, -UR7, URZ ;  /* 0x8000000708088290 */ /* 0x000fe4000fffe0ff */
[----:B------:R-:W-:Y:S02]  /*19b0*/  @!UP0 UIMAD UR6, UR9, UR6, UR7 ;  /* 0x00000006090682a4 */ /* 0x000fe4000f8e0207 */
[----:B------:R-:W-:Y:S02]  /*19c0*/  @!UP0 UIMAD UR4, UR8, UR21, UR5 ;  /* 0x00000015080482a4 */ /* 0x000fe4000f8e0205 */
[----:B------:R-:W-:Y:S02]  /*19d0*/  UIMAD UR20, UR19, UR11, UR20 ;  /* 0x0000000b131472a4 */ /* 0x000fe4000f8e0214 */
[----:B------:R-:W-:Y:S01]  /*19e0*/  UIMAD UR16, UR4, UR14, UR16 ;  /* 0x0000000e041072a4 */ /* 0x000fe2000f8e0210 */
[----:B------:R-:W-:Y:S02]  /*19f0*/  @!UP0 UMOV UR5, UR6 ;  /* 0x0000000600058c82 */ /* 0x000fe40008000000 */
[----:B------:R-:W-:-:S12]  /*1a00*/  UIMAD UR20, UR5, UR19, UR20 ;  /* 0x00000013051472a4 */ /* 0x000fd8000f8e0214 */
.L_x_18:
[----:B------:R-:W-:-:S09]  /*1a10*/  UISETP.NE.AND UP0, UPT, UR29, 0x1, UPT ;  /* 0x000000011d00788c */ /* 0x000fd2000bf05270 */
[----:B------:R-:W-:Y:S05]  /*1a20*/  BRA.U UP0, `(.L_x_19) ;  /* 0x0000000100447547 */ /* 0x000fea000b800000 */
[----:B------:R-:W1:Y:S01]  /*1a30*/  LDCU.128 UR8, c[0x0][0xf10] ;  /* 0x0001e200ff0877ac */ /* 0x000e620008000c00 */
[----:B------:R-:W2:Y:S01]  /*1a40*/  LDCU UR12, c[0x0][0xf0c] ;  /* 0x0001e180ff0c77ac */ /* 0x000ea20008000800 */
[----:B------:R-:W3:Y:S01]  /*1a50*/  LDCU UR13, c[0x0][0xf20] ;  /* 0x0001e400ff0d77ac */ /* 0x000ee20008000800 */
[----:B-1----:R-:W-:Y:S02]  /*1a60*/  UIMAD.WIDE.U32 UR6, UR20, UR8, URZ ;  /* 0x00000008140672a5 */ /* 0x002fe4000f8e00ff */
[----:B------:R-:W-:Y:S02]  /*1a70*/  UIMAD.WIDE.U32 UR4, UR16, UR11, URZ ;  /* 0x0000000b100472a5 */ /* 0x000fe4000f8e00ff */
[----:B--2---:R-:W-:Y:S02]  /*1a80*/  UISETP.NE.AND UP1, UPT, UR12, 0x1, UPT ;  /* 0x000000010c00788c */ /* 0x004fe4000bf25270 */
[----:B------:R-:W-:Y:S01]  /*1a90*/  UISETP.NE.AND UP0, UPT, UR10, 0x1, UPT ;  /* 0x000000010a00788c */ /* 0x000fe2000bf05270 */
[----:B------:R-:W-:-:S02]  /*1aa0*/  UMOV UR6, UR7 ;  /* 0x0000000700067c82 */ /* 0x000fc40008000000 */
[----:B------:R-:W-:Y:S01]  /*1ab0*/  UMOV UR4, UR5 ;  /* 0x0000000500047c82 */ /* 0x000fe20008000000 */
[----:B------:R-:W-:Y:S02]  /*1ac0*/  USHF.R.U32.HI UR9, URZ, UR9, UR6 ;  /* 0x00000009ff097299 */ /* 0x000fe40008011606 */
[----:B---3--:R-:W-:Y:S02]  /*1ad0*/  USHF.R.U32.HI UR4, URZ, UR13, UR4 ;  /* 0x0000000dff047299 */ /* 0x008fe40008011604 */
[----:B------:R-:W-:Y:S02]  /*1ae0*/  USEL UR5, UR20, UR9, !UP1 ;  /* 0x0000000914057287 */ /* 0x000fe4000c800000 */
[----:B------:R-:W-:-:S04]  /*1af0*/  USEL UR4, UR16, UR4, !UP0 ;  /* 0x0000000410047287 */ /* 0x000fc8000c000000 */
[----:B------:R-:W-:Y:S02]  /*1b00*/  UIADD3 UR6, UPT, UPT, UR5, -UR4, URZ ;  /* 0x8000000405067290 */ /* 0x000fe4000fffe0ff */
[----:B------:R-:W-:Y:S02]  /*1b10*/  UIADD3 UR4, UPT, UPT, -UR5, UR4, URZ ;  /* 0x0000000405047290 */ /* 0x000fe4000fffe1ff */
[----:B------:R-:W-:Y:S02]  /*1b20*/  UIMAD UR16, UR6, UR10, UR16 ;  /* 0x0000000a061072a4 */ /* 0x000fe4000f8e0210 */
[----:B------:R-:W-:-:S12]  /*1b30*/  UIMAD UR20, UR4, UR12, UR20 ;  /* 0x0000000c041472a4 */ /* 0x000fd8000f8e0214 */
.L_x_19:
[----:B------:R-:W-:Y:S05]  /*1b40*/  BRA.U !UP6, `(.L_x_20) ;  /* 0x000000010e0c7547 */ /* 0x000fea000b800000 */
[----:B------:R-:W-:Y:S01]  /*1b50*/  UCGABAR_WAIT ;  /* 0x0000000000007dc7 */ /* 0x000fe20008000000 */
[----:B------:R-:W-:Y:S01]  /*1b60*/  CCTL.IVALL ;  /* 0x00000000ff00798f */ /* 0x000fe20002000000 */
[----:B------:R-:W-:Y:S05]  /*1b70*/  BRA `(.L_x_21) ;  /* 0x0000000000047947 */ /* 0x000fea0003800000 */
.L_x_20:
[----:B------:R-:W-:Y:S06]  /*1b80*/  BAR.SYNC.DEFER_BLOCKING 0x0 ;  /* 0x0000000000007b1d */ /* 0x000fec0000010000 */
.L_x_21:
[----:B------:R-:W-:Y:S05]  /*1b90*/  BRA.U UP5, `(.L_x_22) ;  /* 0x0000001505f07547 */ /* 0x000fea000b800000 */
[----:B------:R-:W1:Y:S01]  /*1ba0*/  LDCU UR7, c[0x0][0x38c] ;  /* 0x00007180ff0777ac */ /* 0x000e620008000800 */
[----:B------:R-:W2:Y:S01]  /*1bb0*/  S2UR UR8, SR_CgaCtaId ;  /* 0x00000000000879c3 */ /* 0x000ea20000008800 */
[----:B------:R-:W-:Y:S01]  /*1bc0*/  PLOP3.LUT P2, PT, PT, PT, UP3, 0x80, 0x8 ;  /* 0x000000000008781c */ /* 0x000fe20003f4f038 */
[----:B------:R-:W-:Y:S01]  /*1bd0*/  IMAD.MOV.U32 R12, RZ, RZ, 0x1 ;  /* 0x00000001ff0c7424 */ /* 0x000fe200078e00ff */
[----:B------:R-:W-:Y:S01]  /*1be0*/  USHF.L.U32 UR4, UR28, 0x7, URZ ;  /* 0x000000071c047899 */ /* 0x000fe200080006ff */
[----:B------:R-:W-:Y:S01]  /*1bf0*/  ISETP.NE.AND P3, PT, R4, RZ, P4 ;  /* 0x000000ff0400720c */ /* 0x000fe20002765270 */
[----:B------:R-:W-:Y:S01]  /*1c00*/  UMOV UR15, 0x400 ;  /* 0x00000400000f7882 */ /* 0x000fe20000000000 */
[----:B------:R-:W-:Y:S01]  /*1c10*/  UISETP.NE.AND UP1, UPT, UR17, URZ, UPT ;  /* 0x000000ff1100728c */ /* 0x000fe2000bf25270 */
[----:B------:R-:W-:Y:S01]  /*1c20*/  PLOP3.LUT P2, PT, P2, PT, PT, 0x8, 0x80 ;  /* 0x000000000080781c */ /* 0x000fe2000174e170 */
[----:B------:R-:W-:Y:S01]  /*1c30*/  ULEA UR77, UR77, UR4, 0x6 ;  /* 0x000000044d4d7291 */ /* 0x000fe2000f8e30ff */
[----:B------:R-:W-:Y:S01]  /*1c40*/  CS2R R10, SRZ ;  /* 0x00000000000a7805 */ /* 0x000fe2000001ff00 */
[----:B------:R-:W-:Y:S01]  /*1c50*/  ULEA UR75, UR75, UR4, 0x5 ;  /* 0x000000044b4b7291 */ /* 0x000fe2000f8e28ff */
[----:B------:R-:W-:Y:S01]  /*1c60*/  IMAD.MOV.U32 R9, RZ, RZ, RZ ;  /* 0x000000ffff097224 */ /* 0x000fe200078e00ff */
[----:B------:R-:W3:Y:S01]  /*1c70*/  LDCU UR71, c[0x0][0x370] ;  /* 0x00006e00ff4777ac */ /* 0x000ee20008000800 */
[----:B------:R-:W-:Y:S01]  /*1c80*/  IMAD.MOV.U32 R8, RZ, RZ, 0x1 ;  /* 0x00000001ff087424 */ /* 0x000fe200078e00ff */
[----:B------:R-:W4:Y:S01]  /*1c90*/  LDCU.64 UR46, c[0x0][0x348] ;  /* 0x00006900ff2e77ac */ /* 0x000f220008000a00 */
[----:B-1----:R-:W-:-:S02]  /*1ca0*/  UIADD3 UR6, UPT, UPT, UR7, 0xff, URZ ;  /* 0x000000ff07067890 */ /* 0x002fc4000fffe0ff */
[----:B------:R-:W-:Y:S02]  /*1cb0*/  UIADD3 UR9, UPT, UPT, UR7, 0x1fe, URZ ;  /* 0x000001fe07097890 */ /* 0x000fe4000fffe0ff */
[----:B------:R-:W-:Y:S02]  /*1cc0*/  USHF.R.S32.HI UR5, URZ, 0x1f, UR6 ;  /* 0x0000001fff057899 */ /* 0x000fe40008011406 */
[----:B--2---:R-:W-:Y:S02]  /*1cd0*/  ULEA UR15, UR8, UR15, 0x18 ;  /* 0x0000000f080f7291 */ /* 0x004fe4000f8ec0ff */
[----:B------:R-:W-:Y:S01]  /*1ce0*/  ULEA.HI UR5, UR5, UR6, URZ, 0x8 ;  /* 0x0000000605057291 */ /* 0x000fe2000f8f40ff */
[----:B------:R-:W-:Y:S01]  /*1cf0*/  IMAD.U32 R13, RZ, RZ, UR9 ;  /* 0x00000009ff0d7e24 */ /* 0x000fe2000f8e00ff */
[----:B------:R-:W-:Y:S02]  /*1d00*/  UIADD3 UR6, UPT, UPT, UR7, -0x1, URZ ;  /* 0xffffffff07067890 */ /* 0x000fe4000fffe0ff */
[----:B------:R-:W-:-:S02]  /*1d10*/  USHF.R.S32.HI UR73, URZ, 0x8, UR5 ;  /* 0x00000008ff497899 */ /* 0x000fc40008011405 */
[----:B------:R-:W-:Y:S02]  /*1d20*/  UISETP.GE.U32.AND UP2, UPT, UR6, -0x1ff, UPT ;  /* 0xfffffe010600788c */ /* 0x000fe4000bf46070 */
[----:B------:R-:W-:Y:S01]  /*1d30*/  UISETP.LT.U32.AND UP0, UPT, UR73, 0x2, UPT ;  /* 0x000000024900788c */ /* 0x000fe2000bf01070 */
[----:B------:R-:W1:Y:S03]  /*1d40*/  LDCU UR70, c[0x0][0x374] ;  /* 0x00006e80ff4677ac */ /* 0x000e660008000800 */
[----:B------:R-:W-:Y:S02]  /*1d50*/  USEL UR72, UR73, 0x2, UP0 ;  /* 0x0000000249487887 */ /* 0x000fe40008000000 */
[----:B------:R-:W-:Y:S02]  /*1d60*/  USEL UR37, UR49, 0x2, UP1 ;  /* 0x0000000231257887 */ /* 0x000fe40008800000 */
[----:B------:R-:W-:-:S02]  /*1d70*/  UIADD3 UR4, UPT, UPT, UR72, -0x1, URZ ;  /* 0xffffffff48047890 */ /* 0x000fc4000fffe0ff */
[----:B------:R-:W-:Y:S02]  /*1d80*/  @UP2 UIADD3 UR4, UPT, UPT, UR72, URZ, URZ ;  /* 0x000000ff48042290 */ /* 0x000fe4000fffe0ff */
[----:B------:R-:W-:Y:S02]  /*1d90*/  UIADD3 UR67, UPT, UPT, UR15, 0x30800, UR64 ;  /* 0x000308000f437890 */ /* 0x000fe4000fffe040 */
[----:B------:R-:W-:Y:S02]  /*1da0*/  UIADD3 UR66, UPT, UPT, UR15, 0x31000, UR63 ;  /* 0x000310000f427890 */ /* 0x000fe4000fffe03f */
[----:B------:R-:W-:Y:S02]  /*1db0*/  UIADD3 UR76, UPT, UPT, UR73, -UR72, URZ ;  /* 0x80000048494c7290 */ /* 0x000fe4000fffe0ff */
[----:B------:R-:W-:Y:S02]  /*1dc0*/  UIADD3 UR65, UPT, UPT, UR4, 0x1, URZ ;  /* 0x0000000104417890 */ /* 0x000fe4000fffe0ff */
[----:B------:R-:W-:Y:S01]  /*1dd0*/  UIADD3 UR74, UPT, UPT, -UR4, URZ, URZ ;  /* 0x000000ff044a7290 */ /* 0x000fe2000fffe1ff */
[----:B-1-34-:R-:W-:-:S11]  /*1de0*/  UMOV UR29, URZ ;  /* 0x000000ff001d7c82 */ /* 0x01afd60008000000 */
.L_x_46:
[----:B------:R-:W1:Y:S02]  /*1df0*/  S2UR UR4, SR_CgaCtaId ;  /* 0x00000000000479c3 */ /* 0x000e640000008800 */
[----:B-1----:R-:W-:-:S09]  /*1e00*/  UISETP.NE.AND UP0, UPT, UR4, URZ, UPT ;  /* 0x000000ff0400728c */ /* 0x002fd2000bf05270 */
[----:B---3--:R-:W-:Y:S05]  /*1e10*/  BRA.U UP0, `(.L_x_23) ;  /* 0x0000000100287547 */ /* 0x008fea000b800000 */
[----:B------:R-:W-:Y:S02]  /*1e20*/  LEA R0, R9, UR15, 0x3 ;  /* 0x0000000f09007c11 */ /* 0x000fe4000f8e18ff */
[----:B------:R-:W-:-:S04]  /*1e30*/  SHF.L.U32 R2, R8, 0x1f, RZ ;  /* 0x0000001f08027819 */ /* 0x000fc800000006ff */
[----:B------:R-:W1:Y:S02]  /*1e40*/  SYNCS.PHASECHK.TRANS64.TRYWAIT P0, [R0+URZ+0xb0], R2 ;  /* 0x0000b002000075a7 */ /* 0x000e6400080011ff */
[----:B-1----:R-:W-:Y:S05]  /*1e50*/  @!P0 BRA `(.L_x_24) ;  /* 0x000000b400048947 */ /* 0x002fea0003800000 */
.L_x_149:
[----:B------:R-:W-:Y:S01]  /*1e60*/  VIADD R9, R9, 0x1 ;  /* 0x0000000109097836 */ /* 0x000fe20000000000 */
[----:B------:R1:W-:Y:S04]  /*1e70*/  SYNCS.ARRIVE.TRANS64.A1T0 RZ, [R0+URZ+0xa0], RZ ;  /* 0x0000a0ff00ff79a7 */ /* 0x0003e800081000ff */
[----:B------:R-:W-:-:S04]  /*1e80*/  ISETP.NE.AND P0, PT, R9, 0x2, PT ;  /* 0x000000020900780c */ /* 0x000fc80003f05270 */
[----:B------:R-:W-:Y:S02]  /*1e90*/  SEL R9, R9, RZ, P0 ;  /* 0x000000ff09097207 */ /* 0x000fe40000000000 */
[----:B-1----:R-:W-:-:S04]  /*1ea0*/  SEL R0, RZ, 0x1, P0 ;  /* 0x00000001ff007807 */ /* 0x002fc80000000000 */
[----:B------:R-:W-:-:S07]  /*1eb0*/  LOP3.LUT R8, R8, R0, RZ, 0x3c, !PT ;  /* 0x0000000008087212 */ /* 0x000fce00078e3cff */
.L_x_23:
[----:B------:R-:W1:Y:S01]  /*1ec0*/  S2UR UR7, SR_CgaCtaId ;  /* 0x00000000000779c3 */ /* 0x000e620000008800 */
[----:B------:R-:W-:Y:S01]  /*1ed0*/  R2UR UR6, R13 ;  /* 0x000000000d0672ca */ /* 0x000fe200000e0000 */
[----:B------:R-:W-:Y:S01]  /*1ee0*/  ULEA UR4, UR29, UR15, 0x3 ;  /* 0x0000000f1d047291 */ /* 0x000fe2000f8e18ff */
[----:B------:R-:W-:Y:S01]  /*1ef0*/  SHF.L.U32 R0, R12, 0x1f, RZ ;  /* 0x0000001f0c007819 */ /* 0x000fe200000006ff */
[----:B------:R-:W-:-:S07]  /*1f00*/  ULEA UR35, UR16, UR77, 0x8 ;  /* 0x0000004d10237291 */ /* 0x000fce000f8e40ff */
[----:B------:R2:W3:Y:S01]  /*1f10*/  SYNCS.PHASECHK.TRANS64.TRYWAIT P1, [UR4+0x10], R0 ;  /* 0x00001000ff0075a7 */ /* 0x0004e20008021104 */
[----:B------:R-:W-:Y:S02]  /*1f20*/  ULEA.HI UR4, UR20, UR20, URZ, 0x1 ;  /* 0x0000001414047291 */ /* 0x000fe4000f8f08ff */
[----:B------:R-:W-:Y:S02]  /*1f30*/  UISETP.GE.U32.AND UP0, UPT, UR6, 0x1ff, UPT ;  /* 0x000001ff0600788c */ /* 0x000fe4000bf06070 */
[----:B------:R-:W-:Y:S02]  /*1f40*/  USHF.L.U32 UR5, UR4, 0x7, URZ ;  /* 0x0000000704057899 */ /* 0x000fe400080006ff */
[----:B------:R-:W-:Y:S02]  /*1f50*/  ULOP3.LUT UR20, UR4, 0xfffffffe, URZ, 0xc0, !UPT ;  /* 0xfffffffe04147892 */ /* 0x000fe4000f8ec0ff */
[----:B------:R-:W-:Y:S02]  /*1f60*/  ULOP3.LUT UR5, UR5, 0xffffff00, URZ, 0xc0, !UPT ;  /* 0xffffff0005057892 */ /* 0x000fe4000f8ec0ff */
[----:B-1----:R-:W-:-:S02]  /*1f70*/  ULOP3.LUT UR8, UR7, 0x1, URZ, 0xc0, !UPT ;  /* 0x0000000107087892 */ /* 0x002fc4000f8ec0ff */
[----:B------:R-:W-:Y:S01]  /*1f80*/  UIADD3 UR51, UPT, UPT, UR75, UR5, URZ ;  /* 0x000000054b337290 */ /* 0x000fe2000fffe0ff */
[----:B------:R-:W1:Y:S01]  /*1f90*/  S2UR UR7, SR_CTAID.X ;  /* 0x00000000000779c3 */ /* 0x000e620000002500 */
[----:B------:R-:W-:Y:S02]  /*1fa0*/  ULEA UR11, UR16, UR8, 0x1 ;  /* 0x00000008100b7291 */ /* 0x000fe4000f8e08ff */
[----:B-1----:R-:W-:-:S03]  /*1fb0*/  ULOP3.LUT UR20, UR20, 0x1, UR7, 0xf8, !UPT ;  /* 0x0000000114147892 */ /* 0x002fc6000f8ef807 */
[----:B------:R-:W-:Y:S01]  /*1fc0*/  UMOV UR7, URZ ;  /* 0x000000ff00077c82 */ /* 0x000fe20008000000 */
[----:B--2---:R-:W-:Y:S08]  /*1fd0*/  BRA.U !UP0, `(.L_x_25) ;  /* 0x0000000508687547 */ /* 0x004ff0000b800000 */
[----:B------:R-:W-:Y:S01]  /*1fe0*/  UMOV UR14, UR74 ;  /* 0x0000004a000e7c82 */ /* 0x000fe20008000000 */
[----:B------:R-:W-:Y:S01]  /*1ff0*/  UMOV UR5, UR29 ;  /* 0x0000001d00057c82 */ /* 0x000fe20008000000 */
[----:B------:R-:W-:Y:S01]  /*2000*/  UMOV UR42, 0x80 ;  /* 0x00000080002a7882 */ /* 0x000fe20000000000 */
[----:B------:R-:W-:Y:S01]  /*2010*/  UMOV UR19, UR62 ;  /* 0x0000003e00137c82 */ /* 0x000fe20008000000 */
[----:B------:R-:W-:-:S05]  /*2020*/  UMOV UR12, UR61 ;  /* 0x0000003d000c7c82 */ /* 0x000fca0008000000 */
.L_x_33:
[----:B------:R-:W-:Y:S01]  /*2030*/  ULEA UR6, UR5, UR15, 0x3 ;  /* 0x0000000f05067291 */ /* 0x000fe2000f8e18ff */
[----:B--2---:R-:W-:Y:S01]  /*2040*/  @P4 MOV R2, 0x21800 ;  /* 0x0002180000024802 */ /* 0x004fe20000000f00 */
[----:B-1-3--:R-:W-:Y:S10]  /*2050*/  @P1 BRA `(.L_x_26) ;  /* 0x00000000000c1947 */ /* 0x00aff40003800000 */
[----:B------:R-:W-:-:S04]  /*2060*/  SHF.L.U32 R3, R12, 0x1f, RZ ;  /* 0x0000001f0c037819 */ /* 0x000fc800000006ff */
[----:B------:R-:W1:Y:S02]  /*2070*/  SYNCS.PHASECHK.TRANS64.TRYWAIT P0, [UR6+0x10], R3 ;  /* 0x00001003ff0075a7 */ /* 0x000e640008001106 */
[----:B-1----:R-:W-:Y:S05]  /*2080*/  @!P0 BRA `(.L_x_27) ;  /* 0x000000b0008c8947 */ /* 0x002fea0003800000 */
.L_x_26:
[----:B------:R2:W-:Y:S01]  /*2090*/  @P4 SYNCS.ARRIVE.TRANS64 RZ, [UR6], R2 ;  /* 0x00000002ffff49a7 */ /* 0x0005e20008000006 */
[----:B------:R-:W-:Y:S02]  /*20a0*/  ULOP3.LUT UR4, UR37, 0x2, URZ, 0xfc, !UPT ;  /* 0x0000000225047892 */ /* 0x000fe4000f8efcff */
[----:B------:R-:W-:Y:S02]  /*20b0*/  UIADD3 UR14, UPT, UPT, UR14, 0x1, URZ ;  /* 0x000000010e0e7890 */ /* 0x000fe4000fffe0ff */
[----:B------:R-:W-:Y:S02]  /*20c0*/  UISETP.NE.AND UP0, UPT, UR4, 0x2, UPT ;  /* 0x000000020400788c */ /* 0x000fe4000bf05270 */
[----:B------:R-:W-:-:S07]  /*20d0*/  UISETP.NE.AND UP4, UPT, UR14, 0x1, UPT ;  /* 0x000000010e00788c */ /* 0x000fce000bf85270 */
[----:B------:R-:W-:Y:S05]  /*20e0*/  BRA.U UP0, `(.L_x_28) ;  /* 0x0000000100047547 */ /* 0x000fea000b800000 */
[----:B------:R-:W-:Y:S05]  /*20f0*/  BPT.TRAP 0x1 ;  /* 0x000000040000795c */ /* 0x000fea0000300000 */
.L_x_28:
[----:B------:R-:W-:Y:S04]  /*2100*/  BSSY.RECONVERGENT B0, `(.L_x_29) ;  /* 0x0000003000007945 */ /* 0x000fe80003800200 */
[----:B------:R-:W-:Y:S05]  /*2110*/  @!P3 BRA `(.L_x_30) ;  /* 0x000000000004b947 */ /* 0x000fea0003800000 */
[----:B------:R-:W-:Y:S05]  /*2120*/  BPT.TRAP 0x1 ;  /* 0x000000040000795c */ /* 0x000fea0000300000 */
.L_x_30:
[----:B------:R-:W-:Y:S05]  /*2130*/  BSYNC.RECONVERGENT B0 ;  /* 0x0000000000007941 */ /* 0x000fea0003800200 */
.L_x_29:
[----:B------:R-:W-:Y:S01]  /*2140*/  UIADD3 UR4, UPT, UPT, UR5, 0x1, URZ ;  /* 0x0000000105047890 */ /* 0x000fe2000fffe0ff */
[----:B------:R-:W-:Y:S01]  /*2150*/  BSSY.RECONVERGENT B0, `(.L_x_31) ;  /* 0x000003c000007945 */ /* 0x000fe20003800200 */
[----:B------:R-:W-:Y:S02]  /*2160*/  ELECT P0, URZ, PT ;  /* 0x0000000000ff782f */ /* 0x000fe40003800000 */
[----:B------:R-:W-:-:S04]  /*2170*/  UISETP.NE.AND UP0, UPT, UR4, 0x2, UPT ;  /* 0x000000020400788c */ /* 0x000fc8000bf05270 */
[----:B------:R-:W-:Y:S02]  /*2180*/  USEL UR7, URZ, 0x1, UP0 ;  /* 0x00000001ff077887 */ /* 0x000fe40008000000 */
[----:B------:R-:W-:-:S04]  /*2190*/  USEL UR29, UR4, URZ, UP0 ;  /* 0x000000ff041d7287 */ /* 0x000fc80008000000 */
[----:B------:R-:W-:Y:S01]  /*21a0*/  ULEA UR4, UR29, UR15, 0x3 ;  /* 0x0000000f1d047291 */ /* 0x000fe2000f8e18ff */
[----:B------:R-:W-:-:S04]  /*21b0*/  LOP3.LUT R12, R12, UR7, RZ, 0x3c, !PT ;  /* 0x000000070c0c7c12 */ /* 0x000fc8000f8e3cff */
[----:B-1----:R-:W-:-:S04]  /*21c0*/  SHF.L.U32 R0, R12, 0x1f, RZ ;  /* 0x0000001f0c007819 */ /* 0x002fc800000006ff */
[----:B------:R1:W3:Y:S01]  /*21d0*/  SYNCS.PHASECHK.TRANS64.TRYWAIT P1, [UR4+0x10], R0 ;  /* 0x00001000ff0075a7 */ /* 0x0002e20008021104 */
[----:B------:R-:W-:Y:S05]  /*21e0*/  @!P0 BRA `(.L_x_32) ;  /* 0x0000000000c88947 */ /* 0x000fea0003800000 */
[----:B------:R-:W-:Y:S02]  /*21f0*/  USHF.L.U32 UR4, UR5, 0xf, URZ ;  /* 0x0000000f05047899 */ /* 0x000fe400080006ff */
[----:B------:R-:W-:Y:S02]  /*2200*/  UIADD3 UR22, UP3, UPT, UR46, 0x80, URZ ;  /* 0x000000802e167890 */ /* 0x000fe4000ff7e0ff */
[----:B------:R-:W-:Y:S02]  /*2210*/  ULOP3.LUT UR40, UR4, UR59, URZ, 0xfc, !UPT ;  /* 0x0000003b04287292 */ /* 0x000fe4000f8efcff */
[----:B------:R-:W-:Y:S02]  /*2220*/  ULOP3.LUT UR24, UR4, UR58, URZ, 0xfc, !UPT ;  /* 0x0000003a04187292 */ /* 0x000fe4000f8efcff */
[----:B------:R-:W-:Y:S02]  /*2230*/  UIADD3 UR40, UPT, UPT, UR15, UR40, URZ ;  /* 0x000000280f287290 */ /* 0x000fe4000fffe0ff */
[----:B------:R-:W-:-:S02]  /*2240*/  UIADD3 UR8, UP2, UPT, UR46, 0x180, URZ ;  /* 0x000001802e087890 */ /* 0x000fc4000ff5e0ff */
[----:B------:R-:W-:Y:S02]  /*2250*/  UIADD3 UR24, UPT, UPT, UR15, UR24, URZ ;  /* 0x000000180f187290 */ /* 0x000fe4000fffe0ff */
[----:B------:R-:W-:Y:S02]  /*2260*/  UIADD3 UR50, UPT, UPT, UR42, -0x80, URZ ;  /* 0xffffff802a327890 */ /* 0x000fe4000fffe0ff */
[----:B------:R-:W-:Y:S02]  /*2270*/  ULOP3.LUT UR49, UR6, 0xfefffff8, URZ, 0xc0, !UPT ;  /* 0xfefffff806317892 */ /* 0x000fe4000f8ec0ff */
[----:B------:R-:W-:Y:S02]  /*2280*/  UIADD3.X UR23, UPT, UPT, URZ, UR47, URZ, UP3, !UPT ;  /* 0x0000002fff177290 */ /* 0x000fe40009ffe4ff */
[----:B------:R-:W-:Y:S02]  /*2290*/  UIADD3 UR48, UPT, UPT, UR40, 0x10800, URZ ;  /* 0x0001080028307890 */ /* 0x000fe4000fffe0ff */
[----:B------:R-:W-:-:S02]  /*22a0*/  UPRMT UR4, URZ, 0x5410, UR57 ;  /* 0x00005410ff047896 */ /* 0x000fc40008000039 */
[----:B------:R-:W-:Y:S02]  /*22b0*/  UIADD3 UR40, UPT, UPT, UR40, 0x14800, URZ ;  /* 0x0001480028287890 */ /* 0x000fe4000fffe0ff */
[----:B------:R-:W-:Y:S02]  /*22c0*/  UIADD3.X UR9, UPT, UPT, URZ, UR47, URZ, UP2, !UPT ;  /* 0x0000002fff097290 */ /* 0x000fe400097fe4ff */
[----:B------:R-:W-:Y:S02]  /*22d0*/  UIADD3 UR32, UPT, UPT, UR24, 0x20800, URZ ;  /* 0x0002080018207890 */ /* 0x000fe4000fffe0ff */
[----:B------:R-:W-:Y:S02]  /*22e0*/  UPRMT UR7, URZ, 0x5410, UR56 ;  /* 0x00005410ff077896 */ /* 0x000fe40008000038 */
[----:B------:R-:W-:Y:S01]  /*22f0*/  UIADD3 UR24, UPT, UPT, UR24, 0x24800, URZ ;  /* 0x0002480018187890 */ /* 0x000fe2000fffe0ff */
[----:B------:R-:W-:Y:S01]  /*2300*/  UMOV UR54, 0x0 ;  /* 0x0000000000367882 */ /* 0x000fe20000000000 */
[----:B------:R-:W-:Y:S01]  /*2310*/  UMOV UR55, 0x10000000 ;  /* 0x1000000000377882 */ /* 0x000fe20000000000 */
[----:B------:R-:W-:Y:S01]  /*2320*/  ULEA UR16, UR5, UR64, 0xa ;  /* 0x0000004005107291 */ /* 0x000fe2000f8e50ff */
[----:B------:R-:W-:Y:S01]  /*2330*/  UTMALDG.3D.MULTICAST.2CTA [UR48], [UR22], UR4, desc[UR54] ;  /* 0x00003630160073b4 */ /* 0x000fe20008211804 */
[----:B------:R-:W-:Y:S01]  /*2340*/  UIADD3 UR38, UP1, UPT, UR46, 0x280, URZ ;  /* 0x000002802e267890 */ /* 0x000fe2000ff3e0ff */
[----:B------:R-:W-:Y:S01]  /*2350*/  UMOV UR43, UR51 ;  /* 0x00000033002b7c82 */ /* 0x000fe20008000000 */
[----:B------:R-:W-:Y:S01]  /*2360*/  UMOV UR44, UR52 ;  /* 0x00000034002c7c82 */ /* 0x000fe20008000000 */
[----:B------:R-:W-:Y:S01]  /*2370*/  UMOV UR41, UR49 ;  /* 0x0000003100297c82 */ /* 0x000fe20008000000 */
[----:B------:R-:W-:-:S02]  /*2380*/  ULEA UR10, UR5, UR63, 0xb ;  /* 0x0000003f050a7291 */ /* 0x000fc4000f8e58ff */
[----:B------:R-:W-:Y:S01]  /*2390*/  UIADD3 UR30, UP0, UPT, UR46, 0x380, URZ ;  /* 0x000003802e1e7890 */ /* 0x000fe2000ff1e0ff */
[----:B------:R-:W-:Y:S01]  /*23a0*/  UTMALDG.3D.MULTICAST.2CTA [UR40], [UR22], UR4, desc[UR54] ;  /* 0x00003628160073b4 */ /* 0x000fe20008211804 */
[----:B------:R-:W-:Y:S01]  /*23b0*/  UMOV UR36, UR52 ;  /* 0x0000003400247c82 */ /* 0x000fe20008000000 */
[----:B------:R-:W-:Y:S01]  /*23c0*/  UMOV UR33, UR49 ;  /* 0x0000003100217c82 */ /* 0x000fe20008000000 */
[----:B------:R-:W-:Y:S01]  /*23d0*/  UMOV UR34, UR50 ;  /* 0x0000003200227c82 */ /* 0x000fe20008000000 */
[----:B------:R-:W-:Y:S01]  /*23e0*/  UMOV UR26, UR42 ;  /* 0x0000002a001a7c82 */ /* 0x000fe20008000000 */
[----:B------:R-:W-:Y:S01]  /*23f0*/  UMOV UR27, UR35 ;  /* 0x00000023001b7c82 */ /* 0x000fe20008000000 */
[----:B------:R-:W-:Y:S01]  /*2400*/  UMOV UR28, UR52 ;  /* 0x00000034001c7c82 */ /* 0x000fe20008000000 */
[----:B------:R-:W-:Y:S01]  /*2410*/  UMOV UR25, UR49 ;  /* 0x0000003100197c82 */ /* 0x000fe20008000000 */
[----:B------:R-:W-:Y:S01]  /*2420*/  UTMALDG.3D.MULTICAST.2CTA [UR32], [UR8], UR7, desc[UR54] ;  /* 0x00003620080073b4 */ /* 0x000fe20008211807 */
[----:B------:R-:W-:-:S02]  /*2430*/  UIADD3.X UR39, UPT, UPT, URZ, UR47, URZ, UP1, !UPT ;  /* 0x0000002fff277290 */ /* 0x000fc40008ffe4ff */
[----:B------:R-:W-:Y:S02]  /*2440*/  UIADD3 UR16, UPT, UPT, UR15, 0x30800, UR16 ;  /* 0x000308000f107890 */ /* 0x000fe4000fffe010 */
[----:B------:R-:W-:Y:S01]  /*2450*/  UIADD3.X UR31, UPT, UPT, URZ, UR47, URZ, UP0, !UPT ;  /* 0x0000002fff1f7290 */ /* 0x000fe200087fe4ff */
[----:B------:R-:W-:Y:S01]  /*2460*/  UMOV UR21, UR52 ;  /* 0x0000003400157c82 */ /* 0x000fe20008000000 */
[----:B------:R4:W-:Y:S01]  /*2470*/  UTMALDG.3D.MULTICAST.2CTA [UR24], [UR8], UR7, desc[UR54] ;  /* 0x00003618080073b4 */ /* 0x0009e20008211807 */
[----:B------:R-:W-:Y:S01]  /*2480*/  UMOV UR17, UR49 ;  /* 0x0000003100117c82 */ /* 0x000fe20008000000 */
[----:B------:R-:W-:-:S03]  /*2490*/  UMOV UR13, UR52 ;  /* 0x00000034000d7c82 */ /* 0x000fc60008000000 */
[----:B------:R1:W-:Y:S01]  /*24a0*/  UTMALDG.4D.MULTICAST.2CTA [UR16], [UR38], UR4, desc[UR54] ;  /* 0x00003610260073b4 */ /* 0x0003e20008219804 */
[----:B----4-:R-:W-:Y:S02]  /*24b0*/  UIADD3 UR8, UPT, UPT, UR15, 0x31000, UR10 ;  /* 0x000310000f087890 */ /* 0x010fe4000fffe00a */
[----:B------:R-:W-:Y:S01]  /*24c0*/  UPRMT UR7, URZ, 0x5410, UR53 ;  /* 0x00005410ff077896 */ /* 0x000fe20008000035 */
[----:B------:R-:W-:Y:S01]  /*24d0*/  UMOV UR10, URZ ;  /* 0x000000ff000a7c82 */ /* 0x000fe20008000000 */
[----:B------:R-:W-:-:S07]  /*24e0*/  UMOV UR9, UR49 ;  /* 0x0000003100097c82 */ /* 0x000fce0008000000 */
[----:B------:R1:W-:Y:S02]  /*24f0*/  UTMALDG.4D.MULTICAST.2CTA [UR8], [UR30], UR7, desc[UR54] ;  /* 0x000036081e0073b4 */ /* 0x0003e40008219807 */
[----:B-1----:R-:W-:Y:S01]  /*2500*/  NOP ;  /* 0x0000000000007918 */ /* 0x002fe20000000000 */
.L_x_32:
[----:B------:R-:W-:Y:S05]  /*2510*/  BSYNC.RECONVERGENT B0 ;  /* 0x0000000000007941 */ /* 0x000fea0003800200 */
.L_x_31:
[----:B------:R-:W-:Y:S02]  /*2520*/  UIADD3 UR42, UPT, UPT, UR42, 0x100, URZ ;  /* 0x000001002a2a7890 */ /* 0x000fe4000fffe0ff */
[----:B------:R-:W-:Y:S02]  /*2530*/  UIADD3 UR12, UPT, UPT, UR12, 0x2, URZ ;  /* 0x000000020c0c7890 */ /* 0x000fe4000fffe0ff */
[----:B------:R-:W-:Y:S01]  /*2540*/  UIADD3 UR19, UPT, UPT, UR19, 0x2, URZ ;  /* 0x0000000213137890 */ /* 0x000fe2000fffe0ff */
[----:B------:R-:W-:Y:S01]  /*2550*/  UMOV UR5, UR29 ;  /* 0x0000001d00057c82 */ /* 0x000fe20008000000 */
[----:B------:R-:W-:Y:S01]  /*2560*/  UMOV UR7, UR65 ;  /* 0x0000004100077c82 */ /* 0x000fe20008000000 */
[----:B------:R-:W-:Y:S09]  /*2570*/  BRA.U UP4, `(.L_x_33) ;  /* 0xfffffff904ac7547 */ /* 0x000ff2000b83ffff */
.L_x_25:
[----:B------:R-:W-:Y:S01]  /*2580*/  ULEA UR4, UR29, UR15, 0x3 ;  /* 0x0000000f1d047291 */ /* 0x000fe2000f8e18ff */
[----:B-1----:R-:W-:Y:S01]  /*2590*/  SHF.L.U32 R0, R12, 0x1f, RZ ;  /* 0x0000001f0c007819 */ /* 0x002fe200000006ff */
[----:B------:R-:W-:Y:S01]  /*25a0*/  @!P2 SYNCS.ARRIVE.TRANS64.A1T0 RZ, [UR15+0x68], RZ ;  /* 0x000068ffffffa9a7 */ /* 0x000fe2000810000f */
[----:B------:R-:W-:-:S06]  /*25b0*/  UISETP.GT.AND UP0, UPT, UR73, UR72, UPT ;  /* 0x000000484900728c */ /* 0x000fcc000bf04270 */
[----:B---3--:R1:W3:Y:S03]  /*25c0*/  SYNCS.PHASECHK.TRANS64.TRYWAIT P1, [UR4+0x10], R0 ;  /* 0x00001000ff0075a7 */ /* 0x0082e60008021104 */
[----:B------:R-:W-:Y:S05]  /*25d0*/  BRA.U !UP0, `(.L_x_34) ;  /* 0x0000000508507547 */ /* 0x000fea000b800000 */
[----:B------:R-:W-:Y:S01]  /*25e0*/  UIADD3 UR60, UPT, UPT, UR76, UR7, URZ ;  /* 0x000000074c3c7290 */ /* 0x000fe2000fffe0ff */
[----:B------:R-:W-:-:S11]  /*25f0*/  UMOV UR5, UR29 ;  /* 0x0000001d00057c82 */ /* 0x000fd60008000000 */
.L_x_42:
[----:B------:R-:W-:Y:S01]  /*2600*/  ULEA UR14, UR5, UR15, 0x3 ;  /* 0x0000000f050e7291 */ /* 0x000fe2000f8e18ff */
[----:B--2---:R-:W-:Y:S01]  /*2610*/  @P4 MOV R2, 0x21800 ;  /* 0x0002180000024802 */ /* 0x004fe20000000f00 */
[----:B---3--:R-:W-:Y:S10]  /*2620*/  @P1 BRA `(.L_x_35) ;  /* 0x00000000000c1947 */ /* 0x008ff40003800000 */
[----:B------:R-:W-:-:S04]  /*2630*/  SHF.L.U32 R3, R12, 0x1f, RZ ;  /* 0x0000001f0c037819 */ /* 0x000fc800000006ff */
[----:B------:R-:W2:Y:S02]  /*2640*/  SYNCS.PHASECHK.TRANS64.TRYWAIT P0, [UR14+0x10], R3 ;  /* 0x00001003ff0075a7 */ /* 0x000ea4000800110e */
[----:B--2---:R-:W-:Y:S05]  /*2650*/  @!P0 BRA `(.L_x_36) ;  /* 0x000000ac00308947 */ /* 0x004fea0003800000 */
.L_x_35:
[----:B------:R2:W-:Y:S01]  /*2660*/  @P4 SYNCS.ARRIVE.TRANS64 RZ, [UR14], R2 ;  /* 0x00000002ffff49a7 */ /* 0x0005e2000800000e */
[----:B------:R-:W-:-:S04]  /*2670*/  ULOP3.LUT UR4, UR37, 0x2, URZ, 0xfc, !UPT ;  /* 0x0000000225047892 */ /* 0x000fc8000f8efcff */
[----:B------:R-:W-:-:S09]  /*2680*/  UISETP.NE.AND UP0, UPT, UR4, 0x2, UPT ;  /* 0x000000020400788c */ /* 0x000fd2000bf05270 */
[----:B------:R-:W-:Y:S05]  /*2690*/  BRA.U UP0, `(.L_x_37) ;  /* 0x0000000100047547 */ /* 0x000fea000b800000 */
[----:B------:R-:W-:Y:S05]  /*26a0*/  BPT.TRAP 0x1 ;  /* 0x000000040000795c */ /* 0x000fea0000300000 */
.L_x_37:
[----:B------:R-:W-:Y:S04]  /*26b0*/  BSSY.RECONVERGENT B0, `(.L_x_38) ;  /* 0x0000003000007945 */ /* 0x000fe80003800200 */
[----:B------:R-:W-:Y:S05]  /*26c0*/  @!P3 BRA `(.L_x_39) ;  /* 0x000000000004b947 */ /* 0x000fea0003800000 */
[----:B------:R-:W-:Y:S05]  /*26d0*/  BPT.TRAP 0x1 ;  /* 0x000000040000795c */ /* 0x000fea0000300000 */
.L_x_39:
[----:B------:R-:W-:Y:S05]  /*26e0*/  BSYNC.RECONVERGENT B0 ;  /* 0x0000000000007941 */ /* 0x000fea0003800200 */
.L_x_38:
        /* <DEDUP_REMOVED lines=16> */
[----:B------:R-:W-:-:S02]  /*27f0*/  USHF.L.U32 UR50, UR7, 0x8, URZ ;  /* 0x0000000807327899 */ /* 0x000fc400080006ff */
[----:B------:R-:W-:Y:S02]  /*2800*/  UIADD3 UR22, UP2, UPT, UR46, 0x180, URZ ;  /* 0x000001802e167890 */ /* 0x000fe4000ff5e0ff */
[----:B------:R-:W-:Y:S02]  /*2810*/  UIADD3 UR24, UPT, UPT, UR15, UR24, URZ ;  /* 0x000000180f187290 */ /* 0x000fe4000fffe0ff */
[----:B------:R-:W-:Y:S02]  /*2820*/  UIADD3 UR30, UP1, UPT, UR46, 0x280, URZ ;  /* 0x000002802e1e7890 */ /* 0x000fe4000ff3e0ff */
[----:B------:R-:W-:Y:S02]  /*2830*/  ULOP3.LUT UR49, UR14, 0xfefffff8, URZ, 0xc0, !UPT ;  /* 0xfefffff80e317892 */ /* 0x000fe4000f8ec0ff */
[----:B------:R-:W-:Y:S02]  /*2840*/  UIADD3.X UR9, UPT, UPT, URZ, UR47, URZ, UP3, !UPT ;  /* 0x0000002fff097290 */ /* 0x000fe40009ffe4ff */
[----:B------:R-:W-:-:S02]  /*2850*/  UIADD3 UR48, UPT, UPT, UR40, 0x10800, URZ ;  /* 0x0001080028307890 */ /* 0x000fc4000fffe0ff */
[----:B------:R-:W-:Y:S02]  /*2860*/  UPRMT UR4, URZ, 0x5410, UR57 ;  /* 0x00005410ff047896 */ /* 0x000fe40008000039 */
[----:B------:R-:W-:Y:S02]  /*2870*/  UIADD3 UR42, UPT, UPT, UR50, 0x80, URZ ;  /* 0x00000080322a7890 */ /* 0x000fe4000fffe0ff */
[----:B------:R-:W-:Y:S02]  /*2880*/  UIADD3 UR40, UPT, UPT, UR40, 0x14800, URZ ;  /* 0x0001480028287890 */ /* 0x000fe4000fffe0ff */
[----:B------:R-:W-:Y:S02]  /*2890*/  UIADD3.X UR23, UPT, UPT, URZ, UR47, URZ, UP2, !UPT ;  /* 0x0000002fff177290 */ /* 0x000fe400097fe4ff */
[----:B------:R-:W-:Y:S02]  /*28a0*/  UIADD3 UR32, UPT, UPT, UR24, 0x20800, URZ ;  /* 0x0002080018207890 */ /* 0x000fe4000fffe0ff */
[----:B------:R-:W-:-:S02]  /*28b0*/  UPRMT UR6, URZ, 0x5410, UR56 ;  /* 0x00005410ff067896 */ /* 0x000fc40008000038 */
[----:B------:R-:W-:Y:S02]  /*28c0*/  UIADD3 UR24, UPT, UPT, UR24, 0x24800, URZ ;  /* 0x0002480018187890 */ /* 0x000fe4000fffe0ff */
[----:B------:R-:W-:Y:S02]  /*28d0*/  ULEA UR19, UR7, UR62, 0x1 ;  /* 0x0000003e07137291 */ /* 0x000fe4000f8e08ff */
[----:B------:R-:W-:Y:S02]  /*28e0*/  ULEA UR16, UR5, UR67, 0xa ;  /* 0x0000004305107291 */ /* 0x000fe4000f8e50ff */
[----:B------:R-:W-:Y:S01]  /*28f0*/  UIADD3.X UR31, UPT, UPT, URZ, UR47, URZ, UP1, !UPT ;  /* 0x0000002fff1f7290 */ /* 0x000fe20008ffe4ff */
[----:B------:R-:W-:Y:S01]  /*2900*/  UMOV UR54, 0x0 ;  /* 0x0000000000367882 */ /* 0x000fe20000000000 */
[----:B------:R-:W-:Y:S01]  /*2910*/  UMOV UR55, 0x10000000 ;  /* 0x1000000000377882 */ /* 0x000fe20000000000 */
[----:B------:R-:W-:Y:S01]  /*2920*/  UMOV UR43, UR51 ;  /* 0x00000033002b7c82 */ /* 0x000fe20008000000 */
[----:B------:R-:W-:Y:S01]  /*2930*/  UMOV UR44, UR52 ;  /* 0x00000034002c7c82 */ /* 0x000fe20008000000 */
[----:B------:R-:W-:Y:S01]  /*2940*/  UMOV UR41, UR49 ;  /* 0x0000003100297c82 */ /* 0x000fe20008000000 */
[----:B------:R-:W-:Y:S01]  /*2950*/  UMOV UR36, UR52 ;  /* 0x0000003400247c82 */ /* 0x000fe20008000000 */
[----:B------:R-:W-:Y:S01]  /*2960*/  UTMALDG.3D.MULTICAST.2CTA [UR48], [UR8], UR4, desc[UR54] ;  /* 0x00003630080073b4 */ /* 0x000fe20008211804 */
[----:B------:R-:W-:Y:S01]  /*2970*/  UMOV UR33, UR49 ;  /* 0x0000003100217c82 */ /* 0x000fe20008000000 */
[----:B------:R-:W-:Y:S01]  /*2980*/  UMOV UR34, UR50 ;  /* 0x0000003200227c82 */ /* 0x000fe20008000000 */
[----:B------:R-:W-:Y:S01]  /*2990*/  UIADD3 UR38, UP0, UPT, UR46, 0x380, URZ ;  /* 0x000003802e267890 */ /* 0x000fe2000ff1e0ff */
[----:B------:R-:W-:Y:S01]  /*29a0*/  UMOV UR27, UR35 ;  /* 0x00000023001b7c82 */ /* 0x000fe20008000000 */
[----:B------:R-:W-:Y:S01]  /*29b0*/  UMOV UR28, UR52 ;  /* 0x00000034001c7c82 */ /* 0x000fe20008000000 */
[----:B------:R-:W-:Y:S01]  /*29c0*/  UMOV UR25, UR49 ;  /* 0x0000003100197c82 */ /* 0x000fe20008000000 */
[----:B------:R4:W-:Y:S01]  /*29d0*/  UTMALDG.3D.MULTICAST.2CTA [UR40], [UR8], UR4, desc[UR54] ;  /* 0x00003628080073b4 */ /* 0x0009e20008211804 */
[----:B------:R-:W-:Y:S01]  /*29e0*/  UMOV UR26, UR42 ;  /* 0x0000002a001a7c82 */ /* 0x000fe20008000000 */
[----:B------:R-:W-:Y:S01]  /*29f0*/  UMOV UR21, UR52 ;  /* 0x0000003400157c82 */ /* 0x000fe20008000000 */
[----:B------:R-:W-:Y:S01]  /*2a00*/  UMOV UR17, UR49 ;  /* 0x0000003100117c82 */ /* 0x000fe20008000000 */
[----:B------:R-:W-:-:S02]  /*2a10*/  ULEA UR12, UR7, UR61, 0x1 ;  /* 0x0000003d070c7291 */ /* 0x000fc4000f8e08ff */
[----:B------:R-:W-:Y:S01]  /*2a20*/  UIADD3.X UR39, UPT, UPT, URZ, UR47, URZ, UP0, !UPT ;  /* 0x0000002fff277290 */ /* 0x000fe200087fe4ff */
[----:B------:R-:W-:Y:S01]  /*2a30*/  UTMALDG.3D.MULTICAST.2CTA [UR32], [UR22], UR6, desc[UR54] ;  /* 0x00003620160073b4 */ /* 0x000fe20008211806 */
[----:B------:R-:W-:Y:S01]  /*2a40*/  UMOV UR10, URZ ;  /* 0x000000ff000a7c82 */ /* 0x000fe20008000000 */
[----:B------:R-:W-:Y:S01]  /*2a50*/  UMOV UR13, UR52 ;  /* 0x00000034000d7c82 */ /* 0x000fe20008000000 */
[----:B------:R-:W-:Y:S01]  /*2a60*/  UTMALDG.3D.MULTICAST.2CTA [UR24], [UR22], UR6, desc[UR54] ;  /* 0x00003618160073b4 */ /* 0x000fe20008211806 */
[----:B------:R2:W-:Y:S01]  /*2a70*/  UTMALDG.4D.MULTICAST.2CTA [UR16], [UR30], UR4, desc[UR54] ;  /* 0x000036101e0073b4 */ /* 0x0005e20008219804 */
[----:B----4-:R-:W-:Y:S01]  /*2a80*/  ULEA UR8, UR5, UR66, 0xb ;  /* 0x0000004205087291 */ /* 0x010fe2000f8e58ff */
[----:B------:R-:W-:Y:S01]  /*2a90*/  UMOV UR9, UR49 ;  /* 0x0000003100097c82 */ /* 0x000fe20008000000 */
[----:B--2---:R-:W-:-:S09]  /*2aa0*/  UPRMT UR4, URZ, 0x5410, UR53 ;  /* 0x00005410ff047896 */ /* 0x004fd20008000035 */
[----:B------:R4:W-:Y:S02]  /*2ab0*/  UTMALDG.4D.MULTICAST.2CTA [UR8], [UR38], UR4, desc[UR54] ;  /* 0x00003608260073b4 */ /* 0x0009e40008219804 */
[----:B----4-:R-:W-:Y:S01]  /*2ac0*/  NOP ;  /* 0x0000000000007918 */ /* 0x010fe20000000000 */
.L_x_41:
[----:B------:R-:W-:Y:S05]  /*2ad0*/  BSYNC.RECONVERGENT B0 ;  /* 0x0000000000007941 */ /* 0x000fea0003800200 */
.L_x_40:
[----:B------:R-:W-:Y:S01]  /*2ae0*/  UIADD3 UR7, UPT, UPT, UR7, 0x1, URZ ;  /* 0x0000000107077890 */ /* 0x000fe2000fffe0ff */
[----:B------:R-:W-:-:S03]  /*2af0*/  UMOV UR5, UR29 ;  /* 0x0000001d00057c82 */ /* 0x000fc60008000000 */
[----:B------:R-:W-:-:S09]  /*2b00*/  UISETP.NE.AND UP0, UPT, UR7, UR60, UPT ;  /* 0x0000003c0700728c */ /* 0x000fd2000bf05270 */
[----:B------:R-:W-:Y:S05]  /*2b10*/  BRA.U UP0, `(.L_x_42) ;  /* 0xfffffff900b87547 */ /* 0x000fea000b83ffff */
.L_x_34:
[C---:B------:R-:W-:Y:S01]  /*2b20*/  LEA R3, R11.reuse, UR15, 0x3 ;  /* 0x0000000f0b037c11 */ /* 0x040fe2000f8e18ff */
[----:B------:R-:W-:Y:S01]  /*2b30*/  NOP ;  /* 0x0000000000007918 */ /* 0x000fe20000000000 */
[----:B-1----:R-:W-:Y:S02]  /*2b40*/  SHF.L.U32 R0, R10, 0x1f, RZ ;  /* 0x0000001f0a007819 */ /* 0x002fe400000006ff */
[----:B------:R-:W-:Y:S02]  /*2b50*/  LEA R4, R11, UR15, 0x4 ;  /* 0x0000000f0b047c11 */ /* 0x000fe4000f8e20ff */
[----:B------:R-:W1:Y:S02]  /*2b60*/  SYNCS.PHASECHK.TRANS64.TRYWAIT P0, [R3+URZ+0x70], R0 ;  /* 0x00007000030075a7 */ /* 0x000e6400080011ff */
[----:B-1----:R-:W-:Y:S05]  /*2b70*/  @!P0 BRA `(.L_x_43) ;  /* 0x000000a800008947 */ /* 0x002fea0003800000 */
.L_x_152:
[----:B------:R-:W4:Y:S01]  /*2b80*/  LDS.128 R4, [R4+0xd0] ;  /* 0x0000d00004047984 */ /* 0x000f220000000c00 */
[----:B------:R-:W-:Y:S01]  /*2b90*/  UISETP.GE.AND UP0, UPT, UR45, 0x1, UPT ;  /* 0x000000012d00788c */ /* 0x000fe2000bf06270 */
[----:B------:R-:W-:Y:S01]  /*2ba0*/  @!PT LDS RZ, [RZ] ;  /* 0x00000000fffff984 */ /* 0x000fe20000000800 */
[----:B------:R-:W-:Y:S01]  /*2bb0*/  @!PT LDS RZ, [RZ] ;  /* 0x00000000fffff984 */ /* 0x000fe20000000800 */
[----:B------:R-:W-:Y:S01]  /*2bc0*/  @!PT LDS RZ, [RZ] ;  /* 0x00000000fffff984 */ /* 0x000fe20000000800 */
[----:B------:R-:W-:Y:S01]  /*2bd0*/  @!PT LDS RZ, [RZ] ;  /* 0x00000000fffff984 */ /* 0x000fe20000000800 */
[----:B------:R1:W-:Y:S06]  /*2be0*/  MEMBAR.ALL.CTA ;  /* 0x0000000000007992 */ /* 0x0003ec0000008000 */
[----:B-1----:R-:W1:Y:S01]  /*2bf0*/  FENCE.VIEW.ASYNC.S ;  /* 0x00000000000073c6 */ /* 0x002e620000000000 */
[----:B----4-:R-:W-:-:S13]  /*2c00*/  LOP3.LUT P0, RZ, R6, 0x1, RZ, 0xc0, !PT ;  /* 0x0000000106ff7812 */ /* 0x010fda000780c0ff */
[----:B-1----:R-:W-:Y:S01]  /*2c10*/  VOTEU.ANY UP1, P0 ;  /* 0x0000000000ff7886 */ /* 0x002fe20000020100 */
[----:B------:R-:W-:-:S13]  /*2c20*/  PLOP3.LUT P0, PT, PT, PT, UP1, 0x80, 0x8 ;  /* 0x000000000008781c */ /* 0x000fda0003f0f018 */
[----:B------:R-:W-:Y:S02]  /*2c30*/  @P0 LOP3.LUT R0, R5, 0xffff, RZ, 0xc0, !PT ;  /* 0x0000ffff05000812 */ /* 0x000fe400078ec0ff */
[----:B--2---:R-:W-:Y:S02]  /*2c40*/  @P0 MOV R2, R4 ;  /* 0x0000000400020202 */ /* 0x004fe40000000f00 */
[----:B------:R-:W-:Y:S01]  /*2c50*/  @P0 R2UR UR5, R0 ;  /* 0x00000000000502ca */ /* 0x000fe200000e0000 */
[----:B------:R-:W-:Y:S01]  /*2c60*/  VIADD R0, R3, 0x80 ;  /* 0x0000008003007836 */ /* 0x000fe20000000000 */
[----:B------:R-:W-:Y:S02]  /*2c70*/  @P0 SHF.R.U32.HI R4, RZ, 0x10, R5 ;  /* 0x00000010ff040819 */ /* 0x000fe40000011605 */
[----:B------:R-:W-:Y:S02]  /*2c80*/  @P0 R2UR UR6, R2 ;  /* 0x00000000020602ca */ /* 0x000fe400000e0000 */
[----:B------:R-:W-:-:S02]  /*2c90*/  PRMT R0, RZ, 0x654, R0 ;  /* 0x00000654ff007816 */ /* 0x000fc40000000000 */
[----:B------:R-:W-:Y:S02]  /*2ca0*/  @P0 R2UR UR4, R4 ;  /* 0x00000000040402ca */ /* 0x000fe400000e0000 */
[----:B------:R1:W-:Y:S03]  /*2cb0*/  SYNCS.ARRIVE.TRANS64.RED.A1T0 RZ, [R0+URZ], RZ ;  /* 0x000000ff00ff79a7 */ /* 0x0003e600081004ff */
[----:B------:R-:W-:-:S04]  /*2cc0*/  @UP1 UMOV UR68, UR5 ;  /* 0x0000000500441c82 */ /* 0x000fc80008000000 */
[----:B------:R-:W-:-:S04]  /*2cd0*/  @UP1 UMOV UR69, UR6 ;  /* 0x0000000600451c82 */ /* 0x000fc80008000000 */
[----:B------:R-:W-:Y:S01]  /*2ce0*/  @UP1 UMOV UR52, UR4 ;  /* 0x0000000400341c82 */ /* 0x000fe20008000000 */
[----:B------:R-:W-:Y:S05]  /*2cf0*/  BRA.U !UP0, `(.L_x_44) ;  /* 0x0000000108d47547 */ /* 0x000fea000b800000 */
[----:B------:R-:W2:Y:S01]  /*2d00*/  LDCU.128 UR20, c[0x0][0xf10] ;  /* 0x0001e200ff1477ac */ /* 0x000ea20008000c00 */
[----:B------:R-:W4:Y:S01]  /*2d10*/  LDCU UR19, c[0x0][0xf20] ;  /* 0x0001e400ff1377ac */ /* 0x000f220008000800 */
[----:B------:R-:W3:Y:S01]  /*2d20*/  LDCU UR14, c[0x0][0xf0c] ;  /* 0x0001e180ff0e77ac */ /* 0x000ee20008000800 */
[----:B------:R-:W1:Y:S01]  /*2d30*/  LDCU.64 UR8, c[0x0][0xf28] ;  /* 0x0001e500ff0877ac */ /* 0x000e620008000a00 */
[----:B------:R-:W-:Y:S02]  /*2d40*/  UISETP.NE.AND UP3, UPT, UR45, 0x1, UPT ;  /* 0x000000012d00788c */ /* 0x000fe4000bf65270 */
[----:B--2---:R-:W-:Y:S02]  /*2d50*/  UIMAD.WIDE.U32 UR6, UR70, UR23, URZ ;  /* 0x00000017460672a5 */ /* 0x004fe4000f8e00ff */
[----:B------:R-:W-:Y:S02]  /*2d60*/  UIMAD.WIDE.U32 UR4, UR71, UR20, URZ ;  /* 0x00000014470472a5 */ /* 0x000fe4000f8e00ff */
[----:B------:R-:W-:-:S02]  /*2d70*/  UISETP.NE.AND UP0, UPT, UR22, 0x1, UPT ;  /* 0x000000011600788c */ /* 0x000fc4000bf05270 */
[----:B------:R-:W-:Y:S01]  /*2d80*/  UIMAD.WIDE.U32 UR16, UR68, UR23, URZ ;  /* 0x00000017441072a5 */ /* 0x000fe2000f8e00ff */
[----:B------:R-:W-:Y:S02]  /*2d90*/  UMOV UR6, UR7 ;  /* 0x0000000700067c82 */ /* 0x000fe40008000000 */
[----:B------:R-:W-:Y:S01]  /*2da0*/  UMOV UR4, UR5 ;  /* 0x0000000500047c82 */ /* 0x000fe20008000000 */
[----:B----4-:R-:W-:Y:S02]  /*2db0*/  USHF.R.U32.HI UR6, URZ, UR19, UR6 ;  /* 0x00000013ff067299 */ /* 0x010fe40008011606 */
[----:B---3--:R-:W-:Y:S02]  /*2dc0*/  UISETP.NE.AND UP2, UPT, UR14, 0x1, UPT ;  /* 0x000000010e00788c */ /* 0x008fe4000bf45270 */
[----:B------:R-:W-:Y:S02]  /*2dd0*/  USHF.R.U32.HI UR4, URZ, UR21, UR4 ;  /* 0x00000015ff047299 */ /* 0x000fe40008011604 */
[----:B------:R-:W-:-:S02]  /*2de0*/  USEL UR5, UR70, UR6, !UP0 ;  /* 0x0000000646057287 */ /* 0x000fc4000c000000 */
[----:B------:R-:W-:Y:S02]  /*2df0*/  USEL UR6, UR71, UR4, !UP2 ;  /* 0x0000000447067287 */ /* 0x000fe4000d000000 */
[----:B-1----:R-:W-:Y:S01]  /*2e00*/  UIMAD.WIDE.U32 UR10, UR5, UR8, URZ ;  /* 0x00000008050a72a5 */ /* 0x002fe2000f8e00ff */
[----:B------:R-:W-:Y:S01]  /*2e10*/  UMOV UR4, UR17 ;  /* 0x0000001100047c82 */ /* 0x000fe20008000000 */
[----:B------:R-:W-:Y:S02]  /*2e20*/  UIMAD.WIDE.U32 UR12, UR69, UR20, URZ ;  /* 0x00000014450c72a5 */ /* 0x000fe4000f8e00ff */
[----:B------:R-:W-:-:S03]  /*2e30*/  UIMAD.WIDE.U32 UR16, UR6, UR8, URZ ;  /* 0x00000008061072a5 */ /* 0x000fc6000f8e00ff */
[----:B------:R-:W-:Y:S01]  /*2e40*/  UMOV UR10, UR11 ;  /* 0x0000000b000a7c82 */ /* 0x000fe20008000000 */
[----:B------:R-:W-:Y:S02]  /*2e50*/  USHF.R.U32.HI UR4, URZ, UR19, UR4 ;  /* 0x00000013ff047299 */ /* 0x000fe40008011604 */
[----:B------:R-:W-:Y:S01]  /*2e60*/  @UP3 USHF.R.U32.HI UR5, URZ, UR9, UR10 ;  /* 0x00000009ff053299 */ /* 0x000fe2000801160a */
[----:B------:R-:W-:Y:S01]  /*2e70*/  UMOV UR12, UR13 ;  /* 0x0000000d000c7c82 */ /* 0x000fe20008000000 */
[----:B------:R-:W-:Y:S01]  /*2e80*/  UMOV UR16, UR17 ;  /* 0x0000001100107c82 */ /* 0x000fe20008000000 */
[----:B------:R-:W-:Y:S02]  /*2e90*/  USHF.R.U32.HI UR21, URZ, UR21, UR12 ;  /* 0x00000015ff157299 */ /* 0x000fe4000801160c */
[----:B------:R-:W-:Y:S02]  /*2ea0*/  USEL UR4, UR68, UR4, !UP0 ;  /* 0x0000000444047287 */ /* 0x000fe4000c000000 */
[----:B------:R-:W-:-:S02]  /*2eb0*/  @UP3 USHF.R.U32.HI UR6, URZ, UR9, UR16 ;  /* 0x00000009ff063299 */ /* 0x000fc40008011610 */
[----:B------:R-:W-:Y:S02]  /*2ec0*/  UIMAD UR7, UR45, UR5, URZ ;  /* 0x000000052d0772a4 */ /* 0x000fe4000f8e02ff */
[----:B------:R-:W-:Y:S02]  /*2ed0*/  USEL UR5, UR69, UR21, !UP2 ;  /* 0x0000001545057287 */ /* 0x000fe4000d000000 */
[----:B------:R-:W-:Y:S02]  /*2ee0*/  UIMAD UR10, UR45, UR6, URZ ;  /* 0x000000062d0a72a4 */ /* 0x000fe4000f8e02ff */
[----:B------:R-:W-:Y:S02]  /*2ef0*/  UISETP.GE.AND UP0, UPT, UR4, UR7, UPT ;  /* 0x000000070400728c */ /* 0x000fe4000bf06270 */
[----:B------:R-:W-:Y:S02]  /*2f00*/  UIMAD.WIDE.U32 UR12, UR4, UR8, URZ ;  /* 0x00000008040c72a5 */ /* 0x000fe4000f8e00ff */
[----:B------:R-:W-:-:S02]  /*2f10*/  UISETP.GE.OR UP0, UPT, UR5, UR10, UP0 ;  /* 0x0000000a0500728c */ /* 0x000fc40008706670 */
        /* <DEDUP_REMOVED lines=19> */
.L_x_44:
[----:B------:R-:W2:Y:S02]  /*3050*/  LDCU UR4, c[0x0][0xf30] ;  /* 0x0001e600ff0477ac */ /* 0x000ea40008000800 */
[----:B--2---:R-:W-:-:S09]  /*3060*/  UISETP.NE.AND UP0, UPT, UR4, 0x1, UPT ;  /* 0x000000010400788c */ /* 0x004fd2000bf05270 */
[----:B------:R-:W-:Y:S05]  /*3070*/  BRA.U UP0, `(.L_x_45) ;  /* 0x0000000100447547 */ /* 0x000fea000b800000 */
[----:B------:R-:W2:Y:S01]  /*3080*/  LDCU.128 UR8, c[0x0][0xf10] ;  /* 0x0001e200ff0877ac */ /* 0x000ea20008000c00 */
[----:B------:R-:W4:Y:S01]  /*3090*/  LDCU UR12, c[0x0][0xf0c] ;  /* 0x0001e180ff0c77ac */ /* 0x000f220008000800 */
[----:B------:R-:W1:Y:S01]  /*30a0*/  LDCU UR13, c[0x0][0xf20] ;  /* 0x0001e400ff0d77ac */ /* 0x000e620008000800 */
[----:B--2---:R-:W-:Y:S02]  /*30b0*/  UIMAD.WIDE.U32 UR6, UR69, UR8, URZ ;  /* 0x00000008450672a5 */ /* 0x004fe4000f8e00ff */
[----:B------:R-:W-:Y:S02]  /*30c0*/  UIMAD.WIDE.U32 UR4, UR68, UR11, URZ ;  /* 0x0000000b440472a5 */ /* 0x000fe4000f8e00ff */
[----:B----4-:R-:W-:Y:S02]  /*30d0*/  UISETP.NE.AND UP2, UPT, UR12, 0x1, UPT ;  /* 0x000000010c00788c */ /* 0x010fe4000bf45270 */
[----:B------:R-:W-:Y:S01]  /*30e0*/  UISETP.NE.AND UP0, UPT, UR10, 0x1, UPT ;  /* 0x000000010a00788c */ /* 0x000fe2000bf05270 */
[----:B------:R-:W-:-:S02]  /*30f0*/  UMOV UR6, UR7 ;  /* 0x0000000700067c82 */ /* 0x000fc40008000000 */
[----:B------:R-:W-:Y:S01]  /*3100*/  UMOV UR4, UR5 ;  /* 0x0000000500047c82 */ /* 0x000fe20008000000 */
[----:B------:R-:W-:Y:S02]  /*3110*/  USHF.R.U32.HI UR9, URZ, UR9, UR6 ;  /* 0x00000009ff097299 */ /* 0x000fe40008011606 */
[----:B-1----:R-:W-:Y:S02]  /*3120*/  USHF.R.U32.HI UR4, URZ, UR13, UR4 ;  /* 0x0000000dff047299 */ /* 0x002fe40008011604 */
[----:B------:R-:W-:Y:S02]  /*3130*/  USEL UR5, UR69, UR9, !UP2 ;  /* 0x0000000945057287 */ /* 0x000fe4000d000000 */
[----:B------:R-:W-:-:S04]  /*3140*/  USEL UR4, UR68, UR4, !UP0 ;  /* 0x0000000444047287 */ /* 0x000fc8000c000000 */
[----:B------:R-:W-:Y:S02]  /*3150*/  UIADD3 UR6, UPT, UPT, UR5, -UR4, URZ ;  /* 0x8000000405067290 */ /* 0x000fe4000fffe0ff */
[----:B------:R-:W-:Y:S02]  /*3160*/  UIADD3 UR4, UPT, UPT, -UR5, UR4, URZ ;  /* 0x0000000405047290 */ /* 0x000fe4000fffe1ff */
[----:B------:R-:W-:Y:S02]  /*3170*/  UIMAD UR68, UR6, UR10, UR68 ;  /* 0x0000000a064472a4 */ /* 0x000fe4000f8e0244 */
[----:B------:R-:W-:-:S12]  /*3180*/  UIMAD UR69, UR4, UR12, UR69 ;  /* 0x0000000c044572a4 */ /* 0x000fd8000f8e0245 */
.L_x_45:
[----:B------:R-:W-:Y:S01]  /*3190*/  VIADD R11, R11, 0x1 ;  /* 0x000000010b0b7836 */ /* 0x000fe20000000000 */
[----:B------:R-:W-:Y:S02]  /*31a0*/  R2UR UR5, R145 ;  /* 0x00000000910572ca */ /* 0x000fe400000e0000 */
[----:B------:R-:W-:Y:S02]  /*31b0*/  R2UR UR4, R144 ;  /* 0x00000000900472ca */ /* 0x000fe400000e0000 */
[C---:B------:R-:W-:Y:S02]  /*31c0*/  ISETP.NE.AND P0, PT, R11.reuse, 0x2, PT ;  /* 0x000000020b00780c */ /* 0x040fe40003f05270 */
[----:B------:R-:W-:Y:S02]  /*31d0*/  PLOP3.LUT P2, PT, PT, PT, PT, 0x80, 0x8 ;  /* 0x000000000008781c */ /* 0x000fe40003f4f070 */
[----:B-1----:R-:W-:Y:S02]  /*31e0*/  SEL R0, RZ, 0x1, P0 ;  /* 0x00000001ff007807 */ /* 0x002fe40000000000 */
[----:B------:R-:W-:-:S02]  /*31f0*/  SEL R11, R11, RZ, P0 ;  /* 0x000000ff0b0b7207 */ /* 0x000fc40000000000 */
[----:B------:R-:W-:Y:S01]  /*3200*/  LOP3.LUT R10, R10, R0, RZ, 0x3c, !PT ;  /* 0x000000000a0a7212 */ /* 0x000fe200078e3cff */
[----:B------:R-:W-:Y:S02]  /*3210*/  UIADD3 UR20, UPT, UPT, UR69, UR5, URZ ;  /* 0x0000000545147290 */ /* 0x000fe4000fffe0ff */
[----:B------:R-:W-:Y:S01]  /*3220*/  UIADD3 UR16, UPT, UPT, UR68, UR4, URZ ;  /* 0x0000000444107290 */ /* 0x000fe2000fffe0ff */
[----:B------:R-:W-:Y:S11]  /*3230*/  BRA.U UP1, `(.L_x_46) ;  /* 0xffffffe901ec7547 */ /* 0x000ff6000b83ffff */
[----:B------:R-:W-:Y:S01]  /*3240*/  UIADD3 UR15, UPT, UPT, UR15, 0x10, URZ ;  /* 0x000000100f0f7890 */ /* 0x000fe2000fffe0ff */
[----:B------:R-:W-:-:S03]  /*3250*/  SHF.L.U32 R2, R12, 0x1f, RZ ;  /* 0x0000001f0c027819 */ /* 0x000fc600000006ff */
[----:B------:R-:W-:-:S09]  /*3260*/  ULEA UR4, UR29, UR15, 0x3 ;  /* 0x0000000f1d047291 */ /* 0x000fd2000f8e18ff */
[----:B------:R-:W1:Y:S02]  /*3270*/  SYNCS.PHASECHK.TRANS64.TRYWAIT P0, [UR4], R2 ;  /* 0x00000002ff0075a7 */ /* 0x000e640008001104 */
[----:B-1----:R-:W-:Y:S05]  /*3280*/  @!P0 BRA `(.L_x_47) ;  /* 0x000000a000508947 */ /* 0x002fea0003800000 */
.L_x_154:
[----:B------:R-:W-:-:S04]  /*3290*/  UIADD3 UR4, UPT, UPT, UR29, 0x1, URZ ;  /* 0x000000011d047890 */ /* 0x000fc8000fffe0ff */
[----:B------:R-:W-:-:S04]  /*32a0*/  UISETP.NE.AND UP0, UPT, UR4, 0x2, UPT ;  /* 0x000000020400788c */ /* 0x000fc8000bf05270 */
[----:B------:R-:W-:Y:S02]  /*32b0*/  USEL UR5, URZ, 0x1, UP0 ;  /* 0x00000001ff057887 */ /* 0x000fe40008000000 */
[----:B------:R-:W-:-:S04]  /*32c0*/  USEL UR4, UR4, URZ, UP0 ;  /* 0x000000ff04047287 */ /* 0x000fc80008000000 */
[----:B------:R-:W-:Y:S01]  /*32d0*/  ULEA UR4, UR4, UR15, 0x3 ;  /* 0x0000000f04047291 */ /* 0x000fe2000f8e18ff */
[----:B-1----:R-:W-:-:S04]  /*32e0*/  LOP3.LUT R2, R12, UR5, RZ, 0x3c, !PT ;  /* 0x000000050c027c12 */ /* 0x002fc8000f8e3cff */
[----:B------:R-:W-:Y:S01]  /*32f0*/  SHF.L.U32 R2, R2, 0x1f, RZ ;  /* 0x0000001f02027819 */ /* 0x000fe200000006ff */
[----:B------:R-:W-:-:S07]  /*3300*/  IMAD.U32 R0, RZ, RZ, UR4 ;  /* 0x00000004ff007e24 */ /* 0x000fce000f8e00ff */
.L_x_48:
[----:B-1----:R1:W2:Y:S02]  /*3310*/  SYNCS.PHASECHK.TRANS64.TRYWAIT P0, [R0+URZ], R2 ;  /* 0x00000002000075a7 */ /* 0x0022a400080011ff */
[----:B--2---:R-:W-:Y:S05]  /*3320*/  @!P0 NANOSLEEP.SYNCS 0x989680 ;  /* 0x009896800000895d */ /* 0x004fea0003900000 */
[----:B------:R-:W2:Y:S02]  /*3330*/  @!P0 SYNCS.PHASECHK.TRANS64 P0, [R0+URZ], R2 ;  /* 0x00000002000085a7 */ /* 0x000ea400080010ff */
[----:B--2---:R-:W-:Y:S05]  /*3340*/  @P0 EXIT ;  /* 0x000000000000094d */ /* 0x004fea0003800000 */
[----:B------:R-:W-:Y:S05]  /*3350*/  BRA `(.L_x_48) ;  /* 0xfffffffc00ec7947 */ /* 0x000fea000383ffff */
.L_x_22:
[----:B------:R-:W1:Y:S02]  /*3360*/  S2UR UR4, SR_CgaCtaId ;  /* 0x00000000000479c3 */ /* 0x000e640000008800 */
[----:B-1----:R-:W-:-:S04]  /*3370*/  UISETP.NE.AND UP0, UPT, UR4, URZ, UPT ;  /* 0x000000ff0400728c */ /* 0x002fc8000bf05270 */
[----:B------:R-:W-:-:S09]  /*3380*/  UISETP.NE.OR UP0, UPT, UR17, 0x1, UP0 ;  /* 0x000000011100788c */ /* 0x000fd20008705670 */
[----:B------:R-:W-:Y:S05]  /*3390*/  BRA.U UP0, `(.L_x_49) ;  /* 0x0000000500507547 */ /* 0x000fea000b800000 */
[----:B------:R-:W1:Y:S01]  /*33a0*/  S2UR UR5, SR_CgaCtaId ;  /* 0x00000000000579c3 */ /* 0x000e620000008800 */
[----:B------:R-:W-:Y:S01]  /*33b0*/  HFMA2 R3, -RZ, RZ, 0, 0 ;  /* 0x00000000ff037431 */ /* 0x000fe200000001ff */
[----:B------:R-:W-:Y:S01]  /*33c0*/  UMOV UR4, 0x400 ;  /* 0x0000040000047882 */ /* 0x000fe20000000000 */
[----:B------:R-:W-:Y:S01]  /*33d0*/  ISETP.GE.U32.AND P2, PT, R4, 0x10, PT ;  /* 0x000000100400780c */ /* 0x000fe20003f46070 */
[----:B------:R-:W-:Y:S01]  /*33e0*/  IMAD.MOV.U32 R12, RZ, RZ, 0x1 ;  /* 0x00000001ff0c7424 */ /* 0x000fe200078e00ff */
[----:B------:R-:W-:Y:S01]  /*33f0*/  CS2R R6, SRZ ;  /* 0x0000000000067805 */ /* 0x000fe2000001ff00 */
[----:B------:R-:W-:Y:S01]  /*3400*/  IMAD.MOV.U32 R5, RZ, RZ, RZ ;  /* 0x000000ffff057224 */ /* 0x000fe200078e00ff */
[----:B-1----:R-:W-:-:S03]  /*3410*/  ULEA UR6, UR5, UR4, 0x18 ;  /* 0x0000000405067291 */ /* 0x002fc6000f8ec0ff */
[----:B------:R-:W-:-:S09]  /*3420*/  UMOV UR5, URZ ;  /* 0x000000ff00057c82 */ /* 0x000fd20008000000 */
.L_x_53:
[----:B------:R-:W-:Y:S02]  /*3430*/  LEA R0, R3, UR6, 0x3 ;  /* 0x0000000603007c11 */ /* 0x000fe4000f8e18ff */
[----:B------:R-:W-:-:S03]  /*3440*/  SHF.L.U32 R8, R5, 0x1f, RZ ;  /* 0x0000001f05087819 */ /* 0x000fc600000006ff */
[----:B------:R-:W-:Y:S01]  /*3450*/  VIADD R9, R0, 0xb0 ;  /* 0x000000b000097836 */ /* 0x000fe20000000000 */
[----:B------:R-:W1:Y:S02]  /*3460*/  SYNCS.PHASECHK.TRANS64.TRYWAIT P0, [R0+URZ+0xa0], R8 ;  /* 0x0000a008000075a7 */ /* 0x000e6400080011ff */
[----:B-1----:R-:W-:Y:S05]  /*3470*/  @!P0 BRA `(.L_x_50) ;  /* 0x0000009c00ec8947 */ /* 0x002fea0003800000 */
.L_x_155:
[----:B------:R-:W-:Y:S01]  /*3480*/  ULEA UR4, UR5, UR6, 0x3 ;  /* 0x0000000605047291 */ /* 0x000fe2000f8e18ff */
[----:B-1----:R-:W-:Y:S01]  /*3490*/  PRMT R0, RZ, 0x654, R9 ;  /* 0x00000654ff007816 */ /* 0x002fe20000000009 */
[----:B------:R-:W-:Y:S01]  /*34a0*/  @!P2 IMAD.MOV.U32 R8, RZ, RZ, 0x10 ;  /* 0x00000010ff08a424 */ /* 0x000fe200078e00ff */
[----:B------:R-:W-:Y:S01]  /*34b0*/  SHF.L.U32 R9, R12, 0x1f, RZ ;  /* 0x0000001f0c097819 */ /* 0x000fe200000006ff */
[----:B------:R-:W-:Y:S01]  /*34c0*/  UIADD3 UR7, UPT, UPT, UR4, 0x70, URZ ;  /* 0x0000007004077890 */ /* 0x000fe2000fffe0ff */
[----:B------:R1:W-:Y:S05]  /*34d0*/  SYNCS.ARRIVE.TRANS64.RED.A1T0 RZ, [R0+URZ], RZ ;  /* 0x000000ff00ff79a7 */ /* 0x0003ea00081004ff */
[----:B------:R-:W-:Y:S01]  /*34e0*/  IMAD.U32 R10, RZ, RZ, UR7 ;  /* 0x00000007ff0a7e24 */ /* 0x000fe2000f8e00ff */
[----:B------:R-:W2:Y:S04]  /*34f0*/  SYNCS.PHASECHK.TRANS64.TRYWAIT P0, [UR4+0x80], R9 ;  /* 0x00008009ff0075a7 */ /* 0x000ea80008001104 */
[----:B------:R-:W-:Y:S01]  /*3500*/  PRMT R10, R4, 0x654, R10 ;  /* 0x00000654040a7816 */ /* 0x000fe2000000000a */
[----:B-12---:R-:W-:Y:S06]  /*3510*/  @!P0 BRA `(.L_x_51) ;  /* 0x0000009c00d88947 */ /* 0x006fec0003800000 */
.L_x_157:
[----:B------:R-:W-:Y:S01]  /*3520*/  ULEA UR8, UR5, UR6, 0x4 ;  /* 0x0000000605087291 */ /* 0x000fe2000f8e20ff */
[----:B------:R-:W-:Y:S01]  /*3530*/  SEL R2, R10, R2, !P2 ;  /* 0x000000020a027207 */ /* 0x000fe20005000000 */
[----:B------:R-:W-:Y:S01]  /*3540*/  UIADD3 UR9, UPT, UPT, UR4, 0x70, URZ ;  /* 0x0000007004097890 */ /* 0x000fe2000fffe0ff */
[----:B-1----:R-:W-:Y:S01]  /*3550*/  LEA R0, R7, UR6, 0x3 ;  /* 0x0000000607007c11 */ /* 0x002fe2000f8e18ff */
[----:B------:R-:W-:Y:S01]  /*3560*/  UIADD3 UR8, UPT, UPT, UR8, 0xd0, URZ ;  /* 0x000000d008087890 */ /* 0x000fe2000fffe0ff */
[----:B------:R1:W-:Y:S01]  /*3570*/  @!P2 SYNCS.ARRIVE.TRANS64.RED RZ, [R2+URZ], R8 ;  /* 0x0000000802ffa9a7 */ /* 0x0003e200080004ff */
[----:B------:R-:W-:Y:S01]  /*3580*/  UIADD3 UR4, UPT, UPT, UR5, 0x1, URZ ;  /* 0x0000000105047890 */ /* 0x000fe2000fffe0ff */
[----:B------:R-:W-:-:S03]  /*3590*/  VIADD R3, R3, 0x1 ;  /* 0x0000000103037836 */ /* 0x000fc60000000000 */
[----:B------:R-:W-:Y:S02]  /*35a0*/  UISETP.NE.AND UP0, UPT, UR4, 0x2, UPT ;  /* 0x000000020400788c */ /* 0x000fe4000bf05270 */
[----:B------:R-:W-:Y:S01]  /*35b0*/  ISETP.NE.AND P0, PT, R3, 0x2, PT ;  /* 0x000000020300780c */ /* 0x000fe20003f05270 */
[----:B------:R-:W-:Y:S06]  /*35c0*/  UGETNEXTWORKID.BROADCAST [UR8], [UR9] ;  /* 0x00000000080073ca */ /* 0x000fec0008000100 */
[----:B------:R-:W-:Y:S02]  /*35d0*/  USEL UR7, URZ, 0x1, UP0 ;  /* 0x00000001ff077887 */ /* 0x000fe40008000000 */
[----:B------:R-:W-:-:S04]  /*35e0*/  USEL UR5, UR4, URZ, UP0 ;  /* 0x000000ff04057287 */ /* 0x000fc80008000000 */
[----:B------:R-:W-:Y:S02]  /*35f0*/  LOP3.LUT R12, R12, UR7, RZ, 0x3c, !PT ;  /* 0x000000070c0c7c12 */ /* 0x000fe4000f8e3cff */
[----:B-1----:R-:W-:-:S04]  /*3600*/  SHF.L.U32 R8, R6, 0x1f, RZ ;  /* 0x0000001f06087819 */ /* 0x002fc800000006ff */
[----:B------:R-:W1:Y:S02]  /*3610*/  SYNCS.PHASECHK.TRANS64.TRYWAIT P1, [R0+URZ+0x70], R8 ;  /* 0x00007008000075a7 */ /* 0x000e6400080211ff */
[----:B-1----:R-:W-:Y:S05]  /*3620*/  @!P1 BRA `(.L_x_52) ;  /* 0x0000009c00ac9947 */ /* 0x002fea0003800000 */
.L_x_158:
[----:B-1----:R-:W-:Y:S01]  /*3630*/  LEA R8, R7, UR6, 0x4 ;  /* 0x0000000607087c11 */ /* 0x002fe2000f8e20ff */
[----:B------:R-:W-:Y:S01]  /*3640*/  VIADD R0, R0, 0x80 ;  /* 0x0000008000007836 */ /* 0x000fe20000000000 */
[----:B------:R-:W-:Y:S01]  /*3650*/  SEL R3, R3, RZ, P0 ;  /* 0x000000ff03037207 */ /* 0x000fe20000000000 */
[----:B------:R-:W-:-:S03]  /*3660*/  VIADD R7, R7, 0x1 ;  /* 0x0000000107077836 */ /* 0x000fc60000000000 */
[----:B------:R-:W1:Y:S01]  /*3670*/  LDS.128 R8, [R8+0xd0] ;  /* 0x0000d00008087984 */ /* 0x000e620000000c00 */
[----:B------:R-:W-:Y:S02]  /*3680*/  PRMT R0, RZ, 0x654, R0 ;  /* 0x00000654ff007816 */ /* 0x000fe40000000000 */
[C---:B------:R-:W-:Y:S01]  /*3690*/  ISETP.NE.AND P1, PT, R7.reuse, 0x2, PT ;  /* 0x000000020700780c */ /* 0x040fe20003f25270 */
[----:B------:R-:W-:Y:S01]  /*36a0*/  @!PT LDS RZ, [RZ] ;  /* 0x00000000fffff984 */ /* 0x000fe20000000800 */
[----:B------:R-:W-:Y:S01]  /*36b0*/  @!PT LDS RZ, [RZ] ;  /* 0x00000000fffff984 */ /* 0x000fe20000000800 */
[----:B------:R-:W-:Y:S01]  /*36c0*/  @!PT LDS RZ, [RZ] ;  /* 0x00000000fffff984 */ /* 0x000fe20000000800 */
[----:B------:R-:W-:Y:S01]  /*36d0*/  @!PT LDS RZ, [RZ] ;  /* 0x00000000fffff984 */ /* 0x000fe20000000800 */
[----:B------:R2:W-:Y:S06]  /*36e0*/  MEMBAR.ALL.CTA ;  /* 0x0000000000007992 */ /* 0x0005ec0000008000 */
[----:B--2---:R-:W2:Y:S01]  /*36f0*/  FENCE.VIEW.ASYNC.S ;  /* 0x00000000000073c6 */ /* 0x004ea20000000000 */
[----:B------:R-:W-:Y:S01]  /*3700*/  SEL R7, R7, RZ, P1 ;  /* 0x000000ff07077207 */ /* 0x000fe20000800000 */
[----:B--2---:R2:W-:Y:S01]  /*3710*/  SYNCS.ARRIVE.TRANS64.RED.A1T0 RZ, [R0+URZ], RZ ;  /* 0x000000ff00ff79a7 */ /* 0x0045e200081004ff */
[----:B-1----:R-:W-:-:S02]  /*3720*/  LOP3.LUT P3, RZ, R10, 0x1, RZ, 0xc0, !PT ;  /* 0x000000010aff7812 */ /* 0x002fc4000786c0ff */
[----:B------:R-:W-:-:S04]  /*3730*/  SEL R8, RZ, 0x1, P1 ;  /* 0x00000001ff087807 */ /* 0x000fc80000800000 */
[----:B------:R-:W-:Y:S02]  /*3740*/  LOP3.LUT R6, R6, R8, RZ, 0x3c, !PT ;  /* 0x0000000806067212 */ /* 0x000fe400078e3cff */
[----:B--2---:R-:W-:-:S04]  /*3750*/  SEL R0, RZ, 0x1, P0 ;  /* 0x00000001ff007807 */ /* 0x004fc80000000000 */
[----:B------:R-:W-:Y:S01]  /*3760*/  LOP3.LUT R5, R5, R0, RZ, 0x3c, !PT ;  /* 0x0000000005057212 */ /* 0x000fe200078e3cff */
[----:B------:R-:W-:Y:S06]  /*3770*/  @P3 BRA `(.L_x_53) ;  /* 0xfffffffc002c3947 */ /* 0x000fec000383ffff */
[----:B------:R-:W-:Y:S01]  /*3780*/  ULEA UR4, UR5, UR6, 0x3 ;  /* 0x0000000605047291 */ /* 0x000fe2000f8e18ff */
[----:B------:R-:W-:-:S08]  /*3790*/  SHF.L.U32 R2, R12, 0x1f, RZ ;  /* 0x0000001f0c027819 */ /* 0x000fd000000006ff */
[----:B------:R-:W1:Y:S02]  /*37a0*/  SYNCS.PHASECHK.TRANS64 P0, [UR4+0x80], R2 ;  /* 0x00008002ff0075a7 */ /* 0x000e640008001004 */
[----:B-1----:R-:W-:Y:S05]  /*37b0*/  @P0 BRA `(.L_x_54) ;  /* 0x0000000000080947 */ /* 0x002fea0003800000 */
[----:B------:R-:W1:Y:S02]  /*37c0*/  SYNCS.PHASECHK.TRANS64.TRYWAIT P0, [UR4+0x80], R2 ;  /* 0x00008002ff0075a7 */ /* 0x000e640008001104 */
[----:B-1----:R-:W-:Y:S05]  /*37d0*/  @!P0 BRA `(.L_x_55) ;  /* 0x0000009c00548947 */ /* 0x002fea0003800000 */
.L_x_54:
[----:B------:R-:W-:-:S04]  /*37e0*/  UIADD3 UR7, UPT, UPT, UR5, 0x1, URZ ;  /* 0x0000000105077890 */ /* 0x000fc8000fffe0ff */
[----:B------:R-:W-:-:S04]  /*37f0*/  UISETP.NE.AND UP0, UPT, UR7, 0x2, UPT ;  /* 0x000000020700788c */ /* 0x000fc8000bf05270 */
[----:B------:R-:W-:Y:S02]  /*3800*/  USEL UR8, URZ, 0x1, UP0 ;  /* 0x00000001ff087887 */ /* 0x000fe40008000000 */
[----:B------:R-:W-:-:S04]  /*3810*/  USEL UR7, UR7, URZ, UP0 ;  /* 0x000000ff07077287 */ /* 0x000fc80008000000 */
[----:B------:R-:W-:Y:S01]  /*3820*/  ULEA UR7, UR7, UR6, 0x3 ;  /* 0x0000000607077291 */ /* 0x000fe2000f8e18ff */
[----:B-1----:R-:W-:-:S04]  /*3830*/  LOP3.LUT R2, R12, UR8, RZ, 0x3c, !PT ;  /* 0x000000080c027c12 */ /* 0x002fc8000f8e3cff */
[----:B------:R-:W-:-:S04]  /*3840*/  SHF.L.U32 R0, R2, 0x1f, RZ ;  /* 0x0000001f02007819 */ /* 0x000fc800000006ff */
[----:B------:R-:W1:Y:S02]  /*3850*/  SYNCS.PHASECHK.TRANS64 P0, [UR7+0x80], R0 ;  /* 0x00008000ff0075a7 */ /* 0x000e640008001007 */
[----:B-1----:R-:W-:Y:S05]  /*3860*/  @P0 EXIT ;  /* 0x000000000000094d */ /* 0x002fea0003800000 */
[----:B------:R-:W-:Y:S02]  /*3870*/  SHF.L.U32 R2, R2, 0x1f, RZ ;  /* 0x0000001f02027819 */ /* 0x000fe400000006ff */
[----:B------:R-:W-:-:S07]  /*3880*/  MOV R0, UR7 ;  /* 0x0000000700007c02 */ /* 0x000fce0008000f00 */
.L_x_56:
[----:B-1----:R1:W2:Y:S02]  /*3890*/  SYNCS.PHASECHK.TRANS64.TRYWAIT P0, [R0+URZ+0x80], R2 ;  /* 0x00008002000075a7 */ /* 0x0022a400080011ff */
[----:B--2---:R-:W-:Y:S05]  /*38a0*/  @!P0 NANOSLEEP.SYNCS 0x989680 ;  /* 0x009896800000895d */ /* 0x004fea0003900000 */
[----:B------:R-:W2:Y:S02]  /*38b0*/  @!P0 SYNCS.PHASECHK.TRANS64 P0, [R0+URZ+0x80], R2 ;  /* 0x00008002000085a7 */ /* 0x000ea400080010ff */
[----:B--2---:R-:W-:Y:S05]  /*38c0*/  @P0 EXIT ;  /* 0x000000000000094d */ /* 0x004fea0003800000 */
[----:B------:R-:W-:Y:S05]  /*38d0*/  BRA `(.L_x_56) ;  /* 0xfffffffc00ec7947 */ /* 0x000fea000383ffff */
.L_x_49:
[----:B------:R-:W-:Y:S05]  /*38e0*/  BRA.U UP4, `(.L_x_57) ;  /* 0x0000002104207547 */ /* 0x000fea000b800000 */
[----:B------:R-:W1:Y:S01]  /*38f0*/  S2UR UR7, SR_CgaCtaId ;  /* 0x00000000000779c3 */ /* 0x000e620000008800 */
[----:B------:R-:W-:Y:S01]  /*3900*/  UMOV UR4, 0x40 ;  /* 0x0000004000047882 */ /* 0x000fe20000000000 */
[----:B------:R-:W-:Y:S01]  /*3910*/  NOP ;  /* 0x0000000000007918 */ /* 0x000fe20000000000 */
[----:B------:R-:W-:Y:S01]  /*3920*/  UMOV UR6, 0x400 ;  /* 0x0000040000067882 */ /* 0x000fe20000000000 */
[----:B-1----:R-:W-:Y:S02]  /*3930*/  ULEA UR5, UR7, UR4, 0x18 ;  /* 0x0000000407057291 */ /* 0x002fe4000f8ec0ff */
[----:B------:R-:W-:-:S07]  /*3940*/  ULEA UR6, UR7, UR6, 0x18 ;  /* 0x0000000607067291 */ /* 0x000fce000f8ec0ff */
[----:B------:R-:W1:Y:S02]  /*3950*/  LDS.U8 R4, [UR5+0x1c] ;  /* 0x00001c05ff047984 */ /* 0x000e640008000000 */
[----:B-1----:R-:W-:-:S13]  /*3960*/  ISETP.NE.AND P0, PT, R4, RZ, PT ;  /* 0x000000ff0400720c */ /* 0x002fda0003f05270 */
[----:B------:R-:W-:Y:S05]  /*3970*/  @P0 BRA `(.L_x_58) ;  /* 0x0000000400140947 */ /* 0x000fea0003800000 */
[----:B------:R-:W1:Y:S02]  /*3980*/  S2UR UR7, SR_CgaCtaId ;  /* 0x00000000000779c3 */ /* 0x000e640000008800 */
[----:B-1----:R-:W-:Y:S02]  /*3990*/  ULOP3.LUT UR4, UR7, 0x1, URZ, 0xc0, !UPT ;  /* 0x0000000107047892 */ /* 0x002fe4000f8ec0ff */
[----:B------:R-:W-:Y:S02]  /*39a0*/  ULOP3.LUT UR8, UR7, 0x1, URZ, 0x3c, !UPT ;  /* 0x0000000107087892 */ /* 0x000fe4000f8e3cff */
[----:B------:R-:W-:Y:S02]  /*39b0*/  UISETP.NE.U32.AND UP1, UPT, UR4, 0x1, UPT ;  /* 0x000000010400788c */ /* 0x000fe4000bf25070 */
[----:B------:R-:W-:-:S07]  /*39c0*/  UIADD3 UR7, UPT, UPT, UR5, 0x8, URZ ;  /* 0x0000000805077890 */ /* 0x000fce000fffe0ff */
[----:B------:R-:W-:Y:S05]  /*39d0*/  BRA.U !UP1, `(.L_x_59) ;  /* 0x00000001099c7547 */ /* 0x000fea000b800000 */
[----:B------:R-:W-:Y:S01]  /*39e0*/  ELECT P0, URZ, PT ;  /* 0x0000000000ff782f */ /* 0x000fe20003800000 */
[----:B------:R-:W-:-:S12]  /*39f0*/  BSSY B0, `(.L_x_59) ;  /* 0x0000025000007945 */ /* 0x000fd80003800000 */
[----:B------:R-:W-:Y:S05]  /*3a00*/  @!P0 BRA `(.L_x_60) ;  /* 0x00000000008c8947 */ /* 0x000fea0003800000 */
[----:B------:R-:W-:-:S05]  /*3a10*/  UMOV UR4, 0x10 ;  /* 0x0000001000047882 */ /* 0x000fca0000000000 */
[----:B------:R-:W-:Y:S04]  /*3a20*/  DEPBAR.LE SB1, 0x36 ;  /* 0x00009d800000791a */ /* 0x000fe80000000000 */
[----:B------:R-:W1:Y:S02]  /*3a30*/  UTCATOMSWS.2CTA.FIND_AND_SET.ALIGN UP0, UR4, UR4 ;  /* 0x00000004000475e3 */ /* 0x000e640008200800 */
[----:B-1----:R-:W-:Y:S01]  /*3a40*/  MOV R11, UR4 ;  /* 0x00000004000b7c02 */ /* 0x002fe20008000f00 */
[----:B------:R-:W-:Y:S06]  /*3a50*/  BRA.U UP0, `(.L_x_61) ;  /* 0x0000000100187547 */ /* 0x000fec000b800000 */
.L_x_62:
[----:B------:R-:W-:Y:S05]  /*3a60*/  NANOSLEEP 0x64 ;  /* 0x000000640000795d */ /* 0x000fea0003800000 */
[----:B------:R-:W-:-:S05]  /*3a70*/  UMOV UR4, 0x10 ;  /* 0x0000001000047882 */ /* 0x000fca0000000000 */
[----:B------:R-:W-:Y:S04]  /*3a80*/  DEPBAR.LE SB1, 0x36 ;  /* 0x00009d800000791a */ /* 0x000fe80000000000 */
[----:B------:R-:W1:Y:S02]  /*3a90*/  UTCATOMSWS.2CTA.FIND_AND_SET.ALIGN UP0, UR4, UR4 ;  /* 0x00000004000475e3 */ /* 0x000e640008200800 */
[----:B-1----:R-:W-:Y:S01]  /*3aa0*/  MOV R11, UR4 ;  /* 0x00000004000b7c02 */ /* 0x002fe20008000f00 */
[----:B------:R-:W-:Y:S05]  /*3ab0*/  BRA.U !UP0, `(.L_x_62) ;  /* 0xfffffffd08e87547 */ /* 0x000fea000b83ffff */
.L_x_61:
[----:B------:R-:W1:Y:S01]  /*3ac0*/  LDS R7, [UR5+0x10] ;  /* 0x00001005ff077984 */ /* 0x000e620008000800 */
[----:B------:R-:W-:Y:S01]  /*3ad0*/  IMAD.U32 R5, RZ, RZ, UR6 ;  /* 0x00000006ff057e24 */ /* 0x000fe2000f8e00ff */
[----:B------:R-:W-:-:S03]  /*3ae0*/  MOV R4, UR8 ;  /* 0x0000000800047c02 */ /* 0x000fc60008000f00 */
[----:B------:R-:W-:Y:S01]  /*3af0*/  VIADD R5, R5, 0xf0 ;  /* 0x000000f005057836 */ /* 0x000fe20000000000 */
[----:B-1----:R-:W-:-:S04]  /*3b00*/  SHF.L.U32 R7, R7, 0x1f, RZ ;  /* 0x0000001f07077819 */ /* 0x002fc800000006ff */
[----:B------:R-:W1:Y:S02]  /*3b10*/  SYNCS.PHASECHK.TRANS64.TRYWAIT P0, [UR5+0x8], R7 ;  /* 0x00000807ff0075a7 */ /* 0x000e640008001105 */
[----:B-1----:R-:W-:Y:S05]  /*3b20*/  @P0 BRA `(.L_x_63) ;  /* 0x0000000000080947 */ /* 0x002fea0003800000 */
[----:B------:R-:W1:Y:S02]  /*3b30*/  SYNCS.PHASECHK.TRANS64.TRYWAIT P0, [UR5+0x8], R7 ;  /* 0x00000807ff0075a7 */ /* 0x000e640008001105 */
[----:B-1----:R-:W-:Y:S05]  /*3b40*/  @!P0 BRA `(.L_x_64) ;  /* 0x0000009800908947 */ /* 0x002fea0003800000 */
.L_x_63:
[----:B-1----:R-:W-:Y:S01]  /*3b50*/  HFMA2 R6, -RZ, RZ, 0, 5.9604644775390625e-08 ;  /* 0x00000001ff067431 */ /* 0x002fe200000001ff */
[----:B------:R-:W-:Y:S01]  /*3b60*/  UPRMT UR4, UR8, 0x654, UR7 ;  /* 0x0000065408047896 */ /* 0x000fe20008000007 */
[----:B------:R-:W-:Y:S01]  /*3b70*/  IMAD.MOV.U32 R9, RZ, RZ, 0xffff ;  /* 0x0000ffffff097424 */ /* 0x000fe200078e00ff */
[----:B------:R-:W-:Y:S01]  /*3b80*/  PRMT R4, R4, 0x654, R5 ;  /* 0x0000065404047816 */ /* 0x000fe20000000005 */
[----:B------:R-:W-:Y:S02]  /*3b90*/  IMAD.MOV.U32 R7, RZ, RZ, 0x4 ;  /* 0x00000004ff077424 */ /* 0x000fe400078e00ff */
[----:B------:R-:W-:Y:S01]  /*3ba0*/  IMAD.SHL.U32 R10, R11, 0x20, RZ ;  /* 0x000000200b0a7824 */ /* 0x000fe200078e00ff */
[----:B------:R-:W-:Y:S02]  /*3bb0*/  MOV R5, UR4 ;  /* 0x0000000400057c02 */ /* 0x000fe40008000f00 */
[-C--:B------:R-:W-:Y:S01]  /*3bc0*/  SHF.L.U32 R9, R9, R11.reuse, RZ ;  /* 0x0000000b09097219 */ /* 0x080fe200000006ff */
[----:B------:R1:W-:Y:S01]  /*3bd0*/  SYNCS.ARRIVE.TRANS64.RED RZ, [UR4], R7 ;  /* 0x00000007ffff79a7 */ /* 0x0003e20008000404 */
[----:B------:R-:W-:Y:S01]  /*3be0*/  SHF.L.U32 R8, R6, R11, RZ ;  /* 0x0000000b06087219 */ /* 0x000fe200000006ff */
[----:B------:R1:W-:Y:S04]  /*3bf0*/  STS [UR6+0xf0], R10 ;  /* 0x0000f00aff007988 */ /* 0x0003e80008000806 */
[----:B------:R1:W-:Y:S04]  /*3c00*/  STAS [R4.64], R11 ;  /* 0x0000000b04007dbd */ /* 0x0003e8000c0008ff */
[----:B------:R1:W-:Y:S04]  /*3c10*/  ATOMS.OR RZ, [UR5+0x14], R9 ;  /* 0x00001409ffff798c */ /* 0x0003e8000b000005 */
[----:B------:R1:W-:Y:S04]  /*3c20*/  ATOMS.OR RZ, [UR5+0x18], R8 ;  /* 0x00001808ffff798c */ /* 0x0003e8000b000005 */
[----:B------:R1:W-:Y:S02]  /*3c30*/  ATOMS.XOR RZ, [UR5+0x10], R6 ;  /* 0x00001006ffff798c */ /* 0x0003e4000b800005 */
.L_x_60:
[----:B------:R-:W-:Y:S05]  /*3c40*/  BSYNC B0 ;  /* 0x0000000000007941 */ /* 0x000fea0003800000 */
.L_x_59:
[----:B------:R-:W-:Y:S05]  /*3c50*/  BRA.U UP1, `(.L_x_65) ;  /* 0x00000001016c7547 */ /* 0x000fea000b800000 */
[----:B------:R-:W-:-:S03]  /*3c60*/  UMOV UR4, 0xffffffff ;  /* 0xffffffff00047882 */ /* 0x000fc60000000000 */
[----:B------:R-:W-:Y:S05]  /*3c70*/  BRA.DIV UR4, `(.L_x_66) ;  /* 0x0000009a045c7947 */ /* 0x000fea000b800000 */
[----:B------:R-:W-:-:S13]  /*3c80*/  ELECT P6, URZ, PT ;  /* 0x0000000000ff782f */ /* 0x000fda00038c0000 */
.L_x_162:
[----:B------:R-:W-:Y:S05]  /*3c90*/  @!P6 BRA `(.L_x_65) ;  /* 0x00000000005ce947 */ /* 0x000fea0003800000 */
[----:B-1----:R-:W1:Y:S02]  /*3ca0*/  LDS R5, [UR5+0x10] ;  /* 0x00001005ff057984 */ /* 0x002e640008000800 */
[----:B-1----:R-:W-:-:S04]  /*3cb0*/  SHF.L.U32 R5, R5, 0x1f, RZ ;  /* 0x0000001f05057819 */ /* 0x002fc800000006ff */
[----:B------:R-:W1:Y:S02]  /*3cc0*/  SYNCS.PHASECHK.TRANS64.TRYWAIT P0, [UR5+0x8], R5 ;  /* 0x00000805ff0075a7 */ /* 0x000e640008001105 */
[----:B-1----:R-:W-:Y:S05]  /*3cd0*/  @P0 BRA `(.L_x_67) ;  /* 0x0000000000080947 */ /* 0x002fea0003800000 */
[----:B------:R-:W1:Y:S02]  /*3ce0*/  SYNCS.PHASECHK.TRANS64.TRYWAIT P0, [UR5+0x8], R5 ;  /* 0x00000805ff0075a7 */ /* 0x000e640008001105 */
[----:B-1----:R-:W-:Y:S05]  /*3cf0*/  @!P0 BRA `(.L_x_68) ;  /* 0x00000098005c8947 */ /* 0x002fea0003800000 */
.L_x_67:
[----:B------:R-:W2:Y:S01]  /*3d00*/  LDS R7, [UR6+0xf0] ;  /* 0x0000f006ff077984 */ /* 0x000ea20008000800 */
[----:B-1----:R-:W-:Y:S02]  /*3d10*/  HFMA2 R4, -RZ, RZ, 0, 5.9604644775390625e-08 ;  /* 0x00000001ff047431 */ /* 0x002fe400000001ff */
[----:B------:R-:W-:Y:S01]  /*3d20*/  IMAD.MOV.U32 R5, RZ, RZ, 0xffff ;  /* 0x0000ffffff057424 */ /* 0x000fe200078e00ff */
[----:B------:R-:W-:Y:S01]  /*3d30*/  UPRMT UR4, UR8, 0x654, UR7 ;  /* 0x0000065408047896 */ /* 0x000fe20008000007 */
[----:B--2---:R-:W-:-:S03]  /*3d40*/  IMAD.SHL.U32 R6, R7, 0x20, RZ ;  /* 0x0000002007067824 */ /* 0x004fc600078e00ff */
[-C--:B------:R-:W-:Y:S02]  /*3d50*/  SHF.L.U32 R5, R5, R7.reuse, RZ ;  /* 0x0000000705057219 */ /* 0x080fe400000006ff */
[----:B------:R-:W-:Y:S01]  /*3d60*/  SHF.L.U32 R7, R4, R7, RZ ;  /* 0x0000000704077219 */ /* 0x000fe200000006ff */
[----:B------:R2:W-:Y:S04]  /*3d70*/  STS [UR6+0xf0], R6 ;  /* 0x0000f006ff007988 */ /* 0x0005e80008000806 */
[----:B------:R2:W-:Y:S04]  /*3d80*/  ATOMS.OR RZ, [UR5+0x14], R5 ;  /* 0x00001405ffff798c */ /* 0x0005e8000b000005 */
[----:B------:R2:W-:Y:S01]  /*3d90*/  ATOMS.OR RZ, [UR5+0x18], R7 ;  /* 0x00001807ffff798c */ /* 0x0005e2000b000005 */
[----:B------:R-:W-:Y:S03]  /*3da0*/  SYNCS.ARRIVE.TRANS64.RED.A1T0 RZ, [UR4], RZ ;  /* 0x000000ffffff79a7 */ /* 0x000fe60008100404 */
[----:B------:R2:W-:Y:S01]  /*3db0*/  ATOMS.XOR RZ, [UR5+0x10], R4 ;  /* 0x00001004ffff798c */ /* 0x0005e2000b800005 */
[----:B------:R-:W-:Y:S05]  /*3dc0*/  BRA `(.L_x_65) ;  /* 0x0000000000107947 */ /* 0x000fea0003800000 */
.L_x_58:
[----:B------:R-:W-:-:S05]  /*3dd0*/  MOV R4, 0xffffffff ;  /* 0xffffffff00047802 */ /* 0x000fca0000000f00 */
[----:B------:R1:W-:Y:S02]  /*3de0*/  STS [UR6+0xf0], R4 ;  /* 0x0000f004ff007988 */ /* 0x0003e40008000806 */
[----:B-1----:R-:W-:Y:S02]  /*3df0*/  MOV R4, 0x3e10 ;  /* 0x00003e1000047802 */ /* 0x002fe40000000f00 */
[----:B-----5:R-:W-:Y:S05]  /*3e00*/  CALL.REL.NOINC `($__internal_1_$__cuda_sm10x_tcgen05_guardrail_trap_phase_invalid_during_alloc) ;  /* 0x000000a000047944 */ /* 0x020fea0003c00000 */
.L_x_65:
[----:B------:R-:W-:Y:S05]  /*3e10*/  WARPSYNC.ALL ;  /* 0x0000000000007948 */ /* 0x000fea0003800000 */
[----:B------:R-:W3:Y:S01]  /*3e20*/  S2UR UR4, SR_CgaCtaId ;  /* 0x00000000000479c3 */ /* 0x000ee20000008800 */
[----:B------:R-:W-:Y:S01]  /*3e30*/  UMOV UR39, 0x400 ;  /* 0x0000040000277882 */ /* 0x000fe20000000000 */
[----:B------:R-:W-:-:S06]  /*3e40*/  NOP ;  /* 0x0000000000007918 */ /* 0x000fcc0000000000 */
[----:B------:R-:W-:Y:S08]  /*3e50*/  BAR.ARV 0x6, 0xa0 ;  /* 0x0182800000007b1d */ /* 0x000ff00000002000 */
[----:B------:R-:W4:Y:S01]  /*3e60*/  S2UR UR5, SR_CgaCtaId ;  /* 0x00000000000579c3 */ /* 0x000f220000008800 */
[----:B------:R-:W2:Y:S01]  /*3e70*/  LDCU UR8, c[0x0][0x38c] ;  /* 0x00007180ff0877ac */ /* 0x000ea20008000800 */
[----:B------:R-:W-:-:S02]  /*3e80*/  LOP3.LUT R2, R2, 0xffff, RZ, 0xc0, !PT ;  /* 0x0000ffff02027812 */ /* 0x000fc400078ec0ff */
[----:B-1----:R-:W-:Y:S01]  /*3e90*/  CS2R R8, SRZ ;  /* 0x0000000000087805 */ /* 0x002fe2000001ff00 */
[----:B------:R-:W-:Y:S01]  /*3ea0*/  UMOV UR30, URZ ;  /* 0x000000ff001e7c82 */ /* 0x000fe20008000000 */
[----:B------:R-:W-:Y:S01]  /*3eb0*/  UMOV UR28, URZ ;  /* 0x000000ff001c7c82 */ /* 0x000fe20008000000 */
[----:B------:R-:W-:Y:S01]  /*3ec0*/  IMAD.U32 R18, RZ, RZ, UR30 ;  /* 0x0000001eff127e24 */ /* 0x000fe2000f8e00ff */
[----:B------:R-:W-:Y:S01]  /*3ed0*/  UMOV UR76, 0x1 ;  /* 0x00000001004c7882 */ /* 0x000fe20000000000 */
[----:B------:R-:W-:Y:S01]  /*3ee0*/  IMAD.U32 R14, RZ, RZ, UR28 ;  /* 0x0000001cff0e7e24 */ /* 0x000fe2000f8e00ff */
[----:B---3--:R-:W-:Y:S01]  /*3ef0*/  ULEA UR39, UR4, UR39, 0x18 ;  /* 0x0000002704277291 */ /* 0x008fe2000f8ec0ff */
[----:B------:R-:W-:Y:S01]  /*3f00*/  UMOV UR7, URZ ;  /* 0x000000ff00077c82 */ /* 0x000fe20008000000 */
[----:B------:R-:W-:Y:S02]  /*3f10*/  UMOV UR54, URZ ;  /* 0x000000ff00367c82 */ /* 0x000fe40008000000 */
[----:B------:R-:W-:-:S02]  /*3f20*/  UIADD3 UR11, UPT, UPT, UR39, 0x31000, URZ ;  /* 0x00031000270b7890 */ /* 0x000fc4000fffe0ff */
[----:B------:R-:W-:Y:S02]  /*3f30*/  UIADD3 UR6, UPT, UPT, UR39, 0x10800, URZ ;  /* 0x0001080027067890 */ /* 0x000fe4000fffe0ff */
[----:B------:R-:W-:Y:S01]  /*3f40*/  UIADD3 UR10, UPT, UPT, UR39, 0x30800, URZ ;  /* 0x00030800270a7890 */ /* 0x000fe2000fffe0ff */
[----:B------:R-:W1:Y:S01]  /*3f50*/  LDS R3, [UR39+0xf0] ;  /* 0x0000f027ff037984 */ /* 0x000e620008000800 */
[----:B--2---:R-:W-:Y:S02]  /*3f60*/  UIADD3 UR8, UPT, UPT, UR8, 0xff, URZ ;  /* 0x000000ff08087890 */ /* 0x004fe4000fffe0ff */
[----:B------:R-:W-:Y:S02]  /*3f70*/  UIADD3 UR12, UPT, UPT, UR39, 0x90, URZ ;  /* 0x00000090270c7890 */ /* 0x000fe4000fffe0ff */
[----:B------:R-:W-:Y:S02]  /*3f80*/  USHF.R.S32.HI UR4, URZ, 0x1f, UR8 ;  /* 0x0000001fff047899 */ /* 0x000fe40008011408 */
[----:B----4-:R-:W-:-:S02]  /*3f90*/  ULOP3.LUT UR5, UR5, 0x1, URZ, 0xc0, !UPT ;  /* 0x0000000105057892 */ /* 0x010fc4000f8ec0ff */
[----:B------:R-:W-:Y:S02]  /*3fa0*/  ULEA.HI UR9, UR4, UR8, URZ, 0x8 ;  /* 0x0000000804097291 */ /* 0x000fe4000f8f40ff */
[----:B------:R-:W-:Y:S02]  /*3fb0*/  USHF.R.U32.HI UR4, URZ, 0x4, UR11 ;  /* 0x00000004ff047899 */ /* 0x000fe4000801160b */
[----:B------:R-:W-:Y:S02]  /*3fc0*/  UISETP.NE.AND UP3, UPT, UR5, URZ, UPT ;  /* 0x000000ff0500728c */ /* 0x000fe4000bf65270 */
[----:B------:R-:W-:Y:S02]  /*3fd0*/  UIADD3 UR5, UPT, UPT, UR39, 0x20800, URZ ;  /* 0x0002080027057890 */ /* 0x000fe4000fffe0ff */
[----:B------:R-:W-:Y:S02]  /*3fe0*/  ULOP3.LUT UR4, UR4, 0x3fff, URZ, 0xc0, !UPT ;  /* 0x00003fff04047892 */ /* 0x000fe4000f8ec0ff */
[----:B------:R-:W-:-:S02]  /*3ff0*/  USHF.R.U32.HI UR8, URZ, 0x4, UR6 ;  /* 0x00000004ff087899 */ /* 0x000fc40008011606 */
[----:B------:R-:W-:Y:S02]  /*4000*/  USHF.R.S32.HI UR77, URZ, 0x8, UR9 ;  /* 0x00000008ff4d7899 */ /* 0x000fe40008011409 */
[----:B------:R-:W-:Y:S02]  /*4010*/  USHF.R.U32.HI UR6, URZ, 0x4, UR5 ;  /* 0x00000004ff067899 */ /* 0x000fe40008011605 */
[----:B------:R-:W-:Y:S02]  /*4020*/  USHF.R.U32.HI UR5, URZ, 0x4, UR10 ;  /* 0x00000004ff057899 */ /* 0x000fe4000801160a */
[----:B------:R-:W-:Y:S02]  /*4030*/  ULOP3.LUT UR75, UR4, 0x10000, URZ, 0xfc, !UPT ;  /* 0x00010000044b7892 */ /* 0x000fe4000f8efcff */
[----:B------:R-:W-:Y:S02]  /*4040*/  UIADD3 UR4, UPT, UPT, UR77, -0x1, URZ ;  /* 0xffffffff4d047890 */ /* 0x000fe4000fffe0ff */
[----:B------:R-:W-:-:S02]  /*4050*/  ULOP3.LUT UR8, UR8, 0x3fff, URZ, 0xc0, !UPT ;  /* 0x00003fff08087892 */ /* 0x000fc4000f8ec0ff */
[----:B------:R-:W-:Y:S02]  /*4060*/  ULOP3.LUT UR6, UR6, 0x3fff, URZ, 0xc0, !UPT ;  /* 0x00003fff06067892 */ /* 0x000fe4000f8ec0ff */
[----:B------:R-:W-:Y:S02]  /*4070*/  ULOP3.LUT UR5, UR5, 0x3fff, URZ, 0xc0, !UPT ;  /* 0x00003fff05057892 */ /* 0x000fe4000f8ec0ff */
[----:B------:R-:W-:Y:S02]  /*4080*/  ULOP3.LUT UR72, UR8, 0x10000, URZ, 0xfc, !UPT ;  /* 0x0001000008487892 */ /* 0x000fe4000f8efcff */
[----:B------:R-:W-:Y:S01]  /*4090*/  ULOP3.LUT UR73, UR6, 0x10000, URZ, 0xfc, !UPT ;  /* 0x0001000006497892 */ /* 0x000fe2000f8efcff */
[----:B-1----:R-:W-:Y:S01]  /*40a0*/  R2UR UR35, R3 ;  /* 0x00000000032372ca */ /* 0x002fe200000e0000 */
[----:B------:R-:W-:Y:S01]  /*40b0*/  IMAD.U32 R3, RZ, RZ, UR12 ;  /* 0x0000000cff037e24 */ /* 0x000fe2000f8e00ff */
[----:B------:R-:W-:Y:S01]  /*40c0*/  ULOP3.LUT UR74, UR5, 0x10000, URZ, 0xfc, !UPT ;  /* 0x00010000054a7892 */ /* 0x000fe2000f8efcff */
[----:B------:R-:W-:Y:S01]  /*40d0*/  IMAD.U32 R3, RZ, RZ, UR4 ;  /* 0x00000004ff037e24 */ /* 0x000fe2000f8e00ff */
[----:B------:R-:W-:Y:S01]  /*40e0*/  UMOV UR52, URZ ;  /* 0x000000ff00347c82 */ /* 0x000fe20008000000 */
[----:B------:R-:W-:Y:S01]  /*40f0*/  IMAD.MOV.U32 R3, RZ, RZ, RZ ;  /* 0x000000ffff037224 */ /* 0x000fe200078e00ff */
[----:B------:R-:W-:Y:S01]  /*4100*/  UMOV UR50, URZ ;  /* 0x000000ff00327c82 */ /* 0x000fe20008000000 */
[----:B------:R-:W-:Y:S01]  /*4110*/  UMOV UR48, URZ ;  /* 0x000000ff00307c82 */ /* 0x000fe20008000000 */
[----:B------:R-:W-:Y:S01]  /*4120*/  UMOV UR46, URZ ;  /* 0x000000ff002e7c82 */ /* 0x000fe20008000000 */
[----:B------:R-:W-:Y:S01]  /*4130*/  UMOV UR44, URZ ;  /* 0x000000ff002c7c82 */ /* 0x000fe20008000000 */
[----:B------:R-:W-:Y:S01]  /*4140*/  UMOV UR42, URZ ;  /* 0x000000ff002a7c82 */ /* 0x000fe20008000000 */
[----:B------:R-:W-:-:S02]  /*4150*/  UMOV UR40, URZ ;  /* 0x000000ff00287c82 */ /* 0x000fc40008000000 */
[----:B------:R-:W-:Y:S02]  /*4160*/  UIADD3 UR70, UPT, UPT, UR35, 0x1c0, URZ ;  /* 0x000001c023467890 */ /* 0x000fe4000fffe0ff */
[----:B------:R-:W-:Y:S02]  /*4170*/  UIADD3 UR65, UPT, UPT, UR35, -0x7ffffe38, URZ ;  /* 0x800001c823417890 */ /* 0x000fe4000fffe0ff */
[----:B------:R-:W-:Y:S02]  /*4180*/  UIADD3 UR58, UPT, UPT, UR35, -0x7ffffe3c, URZ ;  /* 0x800001c4233a7890 */ /* 0x000fe4000fffe0ff */
[----:B------:R-:W-:Y:S02]  /*4190*/  UIADD3 UR71, UPT, UPT, UR35, 0x1c8, URZ ;  /* 0x000001c823477890 */ /* 0x000fe4000fffe0ff */
[----:B------:R-:W-:Y:S02]  /*41a0*/  UIADD3 UR66, UPT, UPT, UR35, 0x400001c0, URZ ;  /* 0x400001c023427890 */ /* 0x000fe4000fffe0ff */
[----:B------:R-:W-:-:S02]  /*41b0*/  UIADD3 UR67, UPT, UPT, UR35, 0x400001c8, URZ ;  /* 0x400001c823437890 */ /* 0x000fc4000fffe0ff */
[----:B------:R-:W-:Y:S02]  /*41c0*/  UIADD3 UR64, UPT, UPT, UR35, -0x7ffffe40, URZ ;  /* 0x800001c023407890 */ /* 0x000fe4000fffe0ff */
[----:B------:R-:W-:Y:S02]  /*41d0*/  UIADD3 UR62, UPT, UPT, UR35, -0x3ffffe40, URZ ;  /* 0xc00001c0233e7890 */ /* 0x000fe4000fffe0ff */
[----:B------:R-:W-:Y:S02]  /*41e0*/  UIADD3 UR63, UPT, UPT, UR35, -0x3ffffe38, URZ ;  /* 0xc00001c8233f7890 */ /* 0x000fe4000fffe0ff */
[----:B------:R-:W-:Y:S02]  /*41f0*/  UIADD3 UR68, UPT, UPT, UR35, 0x1c4, URZ ;  /* 0x000001c423447890 */ /* 0x000fe4000fffe0ff */
[----:B------:R-:W-:Y:S02]  /*4200*/  UIADD3 UR69, UPT, UPT, UR35, 0x1d0, URZ ;  /* 0x000001d023457890 */ /* 0x000fe4000fffe0ff */
[----:B------:R-:W-:-:S02]  /*4210*/  UIADD3 UR60, UPT, UPT, UR35, 0x400001c4, URZ ;  /* 0x400001c4233c7890 */ /* 0x000fc4000fffe0ff */
[----:B------:R-:W-:Y:S02]  /*4220*/  UIADD3 UR61, UPT, UPT, UR35, 0x400001d0, URZ ;  /* 0x400001d0233d7890 */ /* 0x000fe4000fffe0ff */
[----:B------:R-:W-:Y:S02]  /*4230*/  UIADD3 UR59, UPT, UPT, UR35, -0x7ffffe30, URZ ;  /* 0x800001d0233b7890 */ /* 0x000fe4000fffe0ff */
[----:B------:R-:W-:Y:S02]  /*4240*/  UIADD3 UR56, UPT, UPT, UR35, -0x3ffffe3c, URZ ;  /* 0xc00001c423387890 */ /* 0x000fe4000fffe0ff */
[----:B------:R-:W-:Y:S02]  /*4250*/  UIADD3 UR57, UPT, UPT, UR35, -0x3ffffe30, URZ ;  /* 0xc00001d023397890 */ /* 0x000fe4000fffe0ff */
[----:B------:R-:W-:Y:S02]  /*4260*/  USHF.R.U32.HI UR13, URZ, 0x11, UR70 ;  /* 0x00000011ff0d7899 */ /* 0x000fe40008011646 */
[----:B------:R-:W-:-:S02]  /*4270*/  USHF.R.U32.HI UR8, URZ, 0x1a, UR65 ;  /* 0x0000001aff087899 */ /* 0x000fc40008011641 */
[----:B------:R-:W-:Y:S02]  /*4280*/  USHF.R.U32.HI UR20, URZ, 0x11, UR58 ;  /* 0x00000011ff147899 */ /* 0x000fe4000801163a */
[----:B------:R-:W-:Y:S02]  /*4290*/  USHF.R.U32.HI UR12, URZ, 0x1a, UR71 ;  /* 0x0000001aff0c7899 */ /* 0x000fe40008011647 */
[----:B------:R-:W-:Y:S02]  /*42a0*/  USHF.R.U32.HI UR11, URZ, 0x11, UR66 ;  /* 0x00000011ff0b7899 */ /* 0x000fe40008011642 */
[----:B------:R-:W-:Y:S02]  /*42b0*/  USHF.R.U32.HI UR10, URZ, 0x1a, UR67 ;  /* 0x0000001aff0a7899 */ /* 0x000fe40008011643 */
        /* <DEDUP_REMOVED lines=10> */
[----:B------:R-:W-:Y:S02]  /*4360*/  ULOP3.LUT UR27, UR13, 0x6000, URZ, 0xc0, !UPT ;  /* 0x000060000d1b7892 */ /* 0x000fe4000f8ec0ff */
[----:B------:R-:W-:Y:S02]  /*4370*/  ULOP3.LUT UR19, UR8, 0x30, URZ, 0xc0, !UPT ;  /* 0x0000003008137892 */ /* 0x000fe4000f8ec0ff */
[----:B------:R-:W-:Y:S02]  /*4380*/  ULOP3.LUT UR13, UR12, 0x30, URZ, 0xc0, !UPT ;  /* 0x000000300c0d7892 */ /* 0x000fe4000f8ec0ff */
[----:B------:R-:W-:-:S02]  /*4390*/  ULOP3.LUT UR25, UR11, 0x6000, URZ, 0xc0, !UPT ;  /* 0x000060000b197892 */ /* 0x000fc4000f8ec0ff */
[----:B------:R-:W-:Y:S02]  /*43a0*/  ULOP3.LUT UR23, UR10, 0x30, URZ, 0xc0, !UPT ;  /* 0x000000300a177892 */ /* 0x000fe4000f8ec0ff */
[----:B------:R-:W-:Y:S02]  /*43b0*/  ULOP3.LUT UR21, UR9, 0x6000, URZ, 0xc0, !UPT ;  /* 0x0000600009157892 */ /* 0x000fe4000f8ec0ff */
[----:B------:R-:W-:Y:S02]  /*43c0*/  ULOP3.LUT UR17, UR6, 0x6000, URZ, 0xc0, !UPT ;  /* 0x0000600006117892 */ /* 0x000fe4000f8ec0ff */
[----:B------:R-:W-:Y:S02]  /*43d0*/  ULOP3.LUT UR15, UR5, 0x30, URZ, 0xc0, !UPT ;  /* 0x00000030050f7892 */ /* 0x000fe4000f8ec0ff */
[----:B------:R-:W-:Y:S02]  /*43e0*/  ULOP3.LUT UR8, UR4, 0x6000, URZ, 0xc0, !UPT ;  /* 0x0000600004087892 */ /* 0x000fe4000f8ec0ff */
[----:B------:R-:W-:-:S02]  /*43f0*/  ULOP3.LUT UR6, UR14, 0x30, URZ, 0xc0, !UPT ;  /* 0x000000300e067892 */ /* 0x000fc4000f8ec0ff */
[----:B------:R-:W-:Y:S02]  /*4400*/  ULOP3.LUT UR5, UR16, 0x6000, URZ, 0xc0, !UPT ;  /* 0x0000600010057892 */ /* 0x000fe4000f8ec0ff */
[----:B------:R-:W-:Y:S02]  /*4410*/  ULOP3.LUT UR4, UR18, 0x30, URZ, 0xc0, !UPT ;  /* 0x0000003012047892 */ /* 0x000fe4000f8ec0ff */
[----:B------:R-:W-:Y:S01]  /*4420*/  ULOP3.LUT UR12, UR20, 0x6000, URZ, 0xc0, !UPT ;  /* 0x00006000140c7892 */ /* 0x000fe2000f8ec0ff */
[----:B------:R-:W-:Y:S01]  /*4430*/  R2UR UR20, R2 ;  /* 0x00000000021472ca */ /* 0x000fe200000e0000 */
[----:B------:R-:W-:Y:S02]  /*4440*/  ULOP3.LUT UR11, UR22, 0x30, URZ, 0xc0, !UPT ;  /* 0x00000030160b7892 */ /* 0x000fe4000f8ec0ff */
[----:B------:R-:W-:Y:S02]  /*4450*/  ULOP3.LUT UR10, UR24, 0x6000, URZ, 0xc0, !UPT ;  /* 0x00006000180a7892 */ /* 0x000fe4000f8ec0ff */
[----:B------:R-:W-:-:S02]  /*4460*/  ULOP3.LUT UR9, UR26, 0x30, URZ, 0xc0, !UPT ;  /* 0x000000301a097892 */ /* 0x000fc4000f8ec0ff */
[----:B------:R-:W-:Y:S02]  /*4470*/  ULOP3.LUT UR27, UR27, 0x10c0, URZ, 0xfc, !UPT ;  /* 0x000010c01b1b7892 */ /* 0x000fe4000f8efcff */
[----:B------:R-:W-:Y:S02]  /*4480*/  ULOP3.LUT UR13, UR13, 0x480, URZ, 0xfc, !UPT ;  /* 0x000004800d0d7892 */ /* 0x000fe4000f8efcff */
[----:B------:R-:W-:Y:S02]  /*4490*/  ULOP3.LUT UR25, UR25, 0x10c0, URZ, 0xfc, !UPT ;  /* 0x000010c019197892 */ /* 0x000fe4000f8efcff */
[----:B------:R-:W-:Y:S01]  /*44a0*/  ULOP3.LUT UR14, UR23, 0x480, URZ, 0xfc, !UPT ;  /* 0x00000480170e7892 */ /* 0x000fe2000f8efcff */
[----:B------:R-:W-:Y:S01]  /*44b0*/  MOV R10, UR20 ;  /* 0x00000014000a7c02 */ /* 0x000fe20008000f00 */
        /* <DEDUP_REMOVED lines=12> */
[----:B------:R-:W-:Y:S02]  /*4580*/  UPRMT UR27, UR13, 0x5410, UR27 ;  /* 0x000054100d1b7896 */ /* 0x000fe4000800001b */
[----:B------:R-:W-:-:S02]  /*4590*/  UPRMT UR25, UR14, 0x5410, UR25 ;  /* 0x000054100e197896 */ /* 0x000fc40008000019 */
[----:B------:R-:W-:Y:S02]  /*45a0*/  UPRMT UR19, UR19, 0x5410, UR21 ;  /* 0x0000541013137896 */ /* 0x000fe40008000015 */
[----:B------:R-:W-:Y:S01]  /*45b0*/  UPRMT UR17, UR15, 0x5410, UR17 ;  /* 0x000054100f117896 */ /* 0x000fe20008000011 */
[----:B------:R-:W-:Y:S01]  /*45c0*/  MOV R27, UR27 ;  /* 0x0000001b001b7c02 */ /* 0x000fe20008000f00 */
        /* <DEDUP_REMOVED lines=8> */
[----:B------:R-:W-:Y:S01]  /*4650*/  UMOV UR26, URZ ;  /* 0x000000ff001a7c82 */ /* 0x000fe20008000000 */
[----:B------:R-:W-:Y:S01]  /*4660*/  UMOV UR24, URZ ;  /* 0x000000ff00187c82 */ /* 0x000fe20008000000 */
[----:B------:R-:W-:Y:S01]  /*4670*/  UMOV UR18, URZ ;  /* 0x000000ff00127c82 */ /* 0x000fe20008000000 */
[----:B------:R-:W-:Y:S01]  /*4680*/  UMOV UR16, URZ ;  /* 0x000000ff00107c82 */ /* 0x000fe20008000000 */
[----:B------:R-:W-:Y:S01]  /*4690*/  UMOV UR4, URZ ;  /* 0x000000ff00047c82 */ /* 0x000fe20008000000 */
[----:B------:R-:W-:Y:S01]  /*46a0*/  UMOV UR22, URZ ;  /* 0x000000ff00167c82 */ /* 0x000fe20008000000 */
[----:B------:R-:W-:Y:S01]  /*46b0*/  IMAD.U32 R26, RZ, RZ, UR26 ;  /* 0x0000001aff1a7e24 */ /* 0x000fe2000f8e00ff */
[----:B------:R-:W-:Y:S01]  /*46c0*/  MOV R17, UR5 ;  /* 0x0000000500117c02 */ /* 0x000fe20008000f00 */
[----:B------:R-:W-:Y:S01]  /*46d0*/  IMAD.U32 R24, RZ, RZ, UR24 ;  /* 0x00000018ff187e24 */ /* 0x000fe2000f8e00ff */
[----:B------:R-:W-:Y:S01]  /*46e0*/  MOV R15, UR29 ;  /* 0x0000001d000f7c02 */ /* 0x000fe20008000f00 */
[----:B------:R-:W-:Y:S01]  /*46f0*/  IMAD.U32 R22, RZ, RZ, UR18 ;  /* 0x00000012ff167e24 */ /* 0x000fe2000f8e00ff */
[----:B------:R-:W-:Y:S01]  /*4700*/  MOV R13, UR23 ;  /* 0x00000017000d7c02 */ /* 0x000fe20008000f00 */
[----:B------:R-:W-:Y:S01]  /*4710*/  IMAD.U32 R20, RZ, RZ, UR16 ;  /* 0x00000010ff147e24 */ /* 0x000fe2000f8e00ff */
[----:B------:R-:W-:Y:S01]  /*4720*/  UMOV UR55, UR27 ;  /* 0x0000001b00377c82 */ /* 0x000fe20008000000 */
[----:B------:R-:W-:Y:S01]  /*4730*/  IMAD.U32 R16, RZ, RZ, UR4 ;  /* 0x00000004ff107e24 */ /* 0x000fe2000f8e00ff */
[----:B------:R-:W-:Y:S01]  /*4740*/  UMOV UR53, UR25 ;  /* 0x0000001900357c82 */ /* 0x000fe20008000000 */
[----:B------:R-:W-:Y:S01]  /*4750*/  IMAD.U32 R12, RZ, RZ, UR22 ;  /* 0x00000016ff0c7e24 */ /* 0x000fe2000f8e00ff */
[----:B------:R-:W-:Y:S01]  /*4760*/  UMOV UR51, UR19 ;  /* 0x0000001300337c82 */ /* 0x000fe20008000000 */
[----:B------:R-:W-:Y:S01]  /*4770*/  UMOV UR49, UR17 ;  /* 0x0000001100317c82 */ /* 0x000fe20008000000 */
[----:B------:R-:W-:Y:S01]  /*4780*/  UMOV UR47, UR31 ;  /* 0x0000001f002f7c82 */ /* 0x000fe20008000000 */
[----:B------:R-:W-:Y:S01]  /*4790*/  UMOV UR45, UR5 ;  /* 0x00000005002d7c82 */ /* 0x000fe20008000000 */
[----:B------:R-:W-:Y:S01]  /*47a0*/  UMOV UR43, UR29 ;  /* 0x0000001d002b7c82 */ /* 0x000fe20008000000 */
[----:B------:R-:W-:-:S05]  /*47b0*/  UMOV UR41, UR23 ;  /* 0x0000001700297c82 */ /* 0x000fca0008000000 */
.L_x_79:
[C---:B------:R-:W-:Y:S02]  /*47c0*/  LEA R2, R9.reuse, UR39, 0x3 ;  /* 0x0000002709027c11 */ /* 0x040fe4000f8e18ff */
[----:B------:R-:W-:Y:S02]  /*47d0*/  SHF.L.U32 R4, R8, 0x1f, RZ ;  /* 0x0000001f08047819 */ /* 0x000fe400000006ff */
[----:B------:R-:W-:Y:S02]  /*47e0*/  LEA R5, R9, UR39, 0x4 ;  /* 0x0000002709057c11 */ /* 0x000fe4000f8e20ff */
[----:B-1----:R-:W1:Y:S02]  /*47f0*/  SYNCS.PHASECHK.TRANS64.TRYWAIT P0, [R2+URZ+0x70], R4 ;  /* 0x00007004020075a7 */ /* 0x002e6400080011ff */
[----:B-1----:R-:W-:Y:S05]  /*4800*/  @!P0 BRA `(.L_x_69) ;  /* 0x0000008c00b08947 */ /* 0x002fea0003800000 */
.L_x_163:
[----:B-1----:R-:W1:Y:S01]  /*4810*/  LDS.128 R4, [R5+0xd0] ;  /* 0x0000d00005047984 */ /* 0x002e620000000c00 */
[----:B------:R-:W-:Y:S02]  /*4820*/  VIADD R2, R2, 0x80 ;  /* 0x0000008002027836 */ /* 0x000fe40000000000 */
[----:B------:R-:W-:Y:S01]  /*4830*/  VIADD R9, R9, 0x1 ;  /* 0x0000000109097836 */ /* 0x000fe20000000000 */
[----:B------:R-:W-:Y:S01]  /*4840*/  @!PT LDS RZ, [RZ] ;  /* 0x00000000fffff984 */ /* 0x000fe20000000800 */
[----:B------:R-:W-:Y:S01]  /*4850*/  @!PT LDS RZ, [RZ] ;  /* 0x00000000fffff984 */ /* 0x000fe20000000800 */
[----:B------:R-:W-:Y:S01]  /*4860*/  @!PT LDS RZ, [RZ] ;  /* 0x00000000fffff984 */ /* 0x000fe20000000800 */
[----:B------:R-:W-:Y:S01]  /*4870*/  @!PT LDS RZ, [RZ] ;  /* 0x00000000fffff984 */ /* 0x000fe20000000800 */
[----:B------:R2:W-:Y:S06]  /*4880*/  MEMBAR.ALL.CTA ;  /* 0x0000000000007992 */ /* 0x0005ec0000008000 */
[----:B--2---:R-:W2:Y:S01]  /*4890*/  FENCE.VIEW.ASYNC.S ;  /* 0x00000000000073c6 */ /* 0x004ea20000000000 */
[----:B------:R-:W-:-:S04]  /*48a0*/  PRMT R2, RZ, 0x654, R2 ;  /* 0x00000654ff027816 */ /* 0x000fc80000000002 */
[----:B--2---:R2:W-:Y:S01]  /*48b0*/  SYNCS.ARRIVE.TRANS64.RED.A1T0 RZ, [R2+URZ], RZ ;  /* 0x000000ff02ff79a7 */ /* 0x0045e200081004ff */
[----:B-1----:R-:W-:Y:S01]  /*48c0*/  LOP3.LUT P2, RZ, R6, 0x1, RZ, 0xc0, !PT ;  /* 0x0000000106ff7812 */ /* 0x002fe2000784c0ff */
[----:B--2---:R-:W-:-:S12]  /*48d0*/  BRA.U UP3, `(.L_x_70) ;  /* 0x0000000d03507547 */ /* 0x004fd8000b800000 */
[----:B------:R-:W1:Y:S01]  /*48e0*/  LDCU UR4, c[0x0][0x38c] ;  /* 0x00007180ff0477ac */ /* 0x000e620008000800 */
[----:B------:R-:W-:Y:S01]  /*48f0*/  ULOP3.LUT UR34, UR76, 0x1, URZ, 0x3c, !UPT ;  /* 0x000000014c227892 */ /* 0x000fe2000f8e3cff */
[----:B------:R-:W-:Y:S01]  /*4900*/  UMOV UR11, URZ ;  /* 0x000000ff000b7c82 */ /* 0x000fe20008000000 */
[----:B------:R-:W-:Y:S02]  /*4910*/  UMOV UR6, 0x1 ;  /* 0x0000000100067882 */ /* 0x000fe40000000000 */
[----:B------:R-:W-:Y:S01]  /*4920*/  UIMAD UR34, UR34, 0xc0, UR35 ;  /* 0x000000c0222278a4 */ /* 0x000fe2000f8e0223 */
[----:B------:R-:W-:Y:S01]  /*4930*/  UMOV UR37, UR7 ;  /* 0x0000000700257c82 */ /* 0x000fe20008000000 */
[----:B------:R-:W-:Y:S01]  /*4940*/  UMOV UR36, UR77 ;  /* 0x0000004d00247c82 */ /* 0x000fe20008000000 */
[----:B-1----:R-:W-:-:S09]  /*4950*/  UISETP.GE.AND UP0, UPT, UR4, 0x1, UPT ;  /* 0x000000010400788c */ /* 0x002fd2000bf06270 */
[----:B------:R-:W-:Y:S05]  /*4960*/  BRA.U !UP0, `(.L_x_71) ;  /* 0x0000000508b07547 */ /* 0x000fea000b800000 */
[----:B------:R-:W-:Y:S01]  /*4970*/  ULEA UR18, UR7, UR39, 0x3 ;  /* 0x0000002707127291 */ /* 0x000fe2000f8e18ff */
[----:B------:R-:W-:-:S08]  /*4980*/  SHF.L.U32 R4, R3, 0x1f, RZ ;  /* 0x0000001f03047819 */ /* 0x000fd000000006ff */
[----:B------:R-:W1:Y:S02]  /*4990*/  SYNCS.PHASECHK.TRANS64.TRYWAIT P0, [UR18], R4 ;  /* 0x00000004ff0075a7 */ /* 0x000e640008001112 */
[----:B-1----:R-:W-:Y:S05]  /*49a0*/  @P0 BRA `(.L_x_72) ;  /* 0x0000000000080947 */ /* 0x002fea0003800000 */
[----:B------:R-:W1:Y:S02]  /*49b0*/  SYNCS.PHASECHK.TRANS64.TRYWAIT P0, [UR18], R4 ;  /* 0x00000004ff0075a7 */ /* 0x000e640008001112 */
[----:B-1----:R-:W-:Y:S05]  /*49c0*/  @!P0 BRA `(.L_x_73) ;  /* 0x0000008c00548947 */ /* 0x002fea0003800000 */
.L_x_72:
[----:B------:R-:W-:Y:S01]  /*49d0*/  UIADD3 UR37, UPT, UPT, UR7, 0x1, URZ ;  /* 0x0000000107257890 */ /* 0x000fe2000fffe0ff */
[----:B-1----:R-:W-:Y:S01]  /*49e0*/  IMAD.U32 R2, RZ, RZ, UR76 ;  /* 0x0000004cff027e24 */ /* 0x002fe2000f8e00ff */
[----:B------:R-:W-:Y:S02]  /*49f0*/  UISETP.GE.U32.AND UP1, UPT, UR4, 0x101, UPT ;  /* 0x000001010400788c */ /* 0x000fe4000bf26070 */
[----:B------:R-:W-:Y:S02]  /*4a00*/  UISETP.NE.AND UP0, UPT, UR37, 0x2, UPT ;  /* 0x000000022500788c */ /* 0x000fe4000bf05270 */
[----:B------:R-:W-:Y:S02]  /*4a10*/  ULEA UR8, UR7, UR74, 0x6 ;  /* 0x0000004a07087291 */ /* 0x000fe4000f8e30ff */
[----:B------:R-:W-:Y:S01]  /*4a20*/  PLOP3.LUT P1, PT, PT, PT, UP1, 0x80, 0x8 ;  /* 0x000000000008781c */ /* 0x000fe20003f2f018 */
[----:B------:R-:W-:Y:S02]  /*4a30*/  USEL UR4, URZ, 0x1, UP0 ;  /* 0x00000001ff047887 */ /* 0x000fe40008000000 */
[----:B------:R-:W-:-:S02]  /*4a40*/  USEL UR37, UR37, URZ, UP0 ;  /* 0x000000ff25257287 */ /* 0x000fc40008000000 */
[----:B------:R-:W-:Y:S02]  /*4a50*/  UIADD3 UR16, UPT, UPT, UR8, 0x20, URZ ;  /* 0x0000002008107890 */ /* 0x000fe4000fffe0ff */
[----:B------:R-:W-:Y:S01]  /*4a60*/  LOP3.LUT R3, R3, UR4, RZ, 0x3c, !PT ;  /* 0x0000000403037c12 */ /* 0x000fe2000f8e3cff */
[----:B------:R-:W-:Y:S02]  /*4a70*/  @UP1 ULEA UR5, UR37, UR39, 0x3 ;  /* 0x0000002725051291 */ /* 0x000fe4000f8e18ff */
[----:B------:R-:W-:Y:S01]  /*4a80*/  ULEA UR4, UR7, UR75, 0x7 ;  /* 0x0000004b07047291 */ /* 0x000fe2000f8e38ff */
[----:B------:R-:W-:Y:S02]  /*4a90*/  UMOV UR9, 0x4008 ;  /* 0x0000400800097882 */ /* 0x000fe40000000000 */
[----:B------:R-:W-:Y:S01]  /*4aa0*/  @P1 SHF.L.U32 R4, R3, 0x1f, RZ ;  /* 0x0000001f03041819 */ /* 0x000fe200000006ff */
[----:B------:R-:W-:Y:S02]  /*4ab0*/  UIADD3 UR10, UPT, UPT, UR4, 0x20, URZ ;  /* 0x00000020040a7890 */ /* 0x000fe4000fffe0ff */
[----:B------:R-:W-:Y:S01]  /*4ac0*/  UIADD3 UR12, UPT, UPT, UR4, 0x40, URZ ;  /* 0x00000040040c7890 */ /* 0x000fe2000fffe0ff */
[----:B------:R1:W2:Y:S01]  /*4ad0*/  @P1 SYNCS.PHASECHK.TRANS64.TRYWAIT P0, [UR5], R4 ;  /* 0x00000004ff0015a7 */ /* 0x0002a20008001105 */
[----:B------:R-:W-:Y:S01]  /*4ae0*/  UIADD3 UR14, UPT, UPT, UR4, 0x60, URZ ;  /* 0x00000060040e7890 */ /* 0x000fe2000fffe0ff */
[----:B------:R3:W-:Y:S01]  /*4af0*/  UTCCP.T.S.2CTA.4x32dp128bit tmem[UR35+0x1c0], gdesc[UR8] ;  /* 0x0001c008230079e7 */ /* 0x0007e20009300000 */
[----:B------:R-:W-:Y:S01]  /*4b00*/  UMOV UR17, 0x4008 ;  /* 0x0000400800117882 */ /* 0x000fe20000000000 */
[----:B------:R-:W-:Y:S01]  /*4b10*/  UMOV UR5, 0x4008 ;  /* 0x0000400800057882 */ /* 0x000fe20000000000 */
[----:B------:R-:W-:Y:S01]  /*4b20*/  UMOV UR11, 0x4008 ;  /* 0x00004008000b7882 */ /* 0x000fe20000000000 */
[----:B------:R3:W-:Y:S01]  /*4b30*/  UTCCP.T.S.2CTA.4x32dp128bit tmem[UR35+0x1c4], gdesc[UR16] ;  /* 0x0001c410230079e7 */ /* 0x0007e20009300000 */
[----:B------:R-:W-:Y:S01]  /*4b40*/  UMOV UR13, 0x4008 ;  /* 0x00004008000d7882 */ /* 0x000fe20000000000 */
[----:B------:R3:W-:Y:S01]  /*4b50*/  UTCCP.T.S.2CTA.4x32dp128bit tmem[UR35+0x1c8], gdesc[UR4] ;  /* 0x0001c804230079e7 */ /* 0x0007e20009300000 */
[----:B------:R-:W-:Y:S01]  /*4b60*/  UMOV UR15, 0x4008 ;  /* 0x00004008000f7882 */ /* 0x000fe20000000000 */
[----:B------:R3:W-:Y:S01]  /*4b70*/  UTCCP.T.S.2CTA.4x32dp128bit tmem[UR35+0x1cc], gdesc[UR10] ;  /* 0x0001cc0a230079e7 */ /* 0x0007e20009300000 */
[----:B------:R3:W-:Y:S01]  /*4b80*/  UTCCP.T.S.2CTA.4x32dp128bit tmem[UR35+0x1d0], gdesc[UR12] ;  /* 0x0001d00c230079e7 */ /* 0x0007e20009300000 */
[----:B------:R3:W-:Y:S01]  /*4b90*/  UTCCP.T.S.2CTA.4x32dp128bit tmem[UR35+0x1d4], gdesc[UR14] ;  /* 0x0001d40e230079e7 */ /* 0x0007e20009300000 */
[----:B------:R-:W-:Y:S01]  /*4ba0*/  UMOV UR6, 0x1 ;  /* 0x0000000100067882 */ /* 0x000fe20000000000 */
[----:B-1----:R-:W-:-:S04]  /*4bb0*/  SHF.L.U32 R4, R2, 0x1f, RZ ;  /* 0x0000001f02047819 */ /* 0x002fc800000006ff */
[----:B------:R-:W1:Y:S01]  /*4bc0*/  SYNCS.PHASECHK.TRANS64.TRYWAIT P3, [UR39+0x98], R4 ;  /* 0x00009804ff0075a7 */ /* 0x000e620008061127 */
[----:B--2---:R-:W-:Y:S01]  /*4bd0*/  @P1 VOTEU.ANY UP0, P0 ;  /* 0x0000000000ff1886 */ /* 0x004fe20000000100 */
[----:B------:R-:W-:Y:S01]  /*4be0*/  @UP1 USEL UR6, URZ, 0x1, !UP0 ;  /* 0x00000001ff061887 */ /* 0x000fe2000c000000 */
[----:B-1-3--:R-:W-:Y:S11]  /*4bf0*/  @!P3 BRA `(.L_x_74) ;  /* 0x0000008800e0b947 */ /* 0x00aff60003800000 */
.L_x_166:
[----:B------:R-:W-:Y:S01]  /*4c00*/  MOV.SPILL R5, UR41 ;  /* 0x0000002900057c02 */ /* 0x000fe20009000f00 */
[----:B------:R-:W-:Y:S01]  /*4c10*/  ULEA UR4, UR7, UR72, 0xb ;  /* 0x0000004807047291 */ /* 0x000fe2000f8e58ff */
[----:B-1----:R-:W-:Y:S01]  /*4c20*/  MOV.SPILL R4, UR40 ;  /* 0x0000002800047c02 */ /* 0x002fe20009000f00 */
[----:B------:R-:W-:Y:S01]  /*4c30*/  ULEA UR8, UR7, UR73, 0xb ;  /* 0x0000004907087291 */ /* 0x000fe2000f8e58ff */
[----:B------:R-:W-:Y:S01]  /*4c40*/  R2UR UR40, R26 ;  /* 0x000000001a2872ca */ /* 0x000fe200000e0000 */
[----:B------:R-:W-:Y:S01]  /*4c50*/  UIADD3 UR32, UPT, UPT, UR18, 0x10, URZ ;  /* 0x0000001012207890 */ /* 0x000fe2000fffe0ff */
[----:B------:R-:W-:Y:S01]  /*4c60*/  R2UR UR41, R27 ;  /* 0x000000001b2972ca */ /* 0x000fe200000e0000 */
[----:B------:R-:W-:Y:S01]  /*4c70*/  UIADD3 UR18, UPT, UPT, UR8, 0x2, URZ ;  /* 0x0000000208127890 */ /* 0x000fe2000fffe0ff */
[----:B------:R-:W-:Y:S01]  /*4c80*/  MOV.SPILL R2, UR39 ;  /* 0x0000002700027c02 */ /* 0x000fe20009000f00 */
[----:B------:R-:W-:Y:S01]  /*4c90*/  UIADD3 UR14, UPT, UPT, UR4, 0x2, URZ ;  /* 0x00000002040e7890 */ /* 0x000fe2000fffe0ff */
[----:B------:R-:W-:Y:S01]  /*4ca0*/  R2UR UR38, R24 ;  /* 0x00000000182672ca */ /* 0x000fe200000e0000 */
[----:B------:R-:W-:Y:S01]  /*4cb0*/  UMOV UR9, 0x40004040 ;  /* 0x4000404000097882 */ /* 0x000fe20000000000 */
[----:B------:R-:W-:Y:S01]  /*4cc0*/  R2UR UR39, R25 ;  /* 0x00000000192772ca */ /* 0x000fe200000e0000 */
[----:B------:R-:W-:Y:S01]  /*4cd0*/  UMOV UR5, 0x40004040 ;  /* 0x4000404000057882 */ /* 0x000fe20000000000 */
[----:B------:R-:W-:Y:S01]  /*4ce0*/  UMOV UR19, 0x40004040 ;  /* 0x4000404000137882 */ /* 0x000fe20000000000 */
[----:B------:R-:W-:Y:S01]  /*4cf0*/  UMOV UR15, 0x40004040 ;  /* 0x40004040000f7882 */ /* 0x000fe20000000000 */
[----:B------:R-:W-:-:S02]  /*4d00*/  UIADD3 UR12, UPT, UPT, UR8, 0x4, URZ ;  /* 0x00000004080c7890 */ /* 0x000fc4000fffe0ff */
[----:B------:R-:W-:Y:S01]  /*4d10*/  UIADD3 UR10, UPT, UPT, UR4, 0x4, URZ ;  /* 0x00000004040a7890 */ /* 0x000fe2000fffe0ff */
[----:B------:R1:W-:Y:S01]  /*4d20*/  UTCQMMA.2CTA gdesc[UR4], gdesc[UR8], tmem[UR34], tmem[UR40], idesc[UR41], tmem[UR70], !UPT ;  /* 0x0046280804007dea */ /* 0x0003e2000fa00322 */
[----:B------:R-:W-:Y:S01]  /*4d30*/  UMOV UR13, 0x40004040 ;  /* 0x40004040000d7882 */ /* 0x000fe20000000000 */
[----:B------:R-:W-:Y:S01]  /*4d40*/  UMOV UR11, 0x40004040 ;  /* 0x40004040000b7882 */ /* 0x000fe20000000000 */
[----:B------:R-:W-:Y:S01]  /*4d50*/  ELECT P0, URZ, PT ;  /* 0x0000000000ff782f */ /* 0x000fe20003800000 */
[----:B------:R-:W-:Y:S02]  /*4d60*/  UIADD3 UR24, UPT, UPT, UR8, 0x6, URZ ;  /* 0x0000000608187890 */ /* 0x000fe4000fffe0ff */
[----:B------:R2:W-:Y:S01]  /*4d70*/  UTCQMMA.2CTA gdesc[UR14], gdesc[UR18], tmem[UR34], tmem[UR38], idesc[UR39], tmem[UR66], UPT ;  /* 0x004226120e007dea */ /* 0x0005e2000ba00322 */
[----:B------:R-:W-:Y:S01]  /*4d80*/  UIADD3 UR22, UPT, UPT, UR4, 0x6, URZ ;  /* 0x0000000604167890 */ /* 0x000fe2000fffe0ff */
[----:B------:R-:W-:Y:S01]  /*4d90*/  UMOV UR25, 0x40004040 ;  /* 0x4000404000197882 */ /* 0x000fe20000000000 */
[----:B------:R-:W-:Y:S01]  /*4da0*/  UMOV UR23, 0x40004040 ;  /* 0x4000404000177882 */ /* 0x000fe20000000000 */
[----:B------:R-:W-:-:S02]  /*4db0*/  UIADD3 UR30, UPT, UPT, UR8, 0x400, URZ ;  /* 0x00000400081e7890 */ /* 0x000fc4000fffe0ff */
[----:B------:R-:W-:Y:S02]  /*4dc0*/  UIADD3 UR28, UPT, UPT, UR4, 0x400, URZ ;  /* 0x00000400041c7890 */ /* 0x000fe4000fffe0ff */
[----:B------:R-:W-:Y:S02]  /*4dd0*/  UIADD3 UR26, UPT, UPT, UR8, 0x402, URZ ;  /* 0x00000402081a7890 */ /* 0x000fe4000fffe0ff */
[----:B------:R-:W-:Y:S02]  /*4de0*/  UIADD3 UR20, UPT, UPT, UR4, 0x402, URZ ;  /* 0x0000040204147890 */ /* 0x000fe4000fffe0ff */
[----:B------:R-:W-:Y:S01]  /*4df0*/  UIADD3 UR16, UPT, UPT, UR8, 0x404, URZ ;  /* 0x0000040408107890 */ /* 0x000fe2000fffe0ff */
[----:B------:R-:W-:Y:S01]  /*4e00*/  UMOV UR31, 0x40004040 ;  /* 0x40004040001f7882 */ /* 0x000fe20000000000 */
[----:B------:R-:W-:Y:S01]  /*4e10*/  UMOV UR29, 0x40004040 ;  /* 0x40004040001d7882 */ /* 0x000fe20000000000 */
[----:B------:R-:W-:Y:S01]  /*4e20*/  UMOV UR27, 0x40004040 ;  /* 0x40004040001b7882 */ /* 0x000fe20000000000 */
[----:B------:R-:W-:Y:S01]  /*4e30*/  UMOV UR21, 0x40004040 ;  /* 0x4000404000157882 */ /* 0x000fe20000000000 */
[----:B------:R-:W-:Y:S01]  /*4e40*/  UMOV UR17, 0x40004040 ;  /* 0x4000404000117882 */ /* 0x000fe20000000000 */
[----:B-1----:R-:W-:Y:S01]  /*4e50*/  UIADD3 UR8, UPT, UPT, UR8, 0x406, URZ ;  /* 0x0000040608087890 */ /* 0x002fe2000fffe0ff */
[----:B------:R-:W-:-:S02]  /*4e60*/  R2UR.FILL UR41, R5 ;  /* 0x00000000052972ca */ /* 0x000fc400004e0000 */
[----:B------:R-:W-:Y:S02]  /*4e70*/  R2UR.FILL UR40, R4 ;  /* 0x00000000042872ca */ /* 0x000fe400004e0000 */
[----:B--2---:R-:W-:Y:S01]  /*4e80*/  R2UR UR18, R22 ;  /* 0x00000000161272ca */ /* 0x004fe200000e0000 */
[----:B------:R-:W-:Y:S01]  /*4e90*/  UIADD3 UR14, UPT, UPT, UR4, 0x404, URZ ;  /* 0x00000404040e7890 */ /* 0x000fe2000fffe0ff */
[----:B------:R-:W-:Y:S01]  /*4ea0*/  R2UR UR19, R23 ;  /* 0x00000000171372ca */ /* 0x000fe200000e0000 */
[----:B------:R-:W-:Y:S01]  /*4eb0*/  UIADD3 UR4, UPT, UPT, UR4, 0x406, URZ ;  /* 0x0000040604047890 */ /* 0x000fe2000fffe0ff */
[----:B------:R-:W-:Y:S02]  /*4ec0*/  R2UR.FILL UR39, R2 ;  /* 0x00000000022772ca */ /* 0x000fe400004e0000 */
[----:B------:R-:W-:-:S04]  /*4ed0*/  @P0 LOP3.LUT R2, R0, 0xffff, RZ, 0xc0, !PT ;  /* 0x0000ffff00020812 */ /* 0x000fc800078ec0ff */
[----:B------:R-:W-:-:S05]  /*4ee0*/  @P0 R2UR UR7, R2 ;  /* 0x00000000020702ca */ /* 0x000fca00000e0000 */
[----:B------:R1:W-:Y:S02]  /*4ef0*/  UTCQMMA.2CTA gdesc[UR10], gdesc[UR12], tmem[UR34], tmem[UR18], idesc[UR19], tmem[UR64], UPT ;  /* 0x0040120c0a007dea */ /* 0x0003e4000ba00322 */
[----:B-1----:R-:W-:Y:S02]  /*4f00*/  R2UR UR12, R20 ;  /* 0x00000000140c72ca */ /* 0x002fe400000e0000 */
[----:B------:R-:W-:Y:S02]  /*4f10*/  R2UR UR13, R21 ;  /* 0x00000000150d72ca */ /* 0x000fe400000e0000 */
[----:B------:R-:W-:Y:S02]  /*4f20*/  R2UR UR10, R16 ;  /* 0x00000000100a72ca */ /* 0x000fe400000e0000 */
[----:B------:R-:W-:Y:S02]  /*4f30*/  R2UR UR11, R17 ;  /* 0x00000000110b72ca */ /* 0x000fe400000e0000 */
[----:B------:R-:W-:-:S02]  /*4f40*/  R2UR UR18, R14 ;  /* 0x000000000e1272ca */ /* 0x000fc400000e0000 */
[----:B------:R-:W-:-:S05]  /*4f50*/  R2UR UR19, R15 ;  /* 0x000000000f1372ca */ /* 0x000fca00000e0000 */
[----:B------:R1:W-:Y:S02]  /*4f60*/  UTCQMMA.2CTA gdesc[UR22], gdesc[UR24], tmem[UR34], tmem[UR12], idesc[UR13], tmem[UR62], UPT ;  /* 0x003e0c1816007dea */ /* 0x0003e4000ba00322 */
[----:B-1----:R-:W-:Y:S02]  /*4f70*/  R2UR UR24, R18 ;  /* 0x00000000121872ca */ /* 0x002fe400000e0000 */
[----:B------:R-:W-:Y:S02]  /*4f80*/  R2UR UR25, R19 ;  /* 0x00000000131972ca */ /* 0x000fe400000e0000 */
[----:B------:R-:W-:Y:S02]  /*4f90*/  R2UR UR12, R12 ;  /* 0x000000000c0c72ca */ /* 0x000fe400000e0000 */
[----:B------:R-:W-:-:S09]  /*4fa0*/  R2UR UR13, R13 ;  /* 0x000000000d0d72ca */ /* 0x000fd200000e0000 */
[----:B------:R-:W-:Y:S01]  /*4fb0*/  UTCQMMA.2CTA gdesc[UR28], gdesc[UR30], tmem[UR34], tmem[UR24], idesc[UR25], tmem[UR68], UPT ;  /* 0x0044181e1c007dea */ /* 0x000fe2000ba00322 */
[----:B------:R1:W-:Y:S01]  /*4fc0*/  UTCQMMA.2CTA gdesc[UR20], gdesc[UR26], tmem[UR34], tmem[UR10], idesc[UR11], tmem[UR60], UPT ;  /* 0x003c0a1a14007dea */ /* 0x0003e2000ba00322 */
[----:B------:R2:W-:Y:S02]  /*4fd0*/  UTCQMMA.2CTA gdesc[UR14], gdesc[UR16], tmem[UR34], tmem[UR18], idesc[UR19], tmem[UR58], UPT ;  /* 0x003a12100e007dea */ /* 0x0005e4000ba00322 */
[----:B------:R2:W-:Y:S01]  /*4fe0*/  UTCQMMA.2CTA gdesc[UR4], gdesc[UR8], tmem[UR34], tmem[UR12], idesc[UR13], tmem[UR56], UPT ;  /* 0x00380c0804007dea */ /* 0x0005e2000ba00322 */
[----:B------:R2:W-:Y:S01]  /*4ff0*/  UTCBAR.2CTA.MULTICAST [UR32], URZ, UR7 ;  /* 0x000000ff200073e9 */ /* 0x0005e20008200807 */
[----:B-1----:R-:W-:Y:S01]  /*5000*/  UIADD3 UR10, UPT, UPT, UR77, -0x1, URZ ;  /* 0xffffffff4d0a7890 */ /* 0x002fe2000fffe0ff */
[----:B------:R-:W-:-:S06]  /*5010*/  UMOV UR11, 0x1 ;  /* 0x00000001000b7882 */ /* 0x000fcc0000000000 */
[----:B------:R-:W-:-:S05]  /*5020*/  UMOV UR36, UR10 ;  /* 0x0000000a00247c82 */ /* 0x000fca0008000000 */
.L_x_71:
[----:B------:R-:W-:-:S09]  /*5030*/  UISETP.GE.AND UP0, UPT, UR36, 0x1, UPT ;  /* 0x000000012400788c */ /* 0x000fd2000bf06270 */
[----:B------:R-:W-:Y:S05]  /*5040*/  BRA.U !UP0, `(.L_x_75) ;  /* 0x0000000508607547 */ /* 0x000fea000b800000 */
[----:B--2---:R-:W-:-:S05]  /*5050*/  UMOV UR7, UR37 ;  /* 0x0000002500077c82 */ /* 0x004fca0008000000 */
.L_x_78:
[----:B------:R-:W-:Y:S02]  /*5060*/  UISETP.NE.AND UP0, UPT, UR6, URZ, UPT ;  /* 0x000000ff0600728c */ /* 0x000fe4000bf05270 */
[----:B----4-:R-:W-:Y:S07]  /*5070*/  ULEA UR9, UR7, UR39, 0x3 ;  /* 0x0000002707097291 */ /* 0x010fee000f8e18ff */
[----:B------:R-:W-:Y:S05]  /*5080*/  BRA.U UP0, `(.L_x_76) ;  /* 0x00000001000c7547 */ /* 0x000fea000b800000 */
[----:B------:R-:W-:Y:S04]  /*5090*/  SHF.L.U32 R4, R3, 0x1f, RZ ;  /* 0x0000001f03047819 */ /* 0x000fe800000006ff */
[----:B------:R-:W1:Y:S02]  /*50a0*/  SYNCS.PHASECHK.TRANS64.TRYWAIT P0, [UR9], R4 ;  /* 0x00000004ff0075a7 */ /* 0x000e640008001109 */
[----:B-1----:R-:W-:Y:S05]  /*50b0*/  @!P0 BRA `(.L_x_77) ;  /* 0x0000008400c88947 */ /* 0x002fea0003800000 */
.L_x_76:
[----:B------:R-:W-:Y:S02]  /*50c0*/  UISETP.NE.AND UP1, UPT, UR36, 0x1, UPT ;  /* 0x000000012400788c */ /* 0x000fe4000bf25270 */
[----:B------:R-:W-:Y:S02]  /*50d0*/  UIADD3 UR4, UPT, UPT, UR7, 0x1, URZ ;  /* 0x0000000107047890 */ /* 0x000fe4000fffe0ff */
[----:B------:R-:W-:Y:S02]  /*50e0*/  ULEA UR10, UR7, UR74, 0x6 ;  /* 0x0000004a070a7291 */ /* 0x000fe4000f8e30ff */
[----:B------:R-:W-:Y:S01]  /*50f0*/  UISETP.NE.AND UP0, UPT, UR4, 0x2, UPT ;  /* 0x000000020400788c */ /* 0x000fe2000bf05270 */
[----:B------:R-:W-:Y:S01]  /*5100*/  PLOP3.LUT P1, PT, PT, PT, UP1, 0x80, 0x8 ;  /* 0x000000000008781c */ /* 0x000fe20003f2f018 */
[----:B------:R-:W-:Y:S02]  /*5110*/  ULEA UR8, UR7, UR75, 0x7 ;  /* 0x0000004b07087291 */ /* 0x000fe4000f8e38ff */
[----:B------:R-:W-:Y:S02]  /*5120*/  USEL UR5, URZ, 0x1, UP0 ;  /* 0x00000001ff057887 */ /* 0x000fe40008000000 */
[----:B------:R-:W-:Y:S02]  /*5130*/  USEL UR37, UR4, URZ, UP0 ;  /* 0x000000ff04257287 */ /* 0x000fe40008000000 */
[----:B------:R-:W-:Y:S02]  /*5140*/  UIADD3 UR12, UPT, UPT, UR10, 0x20, URZ ;  /* 0x000000200a0c7890 */ /* 0x000fe4000fffe0ff */
[----:B------:R-:W-:Y:S01]  /*5150*/  @UP1 ULEA UR4, UR37, UR39, 0x3 ;  /* 0x0000002725041291 */ /* 0x000fe2000f8e18ff */
[----:B------:R-:W-:Y:S01]  /*5160*/  LOP3.LUT R3, R3, UR5, RZ, 0x3c, !PT ;  /* 0x0000000503037c12 */ /* 0x000fe2000f8e3cff */
[----:B------:R-:W-:Y:S02]  /*5170*/  ULEA UR6, UR7, UR73, 0xb ;  /* 0x0000004907067291 */ /* 0x000fe4000f8e58ff */
[----:B------:R-:W-:Y:S01]  /*5180*/  UIADD3 UR14, UPT, UPT, UR8, 0x20, URZ ;  /* 0x00000020080e7890 */ /* 0x000fe2000fffe0ff */
[----:B-1----:R-:W-:Y:S01]  /*5190*/  @P1 SHF.L.U32 R2, R3, 0x1f, RZ ;  /* 0x0000001f03021819 */ /* 0x002fe200000006ff */
[----:B------:R-:W-:Y:S02]  /*51a0*/  UISETP.NE.U32.AND UP0, UPT, UR11, URZ, UPT ;  /* 0x000000ff0b00728c */ /* 0x000fe4000bf05070 */
[----:B------:R-:W-:Y:S01]  /*51b0*/  UIADD3 UR20, UPT, UPT, UR8, 0x40, URZ ;  /* 0x0000004008147890 */ /* 0x000fe2000fffe0ff */
[----:B------:R1:W2:Y:S01]  /*51c0*/  @P1 SYNCS.PHASECHK.TRANS64.TRYWAIT P0, [UR4], R2 ;  /* 0x00000002ff0015a7 */ /* 0x0002a20008001104 */
[----:B------:R-:W-:Y:S02]  /*51d0*/  ULEA UR4, UR7, UR72, 0xb ;  /* 0x0000004807047291 */ /* 0x000fe4000f8e58ff */
[----:B------:R-:W-:Y:S02]  /*51e0*/  UIADD3 UR22, UPT, UPT, UR8, 0x60, URZ ;  /* 0x0000006008167890 */ /* 0x000fe4000fffe0ff */
[----:B------:R-:W-:Y:S02]  /*51f0*/  UIADD3 UR38, UPT, UPT, UR9, 0x10, URZ ;  /* 0x0000001009267890 */ /* 0x000fe4000fffe0ff */
[----:B------:R-:W-:Y:S02]  /*5200*/  UIADD3 UR30, UPT, UPT, UR6, 0x2, URZ ;  /* 0x00000002061e7890 */ /* 0x000fe4000fffe0ff */
[----:B------:R-:W-:Y:S01]  /*5210*/  UIADD3 UR24, UPT, UPT, UR4, 0x2, URZ ;  /* 0x0000000204187890 */ /* 0x000fe2000fffe0ff */
[----:B------:R-:W-:Y:S01]  /*5220*/  ELECT P3, URZ, PT ;  /* 0x0000000000ff782f */ /* 0x000fe20003860000 */
[----:B------:R-:W-:Y:S02]  /*5230*/  UIADD3 UR18, UPT, UPT, UR6, 0x4, URZ ;  /* 0x0000000406127890 */ /* 0x000fe4000fffe0ff */
[----:B------:R-:W-:Y:S02]  /*5240*/  UIADD3 UR16, UPT, UPT, UR4, 0x4, URZ ;  /* 0x0000000404107890 */ /* 0x000fe4000fffe0ff */
[----:B------:R-:W-:Y:S02]  /*5250*/  UIADD3 UR32, UPT, UPT, UR6, 0x400, URZ ;  /* 0x0000040006207890 */ /* 0x000fe4000fffe0ff */
[----:B------:R-:W-:Y:S02]  /*5260*/  UIADD3 UR28, UPT, UPT, UR4, 0x400, URZ ;  /* 0x00000400041c7890 */ /* 0x000fe4000fffe0ff */
[----:B------:R-:W-:Y:S01]  /*5270*/  UIADD3 UR26, UPT, UPT, UR6, 0x402, URZ ;  /* 0x00000402061a7890 */ /* 0x000fe2000fffe0ff */
[----:B------:R-:W-:Y:S01]  /*5280*/  UMOV UR11, 0x4008 ;  /* 0x00004008000b7882 */ /* 0x000fe20000000000 */
[----:B------:R-:W-:Y:S01]  /*5290*/  UMOV UR13, 0x4008 ;  /* 0x00004008000d7882 */ /* 0x000fe20000000000 */
[----:B------:R3:W-:Y:S01]  /*52a0*/  UTCCP.T.S.2CTA.4x32dp128bit tmem[UR35+0x1c0], gdesc[UR10] ;  /* 0x0001c00a230079e7 */ /* 0x0007e20009300000 */
[----:B------:R4:W-:Y:S01]  /*52b0*/  UTCCP.T.S.2CTA.4x32dp128bit tmem[UR35+0x1c4], gdesc[UR12] ;  /* 0x0001c40c230079e7 */ /* 0x0009e20009300000 */
        /* <DEDUP_REMOVED lines=10> */
[----:B------:R-:W-:Y:S01]  /*5360*/  UMOV UR31, 0x40004040 ;  /* 0x40004040001f7882 */ /* 0x000fe20000000000 */
[----:B------:R4:W-:Y:S01]  /*5370*/  UTCQMMA.2CTA gdesc[UR4], gdesc[UR6], tmem[UR34], tmem[UR54], idesc[UR55], tmem[UR70], UP0 ;  /* 0x0046360604007dea */ /* 0x0009e20008200322 */
[----:B------:R-:W-:Y:S01]  /*5380*/  UISETP.GT.U32.AND UP0, UPT, UR36, 0x1, UPT ;  /* 0x000000012400788c */ /* 0x000fe2000bf04070 */
[----:B-1----:R-:W-:Y:S01]  /*5390*/  @P3 LOP3.LUT R2, R0, 0xffff, RZ, 0xc0, !PT ;  /* 0x0000ffff00023812 */ /* 0x002fe200078ec0ff */
[----:B------:R-:W-:Y:S01]  /*53a0*/  UIADD3 UR36, UPT, UPT, UR36, -0x1, URZ ;  /* 0xffffffff24247890 */ /* 0x000fe2000fffe0ff */
[----:B------:R-:W-:Y:S01]  /*53b0*/  UMOV UR25, 0x40004040 ;  /* 0x4000404000197882 */ /* 0x000fe20000000000 */
[----:B------:R-:W-:Y:S01]  /*53c0*/  UMOV UR19, 0x40004040 ;  /* 0x4000404000137882 */ /* 0x000fe20000000000 */
[----:B------:R1:W-:Y:S01]  /*53d0*/  UTCQMMA.2CTA gdesc[UR24], gdesc[UR30], tmem[UR34], tmem[UR52], idesc[UR53], tmem[UR66], UPT ;  /* 0x0042341e18007dea */ /* 0x0003e2000ba00322 */
[----:B------:R-:W-:Y:S01]  /*53e0*/  UMOV UR17, 0x40004040 ;  /* 0x4000404000117882 */ /* 0x000fe20000000000 */
[----:B------:R-:W-:Y:S01]  /*53f0*/  UMOV UR33, 0x40004040 ;  /* 0x4000404000217882 */ /* 0x000fe20000000000 */
[----:B------:R-:W-:Y:S01]  /*5400*/  UTCQMMA.2CTA gdesc[UR16], gdesc[UR18], tmem[UR34], tmem[UR50], idesc[UR51], tmem[UR64], UPT ;  /* 0x0040321210007dea */ /* 0x000fe2000ba00322 */
[----:B---3--:R-:W-:Y:S02]  /*5410*/  UIADD3 UR10, UPT, UPT, UR4, 0x6, URZ ;  /* 0x00000006040a7890 */ /* 0x008fe4000fffe0ff */
[----:B----4-:R-:W-:Y:S02]  /*5420*/  UIADD3 UR12, UPT, UPT, UR6, 0x6, URZ ;  /* 0x00000006060c7890 */ /* 0x010fe4000fffe0ff */
[----:B------:R-:W-:Y:S02]  /*5430*/  UIADD3 UR8, UPT, UPT, UR6, 0x406, URZ ;  /* 0x0000040606087890 */ /* 0x000fe4000fffe0ff */
[----:B------:R-:W-:Y:S02]  /*5440*/  UIADD3 UR14, UPT, UPT, UR4, 0x404, URZ ;  /* 0x00000404040e7890 */ /* 0x000fe4000fffe0ff */
[----:B------:R-:W-:Y:S02]  /*5450*/  UIADD3 UR20, UPT, UPT, UR6, 0x404, URZ ;  /* 0x0000040406147890 */ /* 0x000fe4000fffe0ff */
[----:B------:R-:W-:Y:S01]  /*5460*/  UIADD3 UR22, UPT, UPT, UR4, 0x402, URZ ;  /* 0x0000040204167890 */ /* 0x000fe2000fffe0ff */
[----:B------:R-:W-:Y:S01]  /*5470*/  UMOV UR13, 0x40004040 ;  /* 0x40004040000d7882 */ /* 0x000fe20000000000 */
[----:B------:R-:W-:Y:S01]  /*5480*/  UMOV UR11, 0x40004040 ;  /* 0x40004040000b7882 */ /* 0x000fe20000000000 */
[----:B------:R-:W-:Y:S01]  /*5490*/  UMOV UR29, 0x40004040 ;  /* 0x40004040001d7882 */ /* 0x000fe20000000000 */
[----:B------:R-:W-:Y:S01]  /*54a0*/  UIADD3 UR4, UPT, UPT, UR4, 0x406, URZ ;  /* 0x0000040604047890 */ /* 0x000fe2000fffe0ff */
[----:B------:R3:W-:Y:S01]  /*54b0*/  UTCQMMA.2CTA gdesc[UR10], gdesc[UR12], tmem[UR34], tmem[UR48], idesc[UR49], tmem[UR62], UPT ;  /* 0x003e300c0a007dea */ /* 0x0007e2000ba00322 */
[----:B------:R4:W-:Y:S01]  /*54c0*/  UTCQMMA.2CTA gdesc[UR28], gdesc[UR32], tmem[UR34], tmem[UR46], idesc[UR47], tmem[UR68], UPT ;  /* 0x00442e201c007dea */ /* 0x0009e2000ba00322 */
[----:B------:R-:W-:Y:S01]  /*54d0*/  UMOV UR27, 0x40004040 ;  /* 0x40004040001b7882 */ /* 0x000fe20000000000 */
[----:B------:R-:W-:Y:S01]  /*54e0*/  UMOV UR23, 0x40004040 ;  /* 0x4000404000177882 */ /* 0x000fe20000000000 */
[----:B------:R-:W-:Y:S01]  /*54f0*/  UMOV UR21, 0x40004040 ;  /* 0x4000404000157882 */ /* 0x000fe20000000000 */
[----:B------:R4:W-:Y:S01]  /*5500*/  UTCQMMA.2CTA gdesc[UR22], gdesc[UR26], tmem[UR34], tmem[UR44], idesc[UR45], tmem[UR60], UPT ;  /* 0x003c2c1a16007dea */ /* 0x0009e2000ba00322 */
[----:B-1----:R-:W-:Y:S01]  /*5510*/  @P3 R2UR UR24, R2 ;  /* 0x00000000021832ca */ /* 0x002fe200000e0000 */
[----:B------:R-:W-:Y:S01]  /*5520*/  UMOV UR15, 0x40004040 ;  /* 0x40004040000f7882 */ /* 0x000fe20000000000 */
[----:B------:R-:W-:Y:S01]  /*5530*/  UMOV UR9, 0x40004040 ;  /* 0x4000404000097882 */ /* 0x000fe20000000000 */
[----:B------:R4:W-:Y:S01]  /*5540*/  UTCQMMA.2CTA gdesc[UR14], gdesc[UR20], tmem[UR34], tmem[UR42], idesc[UR43], tmem[UR58], UPT ;  /* 0x003a2a140e007dea */ /* 0x0009e2000ba00322 */
[----:B------:R4:W-:Y:S01]  /*5550*/  UTCQMMA.2CTA gdesc[UR4], gdesc[UR8], tmem[UR34], tmem[UR40], idesc[UR41], tmem[UR56], UPT ;  /* 0x0038280804007dea */ /* 0x0009e2000ba00322 */
[----:B------:R-:W-:Y:S01]  /*5560*/  UMOV UR6, 0x1 ;  /* 0x0000000100067882 */ /* 0x000fe20000000000 */
[----:B------:R-:W-:Y:S07]  /*5570*/  UMOV UR7, UR37 ;  /* 0x0000002500077c82 */ /* 0x000fee0008000000 */
[----:B------:R4:W-:Y:S01]  /*5580*/  UTCBAR.2CTA.MULTICAST [UR38], URZ, UR24 ;  /* 0x000000ff260073e9 */ /* 0x0009e20008200818 */
[----:B--2---:R-:W-:Y:S01]  /*5590*/  @P1 VOTEU.ANY UP2, P0 ;  /* 0x0000000000ff1886 */ /* 0x004fe20000040100 */
[----:B------:R-:W-:Y:S01]  /*55a0*/  @UP1 USEL UR6, URZ, 0x1, !UP2 ;  /* 0x00000001ff061887 */ /* 0x000fe2000d000000 */
[----:B---3--:R-:W-:Y:S01]  /*55b0*/  UMOV UR11, 0x1 ;  /* 0x00000001000b7882 */ /* 0x008fe20000000000 */
[----:B------:R-:W-:Y:S10]  /*55c0*/  BRA.U UP0, `(.L_x_78) ;  /* 0xfffffff900a47547 */ /* 0x000ff4000b83ffff */
.L_x_75:
[----:B--2-4-:R-:W-:Y:S01]  /*55d0*/  R2UR UR5, R10 ;  /* 0x000000000a0572ca */ /* 0x014fe200000e0000 */
[----:B------:R-:W-:Y:S01]  /*55e0*/  UIADD3 UR4, UPT, UPT, UR39, 0x90, URZ ;  /* 0x0000009027047890 */ /* 0x000fe2000fffe0ff */
[----:B------:R-:W-:-:S11]  /*55f0*/  UMOV UR7, UR37 ;  /* 0x0000002500077c82 */ /* 0x000fd60008000000 */
[----:B------:R1:W-:Y:S01]  /*5600*/  UTCBAR.2CTA.MULTICAST [UR4], URZ, UR5 ;  /* 0x000000ff040073e9 */ /* 0x0003e20008200805 */
[----:B------:R-:W-:Y:S01]  /*5610*/  NOP ;  /* 0x0000000000007918 */ /* 0x000fe20000000000 */
.L_x_70:
[----:B------:R-:W-:Y:S01]  /*5620*/  ISETP.NE.AND P0, PT, R9, 0x2, PT ;  /* 0x000000020900780c */ /* 0x000fe20003f05270 */
[----:B------:R-:W-:-:S03]  /*5630*/  ULOP3.LUT UR76, UR76, 0x1, URZ, 0x3c, !UPT ;  /* 0x000000014c4c7892 */ /* 0x000fc6000f8e3cff */
[----:B------:R-:W-:Y:S02]  /*5640*/  SEL R2, RZ, 0x1, P0 ;  /* 0x00000001ff027807 */ /* 0x000fe40000000000 */
[----:B------:R-:W-:Y:S02]  /*5650*/  SEL R9, R9, RZ, P0 ;  /* 0x000000ff09097207 */ /* 0x000fe40000000000 */
[----:B------:R-:W-:Y:S01]  /*5660*/  LOP3.LUT R8, R8, R2, RZ, 0x3c, !PT ;  /* 0x0000000208087212 */ /* 0x000fe200078e3cff */
[----:B------:R-:W-:Y:S06]  /*5670*/  @P2 BRA `(.L_x_79) ;  /* 0xfffffff000502947 */ /* 0x000fec000383ffff */
[----:B------:R-:W2:Y:S01]  /*5680*/  S2UR UR6, SR_CgaCtaId ;  /* 0x00000000000679c3 */ /* 0x000ea20000008800 */
[----:B------:R-:W-:Y:S01]  /*5690*/  ELECT P0, URZ, PT ;  /* 0x0000000000ff782f */ /* 0x000fe20003800000 */
[----:B------:R-:W-:Y:S01]  /*56a0*/  IMAD.MOV.U32 R0, RZ, RZ, 0x1 ;  /* 0x00000001ff007424 */ /* 0x000fe200078e00ff */
[----:B-1----:R-:W-:Y:S01]  /*56b0*/  UMOV UR4, 0x40 ;  /* 0x0000004000047882 */ /* 0x002fe20000000000 */
[----:B------:R-:W-:-:S04]  /*56c0*/  SHF.L.U32 R2, RZ, 0x1f, RZ ;  /* 0x0000001fff027819 */ /* 0x000fc800000006ff */
[----:B------:R-:W-:Y:S01]  /*56d0*/  UVIRTCOUNT.DEALLOC.SMPOOL 0x80 ;  /* 0x000000800000784c */ /* 0x000fe20000000000 */
[----:B--2---:R-:W-:-:S09]  /*56e0*/  ULEA UR6, UR6, UR4, 0x18 ;  /* 0x0000000406067291 */ /* 0x004fd2000f8ec0ff */
[----:B------:R1:W-:Y:S01]  /*56f0*/  @P0 STS.U8 [UR6+0x1c], R0 ;  /* 0x00001c00ff000988 */ /* 0x0003e20008000006 */
[----:B------:R-:W2:Y:S02]  /*5700*/  SYNCS.PHASECHK.TRANS64.TRYWAIT P0, [UR39+0xc0], R2 ;  /* 0x0000c002ff0075a7 */ /* 0x000ea40008001127 */
[----:B-12---:R-:W-:Y:S05]  /*5710*/  @!P0 BRA `(.L_x_80) ;  /* 0x0000008000488947 */ /* 0x006fea0003800000 */
.L_x_169:
[----:B------:R-:W-:Y:S01]  /*5720*/  NOP ;  /* 0x0000000000007918 */ /* 0x000fe20000000000 */
[----:B-1----:R-:W1:Y:S01]  /*5730*/  LDS R0, [UR6+0x14] ;  /* 0x00001406ff007984 */ /* 0x002e620008000800 */
[----:B------:R-:W-:Y:S01]  /*5740*/  ULOP3.LUT UR4, UR35, 0xffff, URZ, 0xc0, !UPT ;  /* 0x0000ffff23047892 */ /* 0x000fe2000f8ec0ff */
[----:B------:R-:W-:Y:S01]  /*5750*/  UMOV UR5, 0xffff ;  /* 0x0000ffff00057882 */ /* 0x000fe20000000000 */
[----:B------:R-:W-:Y:S02]  /*5760*/  UMOV UR7, 0x1 ;  /* 0x0000000100077882 */ /* 0x000fe40000000000 */
[----:B------:R-:W-:-:S04]  /*5770*/  USHF.R.U32.HI UR4, URZ, 0x5, UR4 ;  /* 0x00000005ff047899 */ /* 0x000fc80008011604 */
[----:B------:R-:W-:Y:S02]  /*5780*/  USHF.L.U32 UR5, UR5, UR4, URZ ;  /* 0x0000000405057299 */ /* 0x000fe400080006ff */
[----:B------:R-:W-:-:S04]  /*5790*/  USHF.L.U32 UR4, UR7, UR4, URZ ;  /* 0x0000000407047299 */ /* 0x000fc800080006ff */
[----:B-1----:R-:W-:-:S04]  /*57a0*/  LOP3.LUT R0, R0, UR5, RZ, 0xc0, !PT ;  /* 0x0000000500007c12 */ /* 0x002fc8000f8ec0ff */
[----:B------:R-:W-:-:S13]  /*57b0*/  ISETP.NE.AND P0, PT, R0, UR5, PT ;  /* 0x0000000500007c0c */ /* 0x000fda000bf05270 */
[----:B------:R-:W-:Y:S05]  /*57c0*/  @P0 BRA `(.L_x_81) ;  /* 0x0000000000580947 */ /* 0x000fea0003800000 */
[----:B------:R-:W1:Y:S02]  /*57d0*/  LDS R0, [UR6+0x18] ;  /* 0x00001806ff007984 */ /* 0x000e640008000800 */
[----:B-1----:R-:W-:-:S04]  /*57e0*/  LOP3.LUT R0, R0, UR4, RZ, 0xc0, !PT ;  /* 0x0000000400007c12 */ /* 0x002fc8000f8ec0ff */
[----:B------:R-:W-:-:S13]  /*57f0*/  ISETP.NE.AND P0, PT, R0, UR4, PT ;  /* 0x0000000400007c0c */ /* 0x000fda000bf05270 */
[----:B------:R-:W-:Y:S05]  /*5800*/  @P0 BRA `(.L_x_82) ;  /* 0x00000000003c0947 */ /* 0x000fea0003800000 */
[----:B------:R-:W1:Y:S01]  /*5810*/  S2R R2, SR_LANEID ;  /* 0x0000000000027919 */ /* 0x000e620000000000 */
[----:B------:R-:W-:-:S06]  /*5820*/  ULOP3.LUT UR5, URZ, UR5, URZ, 0x33, !UPT ;  /* 0x00000005ff057292 */ /* 0x000fcc000f8e33ff */
[----:B------:R-:W-:-:S04]  /*5830*/  IMAD.U32 R0, RZ, RZ, UR5 ;  /* 0x00000005ff007e24 */ /* 0x000fc8000f8e00ff */
[----:B------:R2:W3:Y:S02]  /*5840*/  REDUX UR8, R0 ;  /* 0x00000000000873c4 */ /* 0x0004e40000000000 */
[----:B------:R4:W-:Y:S01]  /*5850*/  UTCATOMSWS.AND URZ, UR5 ;  /* 0x0000000500ff79e3 */ /* 0x0009e20008000000 */
[----:B--2---:R-:W-:Y:S01]  /*5860*/  LOP3.LUT R0, RZ, UR4, RZ, 0x33, !PT ;  /* 0x00000004ff007c12 */ /* 0x004fe2000f8e33ff */
[----:B------:R-:W-:Y:S02]  /*5870*/  VOTEU.ANY UR4, UPT, PT ;  /* 0x0000000000047886 */ /* 0x000fe400038e0100 */
[----:B------:R-:W-:Y:S02]  /*5880*/  UFLO.U32 UR4, UR4 ;  /* 0x00000004000472bd */ /* 0x000fe400080e0000 */
[----:B------:R-:W2:Y:S04]  /*5890*/  REDUX UR7, R0 ;  /* 0x00000000000773c4 */ /* 0x000ea80000000000 */
[----:B-1----:R-:W-:-:S02]  /*58a0*/  ISETP.EQ.U32.AND P0, PT, R2, UR4, PT ;  /* 0x0000000402007c0c */ /* 0x002fc4000bf02070 */
[----:B---3--:R-:W-:-:S11]  /*58b0*/  MOV R2, UR8 ;  /* 0x0000000800027c02 */ /* 0x008fd60008000f00 */
[----:B------:R4:W-:Y:S01]  /*58c0*/  @P0 ATOMS.AND RZ, [UR6+0x14], R2 ;  /* 0x00001402ffff098c */ /* 0x0009e2000a800006 */
[----:B--2---:R-:W-:-:S05]  /*58d0*/  IMAD.U32 R0, RZ, RZ, UR7 ;  /* 0x00000007ff007e24 */ /* 0x004fca000f8e00ff */
[----:B------:R4:W-:Y:S01]  /*58e0*/  @P0 ATOMS.AND RZ, [UR6+0x18], R0 ;  /* 0x00001800ffff098c */ /* 0x0009e2000a800006 */
[----:B------:R-:W-:Y:S05]  /*58f0*/  BRA `(.L_x_83) ;  /* 0x0000000000147947 */ /* 0x000fea0003800000 */
.L_x_82:
[----:B------:R-:W-:Y:S02]  /*5900*/  MOV R2, 0x5920 ;  /* 0x0000592000027802 */ /* 0x000fe40000000f00 */
[----:B-----5:R-:W-:Y:S05]  /*5910*/  CALL.REL.NOINC `($__internal_0_$__cuda_sm10x_tcgen05_guardrail_trap_col_being_dealloced_not_returned_by_alloc) ;  /* 0x0000008400347944 */ /* 0x020fea0003c00000 */
[----:B------:R-:W-:Y:S05]  /*5920*/  BRA `(.L_x_83) ;  /* 0x0000000000087947 */ /* 0x000fea0003800000 */
.L_x_81:
[----:B------:R-:W-:Y:S02]  /*5930*/  MOV R2, 0x5950 ;  /* 0x0000595000027802 */ /* 0x000fe40000000f00 */
[----:B-----5:R-:W-:Y:S05]  /*5940*/  CALL.REL.NOINC `($__internal_2_$__cuda_sm10x_tcgen05_guardrail_trap_unallocated_columns_being_dealloced) ;  /* 0x0000008400407944 */ /* 0x020fea0003c00000 */
.L_x_83:
[----:B------:R-:W-:Y:S01]  /*5950*/  NOP ;  /* 0x0000000000007918 */ /* 0x000fe20000000000 */
[----:B----4-:R-:W-:Y:S05]  /*5960*/  EXIT ;  /* 0x000000000000794d */ /* 0x010fea0003800000 */
.L_x_57:
[----:B------:R-:W-:-:S09]  /*5970*/  UISETP.NE.OR UP0, UPT, UR17, 0x3, !UP3 ;  /* 0x000000031100788c */ /* 0x000fd2000df05670 */
[----:B------:R-:W-:Y:S05]  /*5980*/  BRA.U UP0, `(.L_x_84) ;  /* 0x0000001100947547 */ /* 0x000fea000b800000 */
[----:B------:R-:W1:Y:S01]  /*5990*/  S2UR UR10, SR_CgaCtaId ;  /* 0x00000000000a79c3 */ /* 0x000e620000008800 */
[----:B------:R-:W2:Y:S01]  /*59a0*/  LDCU UR37, c[0x0][0x370] ;  /* 0x00006e00ff2577ac */ /* 0x000ea20008000800 */
[----:B------:R-:W-:Y:S02]  /*59b0*/  HFMA2 R13, -RZ, RZ, 0, 0 ;  /* 0x00000000ff0d7431 */ /* 0x000fe400000001ff */
[----:B------:R-:W-:Y:S01]  /*59c0*/  IMAD.MOV.U32 R15, RZ, RZ, 0x1 ;  /* 0x00000001ff0f7424 */ /* 0x000fe200078e00ff */
[----:B------:R-:W-:Y:S01]  /*59d0*/  MOV R7, 0x4000 ;  /* 0x0000400000077802 */ /* 0x000fe20000000f00 */
[----:B------:R-:W2:Y:S01]  /*59e0*/  LDCU.128 UR40, c[0x0][0xf10] ;  /* 0x0001e200ff2877ac */ /* 0x000ea20008000c00 */
[----:B------:R-:W-:Y:S01]  /*59f0*/  IMAD.MOV.U32 R14, RZ, RZ, RZ ;  /* 0x000000ffff0e7224 */ /* 0x000fe200078e00ff */
[----:B------:R-:W3:Y:S01]  /*5a00*/  LDC.64 R16, c[0x0][0x348] ;  /* 0x0000d200ff107b82 */ /* 0x000ee20000000a00 */
[----:B------:R-:W4:Y:S01]  /*5a10*/  LDCU UR31, c[0x0][0x374] ;  /* 0x00006e80ff1f77ac */ /* 0x000f220008000800 */
[----:B------:R-:W1:Y:S06]  /*5a20*/  LDCU UR15, c[0x0][0xf0c] ;  /* 0x0001e180ff0f77ac */ /* 0x000e6c0008000800 */
[----:B------:R-:W3:Y:S01]  /*5a30*/  LDC.64 R2, c[0x0][0xc88] ;  /* 0x00032200ff027b82 */ /* 0x000ee20000000a00 */
[----:B------:R-:W3:Y:S01]  /*5a40*/  LDCU UR50, c[0x0][0xf20] ;  /* 0x0001e400ff3277ac */ /* 0x000ee20008000800 */
[----:B------:R-:W3:Y:S06]  /*5a50*/  LDCU UR4, c[0x0][0xf30] ;  /* 0x0001e600ff0477ac */ /* 0x000eec0008000800 */
[----:B------:R-:W3:Y:S01]  /*5a60*/  LDC.64 R4, c[0x0][0xc90] ;  /* 0x00032400ff047b82 */ /* 0x000ee20000000a00 */
[----:B------:R-:W-:Y:S01]  /*5a70*/  UMOV UR21, 0x400 ;  /* 0x0000040000157882 */ /* 0x000fe20000000000 */
[----:B--2---:R-:W-:-:S02]  /*5a80*/  UIMAD.WIDE.U32 UR6, UR37, UR40, URZ ;  /* 0x00000028250672a5 */ /* 0x004fc4000f8e00ff */
[----:B----4-:R-:W-:Y:S02]  /*5a90*/  UIMAD.WIDE.U32 UR8, UR31, UR43, URZ ;  /* 0x0000002b1f0872a5 */ /* 0x010fe4000f8e00ff */
[----:B-1----:R-:W-:Y:S02]  /*5aa0*/  ULEA UR21, UR10, UR21, 0x18 ;  /* 0x000000150a157291 */ /* 0x002fe4000f8ec0ff */
[----:B------:R-:W-:Y:S02]  /*5ab0*/  UPLOP3.LUT UP3, UPT, UPT, UPT, UPT, 0x40, 0x4 ;  /* 0x000000000004789c */ /* 0x000fe40003f6e870 */
[----:B------:R-:W-:Y:S02]  /*5ac0*/  UIADD3 UR38, UPT, UPT, UR21, 0x38, URZ ;  /* 0x0000003815267890 */ /* 0x000fe4000fffe0ff */
[----:B------:R-:W-:Y:S02]  /*5ad0*/  UIADD3 UR33, UPT, UPT, UR21, 0x20, URZ ;  /* 0x0000002015217890 */ /* 0x000fe4000fffe0ff */
[----:B------:R-:W-:-:S02]  /*5ae0*/  UIADD3 UR25, UPT, UPT, UR21, 0x28, URZ ;  /* 0x0000002815197890 */ /* 0x000fc4000fffe0ff */
[----:B------:R-:W-:Y:S01]  /*5af0*/  UIADD3 UR17, UPT, UPT, UR21, 0x30, URZ ;  /* 0x0000003015117890 */ /* 0x000fe2000fffe0ff */
[----:B------:R-:W-:Y:S01]  /*5b00*/  UMOV UR6, UR7 ;  /* 0x0000000700067c82 */ /* 0x000fe20008000000 */
[----:B------:R-:W-:Y:S01]  /*5b10*/  UMOV UR47, UR9 ;  /* 0x00000009002f7c82 */ /* 0x000fe20008000000 */
[----:B------:R-:W-:Y:S02]  /*5b20*/  UISETP.GE.AND UP0, UPT, UR45, 0x1, UPT ;  /* 0x000000012d00788c */ /* 0x000fe4000bf06270 */
[----:B------:R-:W-:Y:S01]  /*5b30*/  UISETP.NE.AND UP4, UPT, UR45, 0x1, UPT ;  /* 0x000000012d00788c */ /* 0x000fe2000bf85270 */
[----:B------:R-:W1:Y:S01]  /*5b40*/  LDCU.64 UR22, c[0x0][0xf28] ;  /* 0x0001e500ff1677ac */ /* 0x000e620008000a00 */
[----:B------:R-:W-:Y:S02]  /*5b50*/  UISETP.NE.AND UP6, UPT, UR15, 0x1, UPT ;  /* 0x000000010f00788c */ /* 0x000fe4000bfc5270 */
[----:B------:R-:W-:Y:S02]  /*5b60*/  UISETP.NE.AND UP5, UPT, UR42, 0x1, UPT ;  /* 0x000000012a00788c */ /* 0x000fe4000bfa5270 */
[----:B------:R-:W-:-:S02]  /*5b70*/  UPRMT UR38, UR10, 0x654, UR38 ;  /* 0x000006540a267896 */ /* 0x000fc40008000026 */
[----:B------:R-:W-:Y:S02]  /*5b80*/  USHF.R.U32.HI UR48, URZ, UR41, UR6 ;  /* 0x00000029ff307299 */ /* 0x000fe40008011606 */
[----:B------:R-:W-:Y:S02]  /*5b90*/  UPRMT UR46, UR10, 0x654, UR33 ;  /* 0x000006540a2e7896 */ /* 0x000fe40008000021 */
[----:B------:R-:W-:Y:S02]  /*5ba0*/  UPRMT UR44, UR10, 0x654, UR25 ;  /* 0x000006540a2c7896 */ /* 0x000fe40008000019 */
[----:B------:R-:W-:Y:S02]  /*5bb0*/  UPRMT UR39, UR10, 0x654, UR17 ;  /* 0x000006540a277896 */ /* 0x000fe40008000011 */
[----:B---3--:R-:W-:Y:S02]  /*5bc0*/  USHF.R.U32.HI UR47, URZ, UR50, UR47 ;  /* 0x00000032ff2f7299 */ /* 0x008fe4000801162f */
[----:B------:R-:W-:Y:S01]  /*5bd0*/  UISETP.NE.AND UP2, UPT, UR4, 0x1, UPT ;  /* 0x000000010400788c */ /* 0x000fe2000bf45270 */
[----:B-1----:R-:W-:-:S10]  /*5be0*/  UMOV UR29, URZ ;  /* 0x000000ff001d7c82 */ /* 0x002fd40008000000 */
.L_x_95:
[C---:B------:R-:W-:Y:S02]  /*5bf0*/  LEA R12, R14.reuse, UR21, 0x3 ;  /* 0x000000150e0c7c11 */ /* 0x040fe4000f8e18ff */
[----:B------:R-:W-:Y:S02]  /*5c00*/  SHF.L.U32 R0, R13, 0x1f, RZ ;  /* 0x0000001f0d007819 */ /* 0x000fe400000006ff */
[----:B------:R-:W-:Y:S02]  /*5c10*/  LEA R8, R14, UR21, 0x4 ;  /* 0x000000150e087c11 */ /* 0x000fe4000f8e20ff */
[----:B-1----:R-:W1:Y:S02]  /*5c20*/  SYNCS.PHASECHK.TRANS64.TRYWAIT P0, [R12+URZ+0x70], R0 ;  /* 0x000070000c0075a7 */ /* 0x002e6400080011ff */
[----:B-1----:R-:W-:Y:S05]  /*5c30*/  @!P0 BRA `(.L_x_85) ;  /* 0x0000007c00188947 */ /* 0x002fea0003800000 */
.L_x_170:
[----:B------:R-:W2:Y:S01]  /*5c40*/  LDS.128 R8, [R8+0xd0] ;  /* 0x0000d00008087984 */ /* 0x000ea20000000c00 */
[----:B------:R-:W-:Y:S01]  /*5c50*/  UISETP.GE.AND UP0, UPT, UR45, 0x1, UPT ;  /* 0x000000012d00788c */ /* 0x000fe2000bf06270 */
[----:B------:R-:W-:Y:S01]  /*5c60*/  @!PT LDS RZ, [RZ] ;  /* 0x00000000fffff984 */ /* 0x000fe20000000800 */
[----:B------:R-:W-:Y:S01]  /*5c70*/  @!PT LDS RZ, [RZ] ;  /* 0x00000000fffff984 */ /* 0x000fe20000000800 */
[----:B------:R-:W-:Y:S01]  /*5c80*/  @!PT LDS RZ, [RZ] ;  /* 0x00000000fffff984 */ /* 0x000fe20000000800 */
[----:B------:R-:W-:Y:S01]  /*5c90*/  @!PT LDS RZ, [RZ] ;  /* 0x00000000fffff984 */ /* 0x000fe20000000800 */
[----:B------:R3:W-:Y:S06]  /*5ca0*/  MEMBAR.ALL.CTA ;  /* 0x0000000000007992 */ /* 0x0007ec0000008000 */
[----:B---3--:R-:W3:Y:S01]  /*5cb0*/  FENCE.VIEW.ASYNC.S ;  /* 0x00000000000073c6 */ /* 0x008ee20000000000 */
[----:B--2---:R-:W-:Y:S11]  /*5cc0*/  LOP3.LUT P0, RZ, R10, 0x1, RZ, 0xc0, !PT ;  /* 0x000000010aff7812 */ /* 0x004ff6000780c0ff */
[----:B------:R-:W-:Y:S02]  /*5cd0*/  @!UPT UIADD3 URZ, UPT, UPT, URZ, URZ, URZ ;  /* 0x000000fffffff290 */ /* 0x000fe4000fffe0ff */
[----:B---3--:R-:W-:Y:S01]  /*5ce0*/  VOTEU.ANY UP1, P0 ;  /* 0x0000000000ff7886 */ /* 0x008fe20000020100 */
[----:B------:R-:W-:Y:S11]  /*5cf0*/  PLOP3.LUT P0, PT, PT, PT, UP1, 0x80, 0x8 ;  /* 0x000000000008781c */ /* 0x000ff60003f0f018 */
[----:B------:R-:W-:Y:S02]  /*5d00*/  @!UPT UIADD3 URZ, UPT, UPT, URZ, URZ, URZ ;  /* 0x000000fffffff290 */ /* 0x000fe4000fffe0ff */
[----:B-1----:R-:W-:Y:S02]  /*5d10*/  @P0 SHF.R.U32.HI R0, RZ, 0x10, R9 ;  /* 0x00000010ff000819 */ /* 0x002fe40000011609 */
[----:B------:R-:W-:Y:S02]  /*5d20*/  @P0 MOV R6, R8 ;  /* 0x0000000800060202 */ /* 0x000fe40000000f00 */
[----:B------:R-:W-:Y:S01]  /*5d30*/  @P0 R2UR UR4, R0 ;  /* 0x00000000000402ca */ /* 0x000fe200000e0000 */
[----:B------:R-:W-:Y:S01]  /*5d40*/  VIADD R0, R12, 0x80 ;  /* 0x000000800c007836 */ /* 0x000fe20000000000 */
[----:B------:R-:W-:Y:S02]  /*5d50*/  @P0 LOP3.LUT R8, R9, 0xffff, RZ, 0xc0, !PT ;  /* 0x0000ffff09080812 */ /* 0x000fe400078ec0ff */
[----:B------:R-:W-:Y:S02]  /*5d60*/  @P0 R2UR UR6, R6 ;  /* 0x00000000060602ca */ /* 0x000fe400000e0000 */
[----:B------:R-:W-:Y:S02]  /*5d70*/  PRMT R0, RZ, 0x654, R0 ;  /* 0x00000654ff007816 */ /* 0x000fe40000000000 */
[----:B------:R-:W-:Y:S02]  /*5d80*/  @P0 R2UR UR5, R8 ;  /* 0x00000000080502ca */ /* 0x000fe400000e0000 */
[----:B------:R1:W-:Y:S03]  /*5d90*/  SYNCS.ARRIVE.TRANS64.RED.A1T0 RZ, [R0+URZ], RZ ;  /* 0x000000ff00ff79a7 */ /* 0x0003e600081004ff */
[----:B------:R-:W-:Y:S04]  /*5da0*/  @UP1 UMOV UR30, UR4 ;  /* 0x00000004001e1c82 */ /* 0x000fe80008000000 */
[----:B------:R-:W-:Y:S04]  /*5db0*/  @UP1 UMOV UR14, UR6 ;  /* 0x00000006000e1c82 */ /* 0x000fe80008000000 */
[----:B------:R-:W-:Y:S01]  /*5dc0*/  @UP1 UMOV UR13, UR5 ;  /* 0x00000005000d1c82 */ /* 0x000fe20008000000 */
[----:B------:R-:W-:Y:S05]  /*5dd0*/  BRA.U !UP0, `(.L_x_86) ;  /* 0x0000000108a47547 */ /* 0x000fea000b800000 */
[----:B------:R-:W-:Y:S02]  /*5de0*/  UIMAD.WIDE.U32 UR18, UR13, UR43, URZ ;  /* 0x0000002b0d1272a5 */ /* 0x000fe4000f8e00ff */
[----:B------:R-:W-:Y:S02]  /*5df0*/  UIMAD.WIDE.U32 UR26, UR14, UR40, URZ ;  /* 0x000000280e1a72a5 */ /* 0x000fe4000f8e00ff */
[----:B------:R-:W-:Y:S02]  /*5e00*/  USEL UR4, UR31, UR47, !UP5 ;  /* 0x0000002f1f047287 */ /* 0x000fe4000e800000 */
[----:B------:R-:W-:Y:S02]  /*5e10*/  USEL UR7, UR37, UR48, !UP6 ;  /* 0x0000003025077287 */ /* 0x000fe4000f000000 */
[----:B------:R-:W-:Y:S02]  /*5e20*/  UIMAD.WIDE.U32 UR8, UR4, UR22, URZ ;  /* 0x00000016040872a5 */ /* 0x000fe4000f8e00ff */
[----:B------:R-:W-:Y:S01]  /*5e30*/  UIMAD.WIDE.U32 UR10, UR7, UR22, URZ ;  /* 0x00000016070a72a5 */ /* 0x000fe2000f8e00ff */
[----:B------:R-:W-:Y:S02]  /*5e40*/  UMOV UR5, UR19 ;  /* 0x0000001300057c82 */ /* 0x000fe40008000000 */
[----:B------:R-:W-:Y:S03]  /*5e50*/  USHF.R.U32.HI UR6, URZ, UR50, UR5 ;  /* 0x00000032ff067299 */ /* 0x000fe60008011605 */
[----:B------:R-:W-:Y:S01]  /*5e60*/  UMOV UR5, UR27 ;  /* 0x0000001b00057c82 */ /* 0x000fe20008000000 */
[----:B------:R-:W-:Y:S02]  /*5e70*/  USEL UR6, UR13, UR6, !UP5 ;  /* 0x000000060d067287 */ /* 0x000fe4000e800000 */
[----:B------:R-:W-:Y:S03]  /*5e80*/  USHF.R.U32.HI UR12, URZ, UR41, UR5 ;  /* 0x00000029ff0c7299 */ /* 0x000fe60008011605 */
[----:B------:R-:W-:Y:S02]  /*5e90*/  UMOV UR5, UR9 ;  /* 0x0000000900057c82 */ /* 0x000fe40008000000 */
[----:B------:R-:W-:Y:S03]  /*5ea0*/  @UP4 USHF.R.U32.HI UR4, URZ, UR23, UR5 ;  /* 0x00000017ff044299 */ /* 0x000fe60008011605 */
[----:B------:R-:W-:Y:S01]  /*5eb0*/  UMOV UR5, UR11 ;  /* 0x0000000b00057c82 */ /* 0x000fe20008000000 */
[----:B------:R-:W-:Y:S02]  /*5ec0*/  UIMAD UR4, UR45, UR4, URZ ;  /* 0x000000042d0472a4 */ /* 0x000fe4000f8e02ff */
[----:B------:R-:W-:Y:S02]  /*5ed0*/  @UP4 USHF.R.U32.HI UR7, URZ, UR23, UR5 ;  /* 0x00000017ff074299 */ /* 0x000fe40008011605 */
[----:B------:R-:W-:Y:S02]  /*5ee0*/  UIMAD.WIDE.U32 UR10, UR6, UR22, URZ ;  /* 0x00000016060a72a5 */ /* 0x000fe4000f8e00ff */
[----:B------:R-:W-:Y:S02]  /*5ef0*/  USEL UR5, UR14, UR12, !UP6 ;  /* 0x0000000c0e057287 */ /* 0x000fe4000f000000 */
[----:B------:R-:W-:Y:S02]  /*5f00*/  UIMAD UR8, UR45, UR7, URZ ;  /* 0x000000072d0872a4 */ /* 0x000fe4000f8e02ff */
[----:B------:R-:W-:Y:S03]  /*5f10*/  UISETP.GE.AND UP0, UPT, UR6, UR4, UPT ;  /* 0x000000040600728c */ /* 0x000fe6000bf06270 */
[----:B------:R-:W-:Y:S01]  /*5f20*/  UMOV UR4, UR11 ;  /* 0x0000000b00047c82 */ /* 0x000fe20008000000 */
[----:B------:R-:W-:Y:S02]  /*5f30*/  UISETP.GE.OR UP0, UPT, UR5, UR8, UP0 ;  /* 0x000000080500728c */ /* 0x000fe40008706670 */
[----:B------:R-:W-:Y:S02]  /*5f40*/  USHF.R.U32.HI UR4, URZ, UR23, UR4 ;  /* 0x00000017ff047299 */ /* 0x000fe40008011604 */
[----:B------:R-:W-:Y:S02]  /*5f50*/  UIMAD.WIDE.U32 UR8, UR5, UR22, URZ ;  /* 0x00000016050872a5 */ /* 0x000fe4000f8e00ff */
[----:B------:R-:W-:Y:S04]  /*5f60*/  USEL UR10, UR6, UR4, !UP4 ;  /* 0x00000004060a7287 */ /* 0x000fe8000e000000 */
[----:B------:R-:W-:Y:S01]  /*5f70*/  UIADD3 UR11, UPT, UPT, -UR10, URZ, URZ ;  /* 0x000000ff0a0b7290 */ /* 0x000fe2000fffe1ff */
[----:B------:R-:W-:Y:S02]  /*5f80*/  @!UP0 UMOV UR4, UR9 ;  /* 0x0000000900048c82 */ /* 0x000fe40008000000 */
[----:B------:R-:W-:Y:S02]  /*5f90*/  @!UP0 USHF.R.U32.HI UR4, URZ, UR23, UR4 ;  /* 0x00000017ff048299 */ /* 0x000fe40008011604 */
[----:B------:R-:W-:Y:S02]  /*5fa0*/  UIMAD UR8, UR45, UR11, UR6 ;  /* 0x0000000b2d0872a4 */ /* 0x000fe4000f8e0206 */
[----:B------:R-:W-:Y:S04]  /*5fb0*/  @!UP0 USEL UR4, UR5, UR4, !UP4 ;  /* 0x0000000405048287 */ /* 0x000fe8000e000000 */
[----:B------:R-:W-:Y:S02]  /*5fc0*/  @!UP0 UIMAD UR8, UR7, UR8, UR4 ;  /* 0x00000008070882a4 */ /* 0x000fe4000f8e0204 */
[----:B------:R-:W-:Y:S02]  /*5fd0*/  @!UP0 UIADD3 UR9, UPT, UPT, UR10, -UR4, URZ ;  /* 0x800000040a098290 */ /* 0x000fe4000fffe0ff */
[----:B------:R-:W-:Y:S02]  /*5fe0*/  UIADD3 UR4, UPT, UPT, -UR5, URZ, URZ ;  /* 0x000000ff05047290 */ /* 0x000fe4000fffe1ff */
[----:B------:R-:W-:Y:S02]  /*5ff0*/  UIADD3 UR7, UPT, UPT, -UR6, URZ, URZ ;  /* 0x000000ff06077290 */ /* 0x000fe4000fffe1ff */
[----:B------:R-:W-:Y:S02]  /*6000*/  @!UP0 UIMAD UR6, UR9, UR45, UR5 ;  /* 0x0000002d090682a4 */ /* 0x000fe4000f8e0205 */
[----:B------:R-:W-:Y:S02]  /*6010*/  UIMAD UR14, UR15, UR4, UR14 ;  /* 0x000000040f0e72a4 */ /* 0x000fe4000f8e020e */
[----:B------:R-:W-:Y:S01]  /*6020*/  UIMAD UR13, UR42, UR7, UR13 ;  /* 0x000000072a0d72a4 */ /* 0x000fe2000f8e020d */
[----:B------:R-:W-:Y:S02]  /*6030*/  @!UP0 UMOV UR5, UR8 ;  /* 0x0000000800058c82 */ /* 0x000fe40008000000 */
[----:B------:R-:W-:Y:S02]  /*6040*/  UIMAD UR14, UR5, UR15, UR14 ;  /* 0x0000000f050e72a4 */ /* 0x000fe4000f8e020e */
[----:B------:R-:W-:Y:S11]  /*6050*/  UIMAD UR13, UR6, UR42, UR13 ;  /* 0x0000002a060d72a4 */ /* 0x000ff6000f8e020d */
[----:B------:R-:W-:Y:S01]  /*6060*/  @!UPT UIADD3 URZ, UPT, UPT, URZ, URZ, URZ ;  /* 0x000000fffffff290 */ /* 0x000fe2000fffe0ff */
.L_x_86:
[----:B------:R-:W2:Y:S01]  /*6070*/  @!UP2 LDCU.128 UR8, c[0x0][0xf10] ;  /* 0x0001e200ff08a7ac */ /* 0x000ea20008000c00 */
[C---:B------:R-:W-:Y:S02]  /*6080*/  ISETP.NE.U32.AND P1, PT, R4.reuse, RZ, PT ;  /* 0x000000ff0400720c */ /* 0x040fe40003f25070 */
[----:B------:R-:W-:Y:S02]  /*6090*/  ISETP.NE.U32.AND P0, PT, R4, RZ, PT ;  /* 0x000000ff0400720c */ /* 0x000fe40003f05070 */
[C---:B------:R-:W-:Y:S02]  /*60a0*/  ISETP.NE.AND.EX P1, PT, R5.reuse, RZ, PT, P1 ;  /* 0x000000ff0500720c */ /* 0x040fe40003f25310 */
[----:B------:R-:W-:Y:S01]  /*60b0*/  ISETP.NE.AND.EX P0, PT, R5, RZ, PT, P0 ;  /* 0x000000ff0500720c */ /* 0x000fe20003f05300 */
[----:B------:R-:W3:Y:S01]  /*60c0*/  @!UP2 LDCU UR5, c[0x0][0xf0c] ;  /* 0x0001e180ff05a7ac */ /* 0x000ee20008000800 */
[----:B------:R-:W-:Y:S01]  /*60d0*/  SHF.L.U32 R9, R15, 0x1f, RZ ;  /* 0x0000001f0f097819 */ /* 0x000fe200000006ff */
[----:B------:R-:W-:Y:S02]  /*60e0*/  USHF.L.U32 UR35, UR20, 0x7, URZ ;  /* 0x0000000714237899 */ /* 0x000fe400080006ff */
[----:B--2---:R-:W-:Y:S07]  /*60f0*/  UIMAD.WIDE.U32 UR6, UR14, UR8, URZ ;  /* 0x000000080e0672a5 */ /* 0x004fee000f8e00ff */
[----:B------:R-:W-:Y:S01]  /*6100*/  @!UP2 UMOV UR4, UR7 ;  /* 0x000000070004ac82 */ /* 0x000fe20008000000 */
[----:B---3--:R-:W-:Y:S02]  /*6110*/  @!UP2 UISETP.NE.AND UP0, UPT, UR5, 0x1, UPT ;  /* 0x000000010500a88c */ /* 0x008fe4000bf05270 */
[----:B------:R-:W-:Y:S02]  /*6120*/  @!UP2 USHF.R.U32.HI UR4, URZ, UR9, UR4 ;  /* 0x00000009ff04a299 */ /* 0x000fe40008011604 */
[----:B------:R-:W-:Y:S02]  /*6130*/  UIMAD.WIDE.U32 UR6, UR13, UR11, URZ ;  /* 0x0000000b0d0672a5 */ /* 0x000fe4000f8e00ff */
[----:B------:R-:W-:Y:S02]  /*6140*/  @!UP2 USEL UR8, UR14, UR4, !UP0 ;  /* 0x000000040e08a287 */ /* 0x000fe4000c000000 */
[----:B------:R-:W-:Y:S03]  /*6150*/  @!UP2 UISETP.NE.AND UP0, UPT, UR10, 0x1, UPT ;  /* 0x000000010a00a88c */ /* 0x000fe6000bf05270 */
[----:B------:R-:W-:Y:S01]  /*6160*/  @!UP2 UMOV UR6, UR7 ;  /* 0x000000070006ac82 */ /* 0x000fe20008000000 */
[----:B------:R-:W-:Y:S01]  /*6170*/  USHF.L.U32 UR7, UR16, 0x8, URZ ;  /* 0x0000000810077899 */ /* 0x000fe200080006ff */
[----:B------:R-:W2:Y:S02]  /*6180*/  @!UP2 LDCU UR4, c[0x0][0xf20] ;  /* 0x0001e400ff04a7ac */ /* 0x000ea40008000800 */
[----:B--2---:R-:W-:Y:S04]  /*6190*/  @!UP2 USHF.R.U32.HI UR6, URZ, UR4, UR6 ;  /* 0x00000004ff06a299 */ /* 0x004fe80008011606 */
[----:B------:R-:W-:Y:S04]  /*61a0*/  @!UP2 USEL UR6, UR13, UR6, !UP0 ;  /* 0x000000060d06a287 */ /* 0x000fe8000c000000 */
[----:B------:R-:W-:Y:S02]  /*61b0*/  @!UP2 UIADD3 UR4, UPT, UPT, -UR8, UR6, URZ ;  /* 0x000000060804a290 */ /* 0x000fe4000fffe1ff */
[----:B------:R-:W-:Y:S02]  /*61c0*/  @!UP2 UIADD3 UR6, UPT, UPT, UR8, -UR6, URZ ;  /* 0x800000060806a290 */ /* 0x000fe4000fffe0ff */
[----:B------:R-:W-:Y:S02]  /*61d0*/  @!UP2 UIMAD UR14, UR4, UR5, UR14 ;  /* 0x00000005040ea2a4 */ /* 0x000fe4000f8e020e */
[----:B------:R-:W-:Y:S01]  /*61e0*/  @!UP2 UIMAD UR13, UR6, UR10, UR13 ;  /* 0x0000000a060da2a4 */ /* 0x000fe2000f8e020d */
[----:B------:R-:W-:Y:S11]  /*61f0*/  BRA.U UP3, `(.L_x_87) ;  /* 0x0000000103107547 */ /* 0x000ff6000b800000 */
[----:B------:R-:W-:Y:S04]  /*6200*/  MOV R6, UR49 ;  /* 0x0000003100067c02 */ /* 0x000fe80008000f00 */
[----:B------:R-:W-:Y:S04]  /*6210*/  SHF.L.U32 R6, R6, 0x1f, RZ ;  /* 0x0000001f06067819 */ /* 0x000fe800000006ff */
[----:B------:R-:W2:Y:S02]  /*6220*/  SYNCS.PHASECHK.TRANS64.TRYWAIT P2, [UR21+0x68], R6 ;  /* 0x00006806ff0075a7 */ /* 0x000ea40008041115 */
[----:B--2---:R-:W-:Y:S05]  /*6230*/  @!P2 BRA `(.L_x_88) ;  /* 0x0000007400aca947 */ /* 0x004fea0003800000 */
.L_x_87:
[----:B------:R-:W-:Y:S05]  /*6240*/  @!P1 BRA `(.L_x_89) ;  /* 0x0000000000309947 */ /* 0x000fea0003800000 */
[----:B------:R-:W-:Y:S01]  /*6250*/  ISETP.NE.U32.AND P1, PT, R2, RZ, PT ;  /* 0x000000ff0200720c */ /* 0x000fe20003f25070 */
[----:B------:R-:W2:Y:S01]  /*6260*/  LDCU.64 UR4, c[0x0][0x358] ;  /* 0x00006b00ff0477ac */ /* 0x000ea20008000a00 */
[----:B------:R-:W-:Y:S02]  /*6270*/  IMAD.MOV.U32 R142, RZ, RZ, 0x1 ;  /* 0x00000001ff8e7424 */ /* 0x000fe400078e00ff */
[----:B------:R-:W-:Y:S11]  /*6280*/  ISETP.NE.AND.EX P1, PT, R3, RZ, PT, P1 ;  /* 0x000000ff0300720c */ /* 0x000ff60003f25310 */
[----:B------:R-:W-:Y:S02]  /*6290*/  @!UPT UIADD3 URZ, UPT, UPT, URZ, URZ, URZ ;  /* 0x000000fffffff290 */ /* 0x000fe4000fffe0ff */
[----:B------:R-:W3:Y:S01]  /*62a0*/  @P1 LDC.64 R10, c[0x0][0xc88] ;  /* 0x00032200ff0a1b82 */ /* 0x000ee20000000a00 */
[----:B-1----:R-:W-:Y:S04]  /*62b0*/  @P1 IMAD R0, R4, UR52, RZ ;  /* 0x0000003404001c24 */ /* 0x002fe8000f8e02ff */
[----:B---3--:R-:W-:Y:S04]  /*62c0*/  @P1 IMAD.WIDE R10, R0, 0x4, R10 ;  /* 0x00000004000a1825 */ /* 0x008fe800078e020a */
[----:B------:R-:W-:Y:S01]  /*62d0*/  HFMA2 R0, -RZ, RZ, 0, 5.9604644775390625e-08 ;  /* 0x00000001ff007431 */ /* 0x000fe200000001ff */
[----:B--2--5:R2:W5:Y:S04]  /*62e0*/  @P1 LDG.E R71, desc[UR4][R10.64] ;  /* 0x000000040a471981 */ /* 0x024568000c1e1900 */
[----:B------:R-:W-:Y:S01]  /*62f0*/  @!P1 PRMT R142, R0, 0x7610, R142 ;  /* 0x00007610008e9816 */ /* 0x000fe2000000008e */
[----:B--2---:R-:W3:Y:S06]  /*6300*/  @!P1 LDC R71, c[0x0][0xc80] ;  /* 0x00032000ff479b82 */ /* 0x004eec0000000800 */
.L_x_89:
[----:B---3-5:R-:W-:Y:S01]  /*6310*/  @!P0 FSETP.EQ.AND P1, PT, R71, RZ, PT ;  /* 0x000000ff4700820b */ /* 0x028fe20003f22000 */
[----:B------:R-:W-:Y:S01]  /*6320*/  @!UPT UIADD3 URZ, UPT, UPT, URZ, URZ, URZ ;  /* 0x000000fffffff290 */ /* 0x000fe2000fffe0ff */
[----:B------:R-:W-:Y:S11]  /*6330*/  @!P0 BRA `(.L_x_90) ;  /* 0x0000000000188947 */ /* 0x000ff60003800000 */
[----:B------:R-:W-:Y:S02]  /*6340*/  LOP3.LUT P0, RZ, R142, 0xff, RZ, 0xc0, !PT ;  /* 0x000000ff8eff7812 */ /* 0x000fe4000780c0ff */
[----:B------:R-:W-:Y:S04]  /*6350*/  ISETP.NE.U32.AND P1, PT, R2, RZ, PT ;  /* 0x000000ff0200720c */ /* 0x000fe80003f25070 */
[----:B------:R-:W-:Y:S04]  /*6360*/  ISETP.NE.AND.EX P1, PT, R3, RZ, PT, P1 ;  /* 0x000000ff0300720c */ /* 0x000fe80003f25310 */
[----:B------:R-:W-:Y:S03]  /*6370*/  PLOP3.LUT P1, PT, P1, PT, PT, 0x8, 0x80 ;  /* 0x000000000080781c */ /* 0x000fe60000f2e170 */
[----:B------:R-:W-:Y:S11]  /*6380*/  @P0 FSETP.EQ.AND P1, PT, R71, RZ, PT ;  /* 0x000000ff4700020b */ /* 0x000ff60003f22000 */
[----:B------:R-:W-:Y:S02]  /*6390*/  @!UPT UIADD3 URZ, UPT, UPT, URZ, URZ, URZ ;  /* 0x000000fffffff290 */ /* 0x000fe4000fffe0ff */
.L_x_90:
[----:B------:R-:W2:Y:S01]  /*63a0*/  SYNCS.PHASECHK.TRANS64.TRYWAIT P2, [UR21+0x40], R9 ;  /* 0x00004009ff0075a7 */ /* 0x000ea20008041115 */
[----:B------:R-:W-:Y:S01]  /*63b0*/  ELECT P0, URZ, PT ;  /* 0x0000000000ff782f */ /* 0x000fe20003800000 */
[----:B------:R-:W-:Y:S03]  /*63c0*/  ULOP3.LUT UR4, UR29, 0x1, URZ, 0xc0, !UPT ;  /* 0x000000011d047892 */ /* 0x000fe6000f8ec0ff */
[----:B------:R-:W-:Y:S11]  /*63d0*/  PLOP3.LUT P1, PT, P1, P0, PT, 0xf2, 0x2f ;  /* 0x00000000002f781c */ /* 0x000ff60000f21e72 */
[----:B------:R-:W-:Y:S02]  /*63e0*/  @!UPT UIADD3 URZ, UPT, UPT, URZ, URZ, URZ ;  /* 0x000000fffffff290 */ /* 0x000fe4000fffe0ff */
[----:B------:R-:W-:Y:S05]  /*63f0*/  @!P1 IADD3 R8, P0, PT, R16, 0x980, RZ ;  /* 0x0000098010089810 */ /* 0x000fea0007f1e0ff */
[----:B-1----:R-:W-:Y:S01]  /*6400*/  @!P1 IMAD.X R6, RZ, RZ, R17, P0 ;  /* 0x000000ffff069224 */ /* 0x002fe200000e0611 */
[----:B--2---:R-:W-:Y:S07]  /*6410*/  @!P2 BRA `(.L_x_91) ;  /* 0x00000074004ca947 */ /* 0x004fee0003800000 */
.L_x_173:
[----:B------:R-:W-:Y:S01]  /*6420*/  @!P1 R2UR UR6, R8 ;  /* 0x00000000080692ca */ /* 0x000fe200000e0000 */
[----:B------:R-:W-:Y:S01]  /*6430*/  VOTEU.ALL UP0, P1 ;  /* 0x0000000000ff7886 */ /* 0x000fe20000800000 */
[----:B------:R-:W-:Y:S01]  /*6440*/  @!P1 R2UR UR5, R6 ;  /* 0x00000000060592ca */ /* 0x000fe200000e0000 */
[----:B------:R-:W-:Y:S01]  /*6450*/  UMOV UR10, 0x0 ;  /* 0x00000000000a7882 */ /* 0x000fe20000000000 */
[----:B------:R-:W-:Y:S01]  /*6460*/  ISETP.NE.AND P0, PT, RZ, UR4, !P1 ;  /* 0x00000004ff007c0c */ /* 0x000fe2000cf05270 */
[----:B------:R-:W-:Y:S01]  /*6470*/  UMOV UR11, 0x10000000 ;  /* 0x10000000000b7882 */ /* 0x000fe20000000000 */
[----:B------:R-:W-:Y:S02]  /*6480*/  @!UP0 UIADD3 UR8, UPT, UPT, UR7, 0xc0, URZ ;  /* 0x000000c007088890 */ /* 0x000fe4000fffe0ff */
[----:B------:R-:W-:Y:S01]  /*6490*/  @!UP0 UIADD3 UR32, UPT, UPT, UR21, 0x400, URZ ;  /* 0x0000040015208890 */ /* 0x000fe2000fffe0ff */
[----:B------:R-:W-:Y:S01]  /*64a0*/  VOTEU.ALL UP0, P1 ;  /* 0x0000000000ff7886 */ /* 0x000fe20000800000 */
[----:B------:R-:W-:Y:S02]  /*64b0*/  UMOV UR36, UR52 ;  /* 0x0000003400247c82 */ /* 0x000fe40008000000 */
[----:B-1----:R-:W-:Y:S02]  /*64c0*/  @!P1 IMAD.U32 R0, RZ, RZ, UR8 ;  /* 0x00000008ff009e24 */ /* 0x002fe4000f8e00ff */
[----:B------:R-:W-:Y:S02]  /*64d0*/  IMAD.U32 R10, RZ, RZ, UR6 ;  /* 0x00000006ff0a7e24 */ /* 0x000fe4000f8e00ff */
[----:B------:R-:W-:Y:S02]  /*64e0*/  IMAD.U32 R11, RZ, RZ, UR5 ;  /* 0x00000005ff0b7e24 */ /* 0x000fe4000f8e00ff */
[----:B------:R-:W-:Y:S01]  /*64f0*/  @P0 IMAD R0, RZ, RZ, UR7 ;  /* 0x00000007ff000e24 */ /* 0x000fe2000f8e02ff */
[----:B------:R-:W-:Y:S02]  /*6500*/  @!P1 R2UR UR8, R10 ;  /* 0x000000000a0892ca */ /* 0x000fe400000e0000 */
[----:B------:R-:W-:Y:S02]  /*6510*/  @!P1 R2UR UR9, R11 ;  /* 0x000000000b0992ca */ /* 0x000fe400000e0000 */
[----:B------:R-:W-:Y:S11]  /*6520*/  PLOP3.LUT P0, PT, P1, PT, PT, 0x8, 0x80 ;  /* 0x000000000080781c */ /* 0x000ff60000f0e170 */
[----:B------:R-:W-:Y:S02]  /*6530*/  @!UPT UIADD3 URZ, UPT, UPT, URZ, URZ, URZ ;  /* 0x000000fffffff290 */ /* 0x000fe4000fffe0ff */
[----:B------:R-:W-:Y:S01]  /*6540*/  @P0 R2UR.BROADCAST UR34, R0 ;  /* 0x00000000002202ca */ /* 0x000fe200008e0000 */
[----:B------:R-:W-:Y:S01]  /*6550*/  @!P1 IMAD.MOV.U32 R0, RZ, RZ, 0x4000 ;  /* 0x00004000ff009424 */ /* 0x000fe200078e00ff */
[----:B------:R-:W-:Y:S05]  /*6560*/  @!P1 IADD3 R8, P0, PT, R16, 0x980, RZ ;  /* 0x0000098010089810 */ /* 0x000fea0007f1e0ff */
[----:B------:R-:W-:Y:S06]  /*6570*/  @!P1 IMAD.X R6, RZ, RZ, R17, P0 ;  /* 0x000000ffff069224 */ /* 0x000fec00000e0611 */
[----:B------:R1:W-:Y:S01]  /*6580*/  @!UP0 UTMALDG.3D [UR32], [UR8], desc[UR10] ;  /* 0x00000a20080085b4 */ /* 0x0003e20008011000 */
[----:B------:R1:W-:Y:S01]  /*6590*/  @!P1 SYNCS.ARRIVE.TRANS64.RED.A0TR RZ, [UR21+0x20], R0 ;  /* 0x00002000ffff99a7 */ /* 0x0003e20008300415 */
[----:B------:R-:W-:Y:S01]  /*65a0*/  SYNCS.ARRIVE.TRANS64.RED.A1T0 RZ, [UR46], RZ ;  /* 0x000000ffffff79a7 */ /* 0x000fe2000810042e */
[----:B------:R-:W2:Y:S02]  /*65b0*/  SYNCS.PHASECHK.TRANS64.TRYWAIT P2, [UR21+0x48], R9 ;  /* 0x00004809ff0075a7 */ /* 0x000ea40008041115 */
[----:B-12---:R-:W-:Y:S05]  /*65c0*/  @!P2 BRA `(.L_x_92) ;  /* 0x0000007000f8a947 */ /* 0x006fea0003800000 */
.L_x_175:
[----:B------:R-:W-:Y:S01]  /*65d0*/  @!P1 R2UR UR6, R8 ;  /* 0x00000000080692ca */ /* 0x000fe200000e0000 */
[----:B------:R-:W-:Y:S01]  /*65e0*/  VOTEU.ALL UP0, P1 ;  /* 0x0000000000ff7886 */ /* 0x000fe20000800000 */
[----:B------:R-:W-:Y:S01]  /*65f0*/  @!P1 R2UR UR5, R6 ;  /* 0x00000000060592ca */ /* 0x000fe200000e0000 */
[----:B-1----:R-:W-:Y:S01]  /*6600*/  @!P1 IMAD.MOV.U32 R0, RZ, RZ, 0x4000 ;  /* 0x00004000ff009424 */ /* 0x002fe200078e00ff */
[----:B------:R-:W-:Y:S01]  /*6610*/  UMOV UR10, 0x0 ;  /* 0x00000000000a7882 */ /* 0x000fe20000000000 */
[----:B------:R-:W-:Y:S01]  /*6620*/  UMOV UR11, 0x10000000 ;  /* 0x10000000000b7882 */ /* 0x000fe20000000000 */
[----:B------:R-:W-:Y:S01]  /*6630*/  @!UP0 UIADD3 UR24, UPT, UPT, UR21, 0x4400, URZ ;  /* 0x0000440015188890 */ /* 0x000fe2000fffe0ff */
[----:B------:R-:W-:Y:S01]  /*6640*/  @!P1 IADD3 R8, P0, PT, R16, 0x980, RZ ;  /* 0x0000098010089810 */ /* 0x000fe20007f1e0ff */
[----:B------:R-:W-:Y:S01]  /*6650*/  UMOV UR27, UR35 ;  /* 0x00000023001b7c82 */ /* 0x000fe20008000000 */
[----:B------:R-:W-:Y:S03]  /*6660*/  UMOV UR28, UR52 ;  /* 0x00000034001c7c82 */ /* 0x000fe60008000000 */
[----:B------:R-:W-:Y:S02]  /*6670*/  @!P1 IMAD.X R6, RZ, RZ, R17, P0 ;  /* 0x000000ffff069224 */ /* 0x000fe400000e0611 */
[----:B------:R-:W-:Y:S02]  /*6680*/  IMAD.U32 R10, RZ, RZ, UR6 ;  /* 0x00000006ff0a7e24 */ /* 0x000fe4000f8e00ff */
[----:B------:R-:W-:Y:S01]  /*6690*/  IMAD.U32 R11, RZ, RZ, UR5 ;  /* 0x00000005ff0b7e24 */ /* 0x000fe2000f8e00ff */
[----:B------:R-:W-:Y:S02]  /*66a0*/  @!UP0 UIMAD UR5, UR4, -0x40, UR7 ;  /* 0xffffffc0040588a4 */ /* 0x000fe4000f8e0207 */
[----:B------:R-:W-:Y:S02]  /*66b0*/  @!P1 R2UR UR8, R10 ;  /* 0x000000000a0892ca */ /* 0x000fe400000e0000 */
[----:B------:R-:W-:Y:S01]  /*66c0*/  @!P1 R2UR UR9, R11 ;  /* 0x000000000b0992ca */ /* 0x000fe200000e0000 */
[----:B------:R-:W-:Y:S01]  /*66d0*/  @!UP0 UIADD3 UR26, UPT, UPT, UR5, 0x80, URZ ;  /* 0x00000080051a8890 */ /* 0x000fe2000fffe0ff */
[----:B------:R-:W-:Y:S11]  /*66e0*/  VOTEU.ALL UP0, P1 ;  /* 0x0000000000ff7886 */ /* 0x000ff60000800000 */
[----:B------:R1:W-:Y:S01]  /*66f0*/  @!UP0 UTMALDG.3D [UR24], [UR8], desc[UR10] ;  /* 0x00000a18080085b4 */ /* 0x0003e20008011000 */
[----:B------:R1:W-:Y:S01]  /*6700*/  @!P1 SYNCS.ARRIVE.TRANS64.RED.A0TR RZ, [UR21+0x28], R0 ;  /* 0x00002800ffff99a7 */ /* 0x0003e20008300415 */
[----:B------:R-:W-:Y:S01]  /*6710*/  SYNCS.ARRIVE.TRANS64.RED.A1T0 RZ, [UR44], RZ ;  /* 0x000000ffffff79a7 */ /* 0x000fe2000810042c */
[----:B------:R-:W2:Y:S02]  /*6720*/  SYNCS.PHASECHK.TRANS64.TRYWAIT P2, [UR21+0x50], R9 ;  /* 0x00005009ff0075a7 */ /* 0x000ea40008041115 */
[----:B-12---:R-:W-:Y:S05]  /*6730*/  @!P2 BRA `(.L_x_93) ;  /* 0x0000007000b4a947 */ /* 0x006fea0003800000 */
.L_x_177:
        /* <DEDUP_REMOVED lines=13> */
[----:B------:R-:W-:Y:S02]  /*6810*/  @!UP0 ULEA UR5, UR4, UR7, 0x6 ;  /* 0x0000000704058291 */ /* 0x000fe4000f8e30ff */
        /* <DEDUP_REMOVED lines=9> */
.L_x_179:
[----:B------:R-:W-:Y:S01]  /*68b0*/  @!P1 R2UR UR6, R8 ;  /* 0x00000000080692ca */ /* 0x000fe200000e0000 */
[----:B------:R-:W-:Y:S01]  /*68c0*/  UMOV UR18, 0x0 ;  /* 0x0000000000127882 */ /* 0x000fe20000000000 */
[----:B------:R-:W-:Y:S01]  /*68d0*/  @!P1 R2UR UR5, R6 ;  /* 0x00000000060592ca */ /* 0x000fe200000e0000 */
[----:B------:R-:W-:Y:S01]  /*68e0*/  VOTEU.ALL UP0, P1 ;  /* 0x0000000000ff7886 */ /* 0x000fe20000800000 */
[----:B------:R-:W-:Y:S01]  /*68f0*/  ISETP.NE.OR P0, PT, RZ, UR4, P1 ;  /* 0x00000004ff007c0c */ /* 0x000fe20008f05670 */
[----:B------:R-:W-:Y:S01]  /*6900*/  UMOV UR19, 0x10000000 ;  /* 0x1000000000137882 */ /* 0x000fe20000000000 */
[----:B------:R-:W-:Y:S01]  /*6910*/  UMOV UR11, UR35 ;  /* 0x00000023000b7c82 */ /* 0x000fe20008000000 */
[----:B------:R-:W-:Y:S01]  /*6920*/  UMOV UR12, UR52 ;  /* 0x00000034000c7c82 */ /* 0x000fe20008000000 */
[----:B------:R-:W-:Y:S01]  /*6930*/  @!UP0 UIADD3 UR4, UPT, UPT, UR7, 0xc0, URZ ;  /* 0x000000c007048890 */ /* 0x000fe2000fffe0ff */
[----:B------:R-:W-:Y:S01]  /*6940*/  VIADD R14, R14, 0x1 ;  /* 0x000000010e0e7836 */ /* 0x000fe20000000000 */
[----:B------:R-:W-:Y:S01]  /*6950*/  @!UP0 UIADD3 UR8, UPT, UPT, UR21, 0xc400, URZ ;  /* 0x0000c40015088890 */ /* 0x000fe2000fffe0ff */
[----:B------:R-:W-:Y:S01]  /*6960*/  R2UR UR16, R144 ;  /* 0x00000000901072ca */ /* 0x000fe200000e0000 */
[----:B------:R-:W-:Y:S01]  /*6970*/  @!UP0 UIADD3 UR9, UPT, UPT, UR21, 0x38, URZ ;  /* 0x0000003815098890 */ /* 0x000fe2000fffe0ff */
[----:B------:R-:W-:Y:S01]  /*6980*/  IMAD.U32 R8, RZ, RZ, UR6 ;  /* 0x00000006ff087e24 */ /* 0x000fe2000f8e00ff */
[----:B------:R-:W-:Y:S01]  /*6990*/  VOTEU.ALL UP0, P1 ;  /* 0x0000000000ff7886 */ /* 0x000fe20000800000 */
[----:B-1----:R-:W-:Y:S01]  /*69a0*/  @!P1 IMAD.U32 R0, RZ, RZ, UR4 ;  /* 0x00000004ff009e24 */ /* 0x002fe2000f8e00ff */
[----:B------:R-:W-:Y:S01]  /*69b0*/  R2UR UR20, R145 ;  /* 0x00000000911472ca */ /* 0x000fe200000e0000 */
[----:B------:R-:W-:Y:S01]  /*69c0*/  IMAD.U32 R9, RZ, RZ, UR5 ;  /* 0x00000005ff097e24 */ /* 0x000fe2000f8e00ff */
[----:B------:R-:W-:Y:S01]  /*69d0*/  @!P1 R2UR UR4, R8 ;  /* 0x00000000080492ca */ /* 0x000fe200000e0000 */
[----:B------:R-:W-:Y:S01]  /*69e0*/  @!P0 IMAD R0, RZ, RZ, UR7 ;  /* 0x00000007ff008e24 */ /* 0x000fe2000f8e02ff */
[----:B------:R-:W-:Y:S01]  /*69f0*/  PLOP3.LUT P0, PT, P1, PT, PT, 0x8, 0x80 ;  /* 0x000000000080781c */ /* 0x000fe20000f0e170 */
[----:B------:R-:W-:Y:S01]  /*6a00*/  UIADD3 UR29, UPT, UPT, UR29, 0x1, URZ ;  /* 0x000000011d1d7890 */ /* 0x000fe2000fffe0ff */
[----:B------:R-:W-:Y:S01]  /*6a10*/  @!P1 R2UR UR5, R9 ;  /* 0x00000000090592ca */ /* 0x000fe200000e0000 */
[----:B------:R-:W-:Y:S10]  /*6a20*/  UPLOP3.LUT UP3, UPT, UPT, UPT, UPT, 0x80, 0x8 ;  /* 0x000000000008789c */ /* 0x000ff40003f6f070 */
[----:B------:R-:W-:Y:S01]  /*6a30*/  @P0 R2UR.BROADCAST UR10, R0 ;  /* 0x00000000000a02ca */ /* 0x000fe200008e0000 */
[----:B------:R-:W-:Y:S01]  /*6a40*/  UIADD3 UR16, UPT, UPT, UR13, UR16, URZ ;  /* 0x000000100d107290 */ /* 0x000fe2000fffe0ff */
[C---:B------:R-:W-:Y:S01]  /*6a50*/  ISETP.NE.AND P0, PT, R14.reuse, 0x2, PT ;  /* 0x000000020e00780c */ /* 0x040fe20003f05270 */
[----:B------:R-:W-:Y:S01]  /*6a60*/  UMOV UR52, UR30 ;  /* 0x0000001e00347c82 */ /* 0x000fe20008000000 */
[----:B------:R-:W-:Y:S01]  /*6a70*/  LOP3.LUT R15, R15, 0x1, RZ, 0x3c, !PT ;  /* 0x000000010f0f7812 */ /* 0x000fe200078e3cff */
[----:B------:R-:W-:Y:S01]  /*6a80*/  UIADD3 UR20, UPT, UPT, UR14, UR20, URZ ;  /* 0x000000140e147290 */ /* 0x000fe2000fffe0ff */
[----:B------:R-:W-:Y:S02]  /*6a90*/  SEL R0, RZ, 0x1, P0 ;  /* 0x00000001ff007807 */ /* 0x000fe40000000000 */
[----:B------:R-:W-:Y:S02]  /*6aa0*/  SEL R14, R14, RZ, P0 ;  /* 0x000000ff0e0e7207 */ /* 0x000fe40000000000 */
[----:B------:R-:W-:Y:S03]  /*6ab0*/  LOP3.LUT R13, R13, R0, RZ, 0x3c, !PT ;  /* 0x000000000d0d7212 */ /* 0x000fe600078e3cff */
[----:B------:R1:W-:Y:S01]  /*6ac0*/  @!UP0 UTMALDG.3D [UR8], [UR4], desc[UR18] ;  /* 0x00001208040085b4 */ /* 0x0003e20008011000 */
[----:B------:R1:W-:Y:S01]  /*6ad0*/  @!P1 SYNCS.ARRIVE.TRANS64.RED.A0TR RZ, [UR21+0x38], R7 ;  /* 0x00003807ffff99a7 */ /* 0x0003e20008300415 */
[----:B------:R-:W-:Y:S01]  /*6ae0*/  SYNCS.ARRIVE.TRANS64.RED.A1T0 RZ, [UR38], RZ ;  /* 0x000000ffffff79a7 */ /* 0x000fe20008100426 */
[----:B------:R-:W-:Y:S05]  /*6af0*/  BRA.U UP1, `(.L_x_95) ;  /* 0xfffffff1013c7547 */ /* 0x000fea000b83ffff */
[----:B------:R-:W-:-:S04]  /*6b00*/  SHF.L.U32 R2, R15, 0x1f, RZ ;  /* 0x0000001f0f027819 */ /* 0x000fc800000006ff */
[----:B------:R-:W2:Y:S02]  /*6b10*/  SYNCS.PHASECHK.TRANS64.TRYWAIT P0, [UR21+0x40], R2 ;  /* 0x00004002ff0075a7 */ /* 0x000ea40008001115 */
[----:B--2---:R-:W-:Y:S05]  /*6b20*/  @!P0 BRA `(.L_x_96) ;  /* 0x0000006c00e88947 */ /* 0x004fea0003800000 */
.L_x_181:
[----:B------:R-:W3:Y:S02]  /*6b30*/  SYNCS.PHASECHK.TRANS64.TRYWAIT P0, [UR21+0x48], R2 ;  /* 0x00004802ff0075a7 */ /* 0x000ee40008001115 */
[----:B---3--:R-:W-:Y:S05]  /*6b40*/  @!P0 BRA `(.L_x_97) ;  /* 0x0000006c00f88947 */ /* 0x008fea0003800000 */
.L_x_183:
[----:B------:R-:W3:Y:S02]  /*6b50*/  SYNCS.PHASECHK.TRANS64.TRYWAIT P0, [UR21+0x50], R2 ;  /* 0x00005002ff0075a7 */ /* 0x000ee40008001115 */
[----:B---3--:R-:W-:Y:S05]  /*6b60*/  @!P0 BRA `(.L_x_98) ;  /* 0x0000007000088947 */ /* 0x008fea0003800000 */
.L_x_185:
[----:B--2---:R-:W-:-:S07]  /*6b70*/  MOV R0, UR21 ;  /* 0x0000001500007c02 */ /* 0x004fce0008000f00 */
.L_x_99:
[----:B--2---:R-:W-:-:S04]  /*6b80*/  SHF.L.U32 R2, R15, 0x1f, RZ ;  /* 0x0000001f0f027819 */ /* 0x004fc800000006ff */
[----:B------:R2:W3:Y:S03]  /*6b90*/  SYNCS.PHASECHK.TRANS64.TRYWAIT P0, [R0+URZ+0x58], R2 ;  /* 0x00005802000075a7 */ /* 0x0004e600080011ff */
[----:B---3--:R-:W-:Y:S05]  /*6ba0*/  @!P0 NANOSLEEP.SYNCS 0x989680 ;  /* 0x009896800000895d */ /* 0x008fea0003900000 */
[----:B------:R-:W3:Y:S02]  /*6bb0*/  @!P0 SYNCS.PHASECHK.TRANS64 P0, [R0+URZ+0x58], R2 ;  /* 0x00005802000085a7 */ /* 0x000ee400080010ff */
[----:B-1-3--:R-:W-:Y:S05]  /*6bc0*/  @P0 EXIT ;  /* 0x000000000000094d */ /* 0x00afea0003800000 */
[----:B------:R-:W-:Y:S05]  /*6bd0*/  BRA `(.L_x_99) ;  /* 0xfffffffc00e87947 */ /* 0x000fea000383ffff */
.L_x_84:
[----:B------:R-:W-:-:S06]  /*6be0*/  UISETP.GE.AND UP0, UPT, UR17, 0x4, UPT ;  /* 0x000000041100788c */ /* 0x000fcc000bf06270 */
[----:B------:R-:W-:-:S13]  /*6bf0*/  PLOP3.LUT P0, PT, PT, PT, UP0, 0x80, 0x8 ;  /* 0x000000000008781c */ /* 0x000fda0003f0f008 */
[----:B------:R-:W-:Y:S05]  /*6c00*/  @!P0 EXIT ;  /* 0x000000000000894d */ /* 0x000fea0003800000 */
[----:B------:R-:W1:Y:S08]  /*6c10*/  S2UR UR4, SR_CgaCtaId ;  /* 0x00000000000479c3 */ /* 0x000e700000008800 */
[----:B------:R-:W-:Y:S01]  /*6c20*/  BAR.SYNC.DEFER_BLOCKING 0x6, 0xa0 ;  /* 0x0182800000007b1d */ /* 0x000fe20000010000 */
[C---:B------:R-:W-:Y:S01]  /*6c30*/  IMAD.SHL.U32 R3, R154.reuse, 0x40, RZ ;  /* 0x000000409a037824 */ /* 0x040fe200078e00ff */
[C---:B------:R-:W-:Y:S01]  /*6c40*/  LOP3.LUT R141, R154.reuse, 0x1, RZ, 0xc0, !PT ;  /* 0x000000019a8d7812 */ /* 0x040fe200078ec0ff */
[----:B------:R-:W-:-:S02]  /*6c50*/  IMAD.SHL.U32 R140, R154, 0x8, RZ ;  /* 0x000000089a8c7824 */ /* 0x000fc400078e00ff */
[----:B------:R-:W-:Y:S01]  /*6c60*/  IMAD.U32 R2, R154, 0x10000, RZ ;  /* 0x000100009a027824 */ /* 0x000fe200078e00ff */
[----:B------:R-:W-:Y:S02]  /*6c70*/  UMOV UR44, 0x400 ;  /* 0x00000400002c7882 */ /* 0x000fe40000000000 */
[----:B------:R-:W2:Y:S01]  /*6c80*/  LDC.64 R136, c[0x0][0xc88] ;  /* 0x00032200ff887b82 */ /* 0x000ea20000000a00 */
[----:B------:R-:W-:Y:S01]  /*6c90*/  LOP3.LUT R6, R3, 0x1c0, RZ, 0xc0, !PT ;  /* 0x000001c003067812 */ /* 0x000fe200078ec0ff */
[----:B------:R-:W-:Y:S01]  /*6ca0*/  IMAD.MOV.U32 R153, RZ, RZ, 0x2 ;  /* 0x00000002ff997424 */ /* 0x000fe200078e00ff */
[----:B------:R-:W-:Y:S01]  /*6cb0*/  ISETP.NE.U32.AND P0, PT, R141, 0x1, PT ;  /* 0x000000018d00780c */ /* 0x000fe20003f05070 */
[----:B------:R-:W-:Y:S01]  /*6cc0*/  IMAD.MOV.U32 R152, RZ, RZ, 0x4 ;  /* 0x00000004ff987424 */ /* 0x000fe200078e00ff */
[----:B------:R-:W-:Y:S01]  /*6cd0*/  LOP3.LUT R140, R6, 0x38, R140, 0xf8, !PT ;  /* 0x00000038068c7812 */ /* 0x000fe200078ef88c */
[----:B------:R-:W-:Y:S01]  /*6ce0*/  IMAD.MOV.U32 R151, RZ, RZ, 0x1 ;  /* 0x00000001ff977424 */ /* 0x000fe200078e00ff */
[----:B------:R-:W-:Y:S01]  /*6cf0*/  LOP3.LUT R2, R2, 0x600000, RZ, 0xc0, !PT ;  /* 0x0060000002027812 */ /* 0x000fe200078ec0ff */
[----:B------:R-:W3:Y:S01]  /*6d00*/  LDC.64 R138, c[0x0][0xc90] ;  /* 0x00032400ff8a7b82 */ /* 0x000ee20000000a00 */
[----:B------:R-:W-:Y:S01]  /*6d10*/  R2P PR, R154, 0x6 ;  /* 0x000000069a007804 */ /* 0x000fe20000000000 */
[----:B------:R-:W-:Y:S01]  /*6d20*/  IMAD.MOV.U32 R148, RZ, RZ, RZ ;  /* 0x000000ffff947224 */ /* 0x000fe200078e00ff */
[----:B------:R-:W-:Y:S01]  /*6d30*/  LOP3.LUT R140, R140, 0x1e00, R3, 0xf8, !PT ;  /* 0x00001e008c8c7812 */ /* 0x000fe200078ef803 */
[----:B------:R-:W-:Y:S01]  /*6d40*/  IMAD.MOV.U32 R150, RZ, RZ, RZ ;  /* 0x000000ffff967224 */ /* 0x000fe200078e00ff */
[----:B------:R-:W-:Y:S01]  /*6d50*/  P2R R3, PR, RZ, 0x1 ;  /* 0x00000001ff037803 */ /* 0x000fe20000000000 */
[----:B------:R-:W4:Y:S01]  /*6d60*/  LDCU UR62, c[0x0][0x370] ;  /* 0x00006e00ff3e77ac */ /* 0x000f220008000800 */
[----:B------:R-:W-:Y:S01]  /*6d70*/  LOP3.LUT R154, R154, 0x60, RZ, 0xc0, !PT ;  /* 0x000000609a9a7812 */ /* 0x000fe200078ec0ff */
[----:B------:R-:W2:Y:S01]  /*6d80*/  LDC.64 R134, c[0x0][0xcb0] ;  /* 0x00032c00ff867b82 */ /* 0x000ea20000000a00 */
[----:B------:R-:W-:Y:S01]  /*6d90*/  SEL R153, R153, 0xfffffffe, !P1 ;  /* 0xfffffffe99997807 */ /* 0x000fe20004800000 */
[----:B-1----:R-:W-:Y:S01]  /*6da0*/  ULEA UR44, UR4, UR44, 0x18 ;  /* 0x0000002c042c7291 */ /* 0x002fe2000f8ec0ff */
[----:B------:R-:W-:Y:S01]  /*6db0*/  SEL R152, R152, 0xfffffffc, !P2 ;  /* 0xfffffffc98987807 */ /* 0x000fe20005000000 */
[----:B------:R-:W-:Y:S01]  /*6dc0*/  UMOV UR38, URZ ;  /* 0x000000ff00267c82 */ /* 0x000fe20008000000 */
[----:B------:R-:W1:Y:S03]  /*6dd0*/  LDCU UR41, c[0x0][0xf0c] ;  /* 0x0001e180ff2977ac */ /* 0x000e660008000800 */
[----:B------:R-:W1:Y:S01]  /*6de0*/  LDC.64 R132, c[0x0][0xca8] ;  /* 0x00032a00ff847b82 */ /* 0x000e620000000a00 */
[----:B------:R-:W-:-:S02]  /*6df0*/  UIADD3 UR5, UPT, UPT, UR44, 0x98, URZ ;  /* 0x000000982c057890 */ /* 0x000fc4000fffe0ff */
[----:B------:R-:W4:Y:S01]  /*6e00*/  LDS R0, [UR44+0xf0] ;  /* 0x0000f02cff007984 */ /* 0x000f220008000800 */
[----:B------:R-:W-:Y:S02]  /*6e10*/  UIADD3 UR4, UPT, UPT, UR44, 0x400, URZ ;  /* 0x000004002c047890 */ /* 0x000fe4000fffe0ff */
[----:B------:R-:W-:Y:S01]  /*6e20*/  ULOP3.LUT UR5, UR5, 0xfefffff8, URZ, 0xc0, !UPT ;  /* 0xfefffff805057892 */ /* 0x000fe2000f8ec0ff */
[----:B------:R-:W1:Y:S03]  /*6e30*/  LDCU UR40, c[0x0][0xf30] ;  /* 0x0001e600ff2877ac */ /* 0x000e660008000800 */
[----:B------:R-:W-:Y:S02]  /*6e40*/  IMAD.U32 R146, RZ, RZ, UR4 ;  /* 0x00000004ff927e24 */ /* 0x000fe4000f8e00ff */
[----:B------:R-:W-:Y:S01]  /*6e50*/  IMAD.U32 R155, RZ, RZ, UR5 ;  /* 0x00000005ff9b7e24 */ /* 0x000fe2000f8e00ff */
[----:B------:R-:W1:Y:S01]  /*6e60*/  LDCU.64 UR60, c[0x0][0xc88] ;  /* 0x00019100ff3c77ac */ /* 0x000e620008000a00 */
[----:B------:R-:W1:Y:S01]  /*6e70*/  LDCU.64 UR42, c[0x0][0xf28] ;  /* 0x0001e500ff2a77ac */ /* 0x000e620008000a00 */
[----:B------:R-:W1:Y:S01]  /*6e80*/  LDCU.128 UR56, c[0x0][0xf10] ;  /* 0x0001e200ff3877ac */ /* 0x000e620008000c00 */
[----:B------:R-:W1:Y:S01]  /*6e90*/  LDCU UR55, c[0x0][0x374] ;  /* 0x00006e80ff3777ac */ /* 0x000e620008000800 */
[----:B------:R-:W-:Y:S01]  /*6ea0*/  UMOV UR54, URZ ;  /* 0x000000ff00367c82 */ /* 0x000fe20008000000 */
[----:B------:R-:W-:Y:S01]  /*6eb0*/  UMOV UR47, URZ ;  /* 0x000000ff002f7c82 */ /* 0x000fe20008000000 */
[----:B--234-:R-:W-:-:S07]  /*6ec0*/  IMAD.IADD R2, R0, 0x1, R2 ;  /* 0x0000000100027824 */ /* 0x01cfce00078e0202 */
.L_x_144:
[----:B-1----:R-:W-:Y:S02]  /*6ed0*/  LEA R8, R148, UR44, 0x3 ;  /* 0x0000002c94087c11 */ /* 0x002fe4000f8e18ff */
[----:B------:R-:W-:Y:S02]  /*6ee0*/  SHF.L.U32 R0, R150, 0x1f, RZ ;  /* 0x0000001f96007819 */ /* 0x000fe400000006ff */
[----:B------:R-:W-:Y:S02]  /*6ef0*/  LEA R4, R148, UR44, 0x4 ;  /* 0x0000002c94047c11 */ /* 0x000fe4000f8e20ff */
[----:B------:R-:W2:Y:S02]  /*6f00*/  SYNCS.PHASECHK.TRANS64.TRYWAIT P0, [R8+URZ+0x70], R0 ;  /* 0x00007000080075a7 */ /* 0x000ea400080011ff */
[----:B--2---:R-:W-:Y:S05]  /*6f10*/  @!P0 BRA `(.L_x_100) ;  /* 0x0000006c00348947 */ /* 0x004fea0003800000 */
.L_x_186:
[----:B------:R-:W3:Y:S01]  /*6f20*/  LDS.128 R4, [R4+0xd0] ;  /* 0x0000d00004047984 */ /* 0x000ee20000000c00 */
[----:B------:R-:W-:Y:S01]  /*6f30*/  UISETP.GE.AND UP0, UPT, UR45, 0x1, UPT ;  /* 0x000000012d00788c */ /* 0x000fe2000bf06270 */
[----:B------:R-:W-:Y:S01]  /*6f40*/  @!PT LDS RZ, [RZ] ;  /* 0x00000000fffff984 */ /* 0x000fe20000000800 */
[----:B------:R-:W-:Y:S01]  /*6f50*/  @!PT LDS RZ, [RZ] ;  /* 0x00000000fffff984 */ /* 0x000fe20000000800 */
[----:B------:R-:W-:Y:S01]  /*6f60*/  @!PT LDS RZ, [RZ] ;  /* 0x00000000fffff984 */ /* 0x000fe20000000800 */
[----:B------:R-:W-:Y:S01]  /*6f70*/  @!PT LDS RZ, [RZ] ;  /* 0x00000000fffff984 */ /* 0x000fe20000000800 */
[----:B------:R4:W-:Y:S06]  /*6f80*/  MEMBAR.ALL.CTA ;  /* 0x0000000000007992 */ /* 0x0009ec0000008000 */
[----:B----4-:R-:W4:Y:S01]  /*6f90*/  FENCE.VIEW.ASYNC.S ;  /* 0x00000000000073c6 */ /* 0x010f220000000000 */
[----:B---3--:R-:W-:Y:S11]  /*6fa0*/  LOP3.LUT P0, RZ, R6, 0x1, RZ, 0xc0, !PT ;  /* 0x0000000106ff7812 */ /* 0x008ff6000780c0ff */
[----:B------:R-:W-:Y:S02]  /*6fb0*/  @!UPT UIADD3 URZ, UPT, UPT, URZ, URZ, URZ ;  /* 0x000000fffffff290 */ /* 0x000fe4000fffe0ff */
[----:B----4-:R-:W-:Y:S01]  /*6fc0*/  VOTEU.ANY UP1, P0 ;  /* 0x0000000000ff7886 */ /* 0x010fe20000020100 */
[----:B------:R-:W-:Y:S01]  /*6fd0*/  PLOP3.LUT P0, PT, PT, PT, UP1, 0x80, 0x8 ;  /* 0x000000000008781c */ /* 0x000fe20003f0f018 */
[----:B------:R-:W-:Y:S06]  /*6fe0*/  UP2UR UR4, UPR, URZ, 0x2 ;  /* 0x00000002ff047883 */ /* 0x000fec0008000000 */
[----:B------:R-:W-:Y:S06]  /*6ff0*/  IMAD.U32 R156, RZ, RZ, UR4 ;  /* 0x00000004ff9c7e24 */ /* 0x000fec000f8e00ff */
[----:B--2---:R-:W-:Y:S02]  /*7000*/  @P0 SHF.R.U32.HI R0, RZ, 0x10, R5 ;  /* 0x00000010ff000819 */ /* 0x004fe40000011605 */
        /* <DEDUP_REMOVED lines=12> */
[----:B------:R-:W3:Y:S01]  /*70d0*/  LDCU UR12, c[0x0][0xf20] ;  /* 0x0001e400ff0c77ac */ /* 0x000ee20008000800 */
[----:B-1----:R-:W-:Y:S02]  /*70e0*/  UIMAD.WIDE.U32 UR4, UR55, UR59, URZ ;  /* 0x0000003b370472a5 */ /* 0x002fe4000f8e00ff */
[----:B------:R-:W-:Y:S02]  /*70f0*/  UIMAD.WIDE.U32 UR6, UR62, UR56, URZ ;  /* 0x000000383e0672a5 */ /* 0x000fe4000f8e00ff */
[----:B------:R-:W-:Y:S02]  /*7100*/  UISETP.NE.AND UP0, UPT, UR58, 0x1, UPT ;  /* 0x000000013a00788c */ /* 0x000fe4000bf05270 */
[----:B------:R-:W-:Y:S02]  /*7110*/  UIMAD.WIDE.U32 UR8, UR36, UR59, URZ ;  /* 0x0000003b240872a5 */ /* 0x000fe4000f8e00ff */
[----:B------:R-:W-:Y:S02]  /*7120*/  UISETP.NE.AND UP1, UPT, UR41, 0x1, UPT ;  /* 0x000000012900788c */ /* 0x000fe4000bf25270 */
[----:B------:R-:W-:Y:S02]  /*7130*/  UIMAD.WIDE.U32 UR10, UR37, UR56, URZ ;  /* 0x00000038250a72a5 */ /* 0x000fe4000f8e00ff */
[----:B------:R-:W-:Y:S01]  /*7140*/  UISETP.NE.AND UP2, UPT, UR45, 0x1, UPT ;  /* 0x000000012d00788c */ /* 0x000fe2000bf45270 */
[----:B------:R-:W-:Y:S02]  /*7150*/  UMOV UR4, UR5 ;  /* 0x0000000500047c82 */ /* 0x000fe40008000000 */
[----:B---3--:R-:W-:Y:S03]  /*7160*/  USHF.R.U32.HI UR5, URZ, UR12, UR4 ;  /* 0x0000000cff057299 */ /* 0x008fe60008011604 */
[----:B------:R-:W-:Y:S02]  /*7170*/  UMOV UR4, UR7 ;  /* 0x0000000700047c82 */ /* 0x000fe40008000000 */
[----:B------:R-:W-:Y:S02]  /*7180*/  USHF.R.U32.HI UR7, URZ, UR57, UR4 ;  /* 0x00000039ff077299 */ /* 0x000fe40008011604 */
[----:B------:R-:W-:Y:S02]  /*7190*/  USEL UR4, UR55, UR5, !UP0 ;  /* 0x0000000537047287 */ /* 0x000fe4000c000000 */
[----:B------:R-:W-:Y:S01]  /*71a0*/  USEL UR7, UR62, UR7, !UP1 ;  /* 0x000000073e077287 */ /* 0x000fe2000c800000 */
[----:B------:R-:W-:Y:S01]  /*71b0*/  UMOV UR5, UR9 ;  /* 0x0000000900057c82 */ /* 0x000fe20008000000 */
[----:B------:R-:W-:Y:S02]  /*71c0*/  UIMAD.WIDE.U32 UR8, UR4, UR42, URZ ;  /* 0x0000002a040872a5 */ /* 0x000fe4000f8e00ff */
[----:B------:R-:W-:Y:S03]  /*71d0*/  USHF.R.U32.HI UR6, URZ, UR12, UR5 ;  /* 0x0000000cff067299 */ /* 0x000fe60008011605 */
[----:B------:R-:W-:Y:S01]  /*71e0*/  UMOV UR5, UR11 ;  /* 0x0000000b00057c82 */ /* 0x000fe20008000000 */
[----:B------:R-:W-:Y:S02]  /*71f0*/  UIMAD.WIDE.U32 UR10, UR7, UR42, URZ ;  /* 0x0000002a070a72a5 */ /* 0x000fe4000f8e00ff */
[----:B------:R-:W-:Y:S02]  /*7200*/  USEL UR6, UR36, UR6, !UP0 ;  /* 0x0000000624067287 */ /* 0x000fe4000c000000 */
[----:B------:R-:W-:Y:S01]  /*7210*/  USHF.R.U32.HI UR5, URZ, UR57, UR5 ;  /* 0x00000039ff057299 */ /* 0x000fe20008011605 */
[----:B------:R-:W-:Y:S02]  /*7220*/  UMOV UR8, UR9 ;  /* 0x0000000900087c82 */ /* 0x000fe40008000000 */
[----:B------:R-:W-:Y:S01]  /*7230*/  UMOV UR10, UR11 ;  /* 0x0000000b000a7c82 */ /* 0x000fe20008000000 */
[----:B------:R-:W-:Y:S02]  /*7240*/  @UP2 USHF.R.U32.HI UR4, URZ, UR43, UR8 ;  /* 0x0000002bff042299 */ /* 0x000fe40008011608 */
[----:B------:R-:W-:Y:S02]  /*7250*/  @UP2 USHF.R.U32.HI UR7, URZ, UR43, UR10 ;  /* 0x0000002bff072299 */ /* 0x000fe4000801160a */
[----:B------:R-:W-:Y:S02]  /*7260*/  UIMAD UR4, UR45, UR4, URZ ;  /* 0x000000042d0472a4 */ /* 0x000fe4000f8e02ff */
        /* <DEDUP_REMOVED lines=8> */
[----:B------:R-:W-:Y:S02]  /*72f0*/  USEL UR11, UR6, UR4, !UP2 ;  /* 0x00000004060b7287 */ /* 0x000fe4000d000000 */
[----:B------:R-:W-:Y:S02]  /*7300*/  UIADD3 UR8, UPT, UPT, -UR5, URZ, URZ ;  /* 0x000000ff05087290 */ /* 0x000fe4000fffe1ff */
[----:B------:R-:W-:Y:S01]  /*7310*/  UIADD3 UR10, UPT, UPT, -UR11, URZ, URZ ;  /* 0x000000ff0b0a7290 */ /* 0x000fe2000fffe1ff */
[----:B------:R-:W-:Y:S01]  /*7320*/  @!UP0 UMOV UR4, UR9 ;  /* 0x0000000900048c82 */ /* 0x000fe20008000000 */
[----:B------:R-:W-:Y:S02]  /*7330*/  UIADD3 UR9, UPT, UPT, -UR6, URZ, URZ ;  /* 0x000000ff06097290 */ /* 0x000fe4000fffe1ff */
[----:B------:R-:W-:Y:S02]  /*7340*/  @!UP0 USHF.R.U32.HI UR4, URZ, UR43, UR4 ;  /* 0x0000002bff048299 */ /* 0x000fe40008011604 */
[----:B------:R-:W-:Y:S02]  /*7350*/  UIMAD UR10, UR45, UR10, UR6 ;  /* 0x0000000a2d0a72a4 */ /* 0x000fe4000f8e0206 */
[----:B------:R-:W-:Y:S04]  /*7360*/  @!UP0 USEL UR4, UR5, UR4, !UP2 ;  /* 0x0000000405048287 */ /* 0x000fe8000d000000 */
[----:B------:R-:W-:Y:S02]  /*7370*/  @!UP0 UIMAD UR10, UR7, UR10, UR4 ;  /* 0x0000000a070a82a4 */ /* 0x000fe4000f8e0204 */
[----:B------:R-:W-:Y:S02]  /*7380*/  @!UP0 UIADD3 UR11, UPT, UPT, UR11, -UR4, URZ ;  /* 0x800000040b0b8290 */ /* 0x000fe4000fffe0ff */
[----:B------:R-:W-:Y:S02]  /*7390*/  UIMAD UR7, UR41, UR8, UR37 ;  /* 0x00000008290772a4 */ /* 0x000fe4000f8e0225 */
[----:B------:R-:W-:Y:S02]  /*73a0*/  @!UP0 UIMAD UR6, UR11, UR45, UR5 ;  /* 0x0000002d0b0682a4 */ /* 0x000fe4000f8e0205 */
[----:B------:R-:W-:Y:S01]  /*73b0*/  UIMAD UR4, UR58, UR9, UR36 ;  /* 0x000000093a0472a4 */ /* 0x000fe2000f8e0224 */
[----:B------:R-:W-:Y:S02]  /*73c0*/  @!UP0 UMOV UR5, UR10 ;  /* 0x0000000a00058c82 */ /* 0x000fe40008000000 */
[----:B------:R-:W-:Y:S02]  /*73d0*/  UIMAD UR37, UR5, UR41, UR7 ;  /* 0x00000029052572a4 */ /* 0x000fe4000f8e0207 */
[----:B------:R-:W-:Y:S11]  /*73e0*/  UIMAD UR36, UR6, UR58, UR4 ;  /* 0x0000003a062472a4 */ /* 0x000ff6000f8e0204 */
[----:B------:R-:W-:Y:S01]  /*73f0*/  @!UPT UIADD3 URZ, UPT, UPT, URZ, URZ, URZ ;  /* 0x000000fffffff290 */ /* 0x000fe2000fffe0ff */
.L_x_101:
[----:B-1----:R-:W-:Y:S01]  /*7400*/  UISETP.NE.AND UP0, UPT, UR40, 0x1, UPT ;  /* 0x000000012800788c */ /* 0x002fe2000bf05270 */
[----:B------:R-:W-:Y:S01]  /*7410*/  LOP3.LUT P0, RZ, R146, 0x3f0, RZ, 0xc0, !PT ;  /* 0x000003f092ff7812 */ /* 0x000fe2000780c0ff */
[----:B------:R-:W-:Y:S01]  /*7420*/  USHF.L.U32 UR53, UR16, 0x8, URZ ;  /* 0x0000000810357899 */ /* 0x000fe200080006ff */
[----:B------:R-:W-:Y:S01]  /*7430*/  BSSY.RECONVERGENT B6, `(.L_x_102) ;  /* 0x0000034000067945 */ /* 0x000fe20003800200 */
[----:B------:R-:W-:Y:S01]  /*7440*/  USHF.L.U32 UR50, UR20, 0x7, URZ ;  /* 0x0000000714327899 */ /* 0x000fe200080006ff */
[----:B------:R-:W-:Y:S06]  /*7450*/  IADD3 R148, PT, PT, R148, 0x1, RZ ;  /* 0x0000000194947810 */ /* 0x000fec0007ffe0ff */
[----:B------:R-:W1:Y:S01]  /*7460*/  @!UP0 LDCU.128 UR12, c[0x0][0xf10] ;  /* 0x0001e200ff0c87ac */ /* 0x000e620008000c00 */
[----:B------:R-:W3:Y:S01]  /*7470*/  @!UP0 LDCU UR5, c[0x0][0xf0c] ;  /* 0x0001e180ff0587ac */ /* 0x000ee20008000800 */
[----:B------:R-:W4:Y:S01]  /*7480*/  @!UP0 LDCU UR10, c[0x0][0xf20] ;  /* 0x0001e400ff0a87ac */ /* 0x000f220008000800 */
[----:B-1----:R-:W-:Y:S02]  /*7490*/  UIMAD.WIDE.U32 UR8, UR37, UR12, URZ ;  /* 0x0000000c250872a5 */ /* 0x002fe4000f8e00ff */
[----:B------:R-:W-:Y:S02]  /*74a0*/  UIMAD.WIDE.U32 UR6, UR36, UR15, URZ ;  /* 0x0000000f240672a5 */ /* 0x000fe4000f8e00ff */
[----:B------:R-:W-:Y:S03]  /*74b0*/  @!UP0 UISETP.NE.AND UP1, UPT, UR14, 0x1, UPT ;  /* 0x000000010e00888c */ /* 0x000fe6000bf25270 */
[----:B------:R-:W-:Y:S01]  /*74c0*/  @!UP0 UMOV UR4, UR9 ;  /* 0x0000000900048c82 */ /* 0x000fe20008000000 */
[----:B---3--:R-:W-:Y:S02]  /*74d0*/  @!UP0 UISETP.NE.AND UP2, UPT, UR5, 0x1, UPT ;  /* 0x000000010500888c */ /* 0x008fe4000bf45270 */
[----:B------:R-:W-:Y:S01]  /*74e0*/  @!UP0 USHF.R.U32.HI UR4, URZ, UR13, UR4 ;  /* 0x0000000dff048299 */ /* 0x000fe20008011604 */
[----:B------:R-:W-:Y:S02]  /*74f0*/  @!UP0 UMOV UR6, UR7 ;  /* 0x0000000700068c82 */ /* 0x000fe40008000000 */
[----:B----4-:R-:W-:Y:S02]  /*7500*/  @!UP0 USHF.R.U32.HI UR6, URZ, UR10, UR6 ;  /* 0x0000000aff068299 */ /* 0x010fe40008011606 */
[----:B------:R-:W-:Y:S02]  /*7510*/  @!UP0 USEL UR7, UR37, UR4, !UP2 ;  /* 0x0000000425078287 */ /* 0x000fe4000d000000 */
[----:B------:R-:W-:Y:S04]  /*7520*/  @!UP0 USEL UR6, UR36, UR6, !UP1 ;  /* 0x0000000624068287 */ /* 0x000fe8000c800000 */
[----:B------:R-:W-:Y:S02]  /*7530*/  @!UP0 UIADD3 UR4, UPT, UPT, -UR7, UR6, URZ ;  /* 0x0000000607048290 */ /* 0x000fe4000fffe1ff */
[----:B------:R-:W-:Y:S02]  /*7540*/  @!UP0 UIADD3 UR6, UPT, UPT, UR7, -UR6, URZ ;  /* 0x8000000607068290 */ /* 0x000fe4000fffe0ff */
[----:B------:R-:W-:Y:S02]  /*7550*/  @!UP0 UIMAD UR37, UR4, UR5, UR37 ;  /* 0x00000005042582a4 */ /* 0x000fe4000f8e0225 */
[----:B------:R-:W-:Y:S01]  /*7560*/  @!UP0 UIMAD UR36, UR6, UR14, UR36 ;  /* 0x0000000e062482a4 */ /* 0x000fe2000f8e0224 */
[----:B------:R-:W-:Y:S11]  /*7570*/  @!P0 BRA `(.L_x_103) ;  /* 0x00000000007c8947 */ /* 0x000ff60003800000 */
[----:B------:R-:W1:Y:S01]  /*7580*/  LDCU.64 UR8, c[0x4][0x80] ;  /* 0x01001000ff0877ac */ /* 0x000e620008000a00 */
[----:B------:R-:W-:Y:S01]  /*7590*/  MOV R16, 0x0 ;  /* 0x0000000000107802 */ /* 0x000fe20000000f00 */
[----:B------:R-:W-:Y:S02]  /*75a0*/  HFMA2 R12, -RZ, RZ, 0, 5.9604644775390625e-08 ;  /* 0x00000001ff0c7431 */ /* 0x000fe400000001ff */
[----:B------:R-:W-:Y:S01]  /*75b0*/  IMAD.MOV.U32 R8, RZ, RZ, 0x70 ;  /* 0x00000070ff087424 */ /* 0x000fe200078e00ff */
[----:B------:R3:W4:Y:S01]  /*75c0*/  LDC.64 R14, c[0x4][R16] ;  /* 0x01000000100e7b82 */ /* 0x0007220000000a00 */
[----:B------:R-:W2:Y:S01]  /*75d0*/  LDCU.64 UR6, c[0x4][0x88] ;  /* 0x01001100ff0677ac */ /* 0x000ea20008000a00 */
[----:B------:R-:W-:Y:S01]  /*75e0*/  IMAD.MOV.U32 R13, RZ, RZ, RZ ;  /* 0x000000ffff0d7224 */ /* 0x000fe200078e00ff */
[----:B------:R-:W2:Y:S01]  /*75f0*/  LDCU.64 UR4, c[0x4][0x8] ;  /* 0x01000100ff0477ac */ /* 0x000ea20008000a00 */
[----:B-1----:R-:W-:Y:S01]  /*7600*/  MOV R5, UR9 ;  /* 0x0000000900057c02 */ /* 0x002fe20008000f00 */
[----:B------:R-:W-:Y:S01]  /*7610*/  IMAD.U32 R4, RZ, RZ, UR8 ;  /* 0x00000008ff047e24 */ /* 0x000fe2000f8e00ff */
[----:B--2---:R-:W-:Y:S01]  /*7620*/  MOV R7, UR7 ;  /* 0x0000000700077c02 */ /* 0x004fe20008000f00 */
[----:B------:R-:W-:Y:S01]  /*7630*/  IMAD.U32 R6, RZ, RZ, UR6 ;  /* 0x00000006ff067e24 */ /* 0x000fe2000f8e00ff */
[----:B------:R-:W-:Y:S01]  /*7640*/  MOV R11, UR5 ;  /* 0x00000005000b7c02 */ /* 0x000fe20008000f00 */
[----:B------:R-:W-:Y:S02]  /*7650*/  IMAD.U32 R10, RZ, RZ, UR4 ;  /* 0x00000004ff0a7e24 */ /* 0x000fe4000f8e00ff */
[----:B------:R-:W-:Y:S07]  /*7660*/  LEPC R20, `(.L_x_104) ;  /* 0x000000001014794e */ /* 0x000fee0000000000 */
[----:B---345:R-:W-:Y:S05]  /*7670*/  CALL.ABS.NOINC R14 ;  /* 0x000000000e007343 */ /* 0x038fea0003c00000 */
.L_x_104:
[----:B------:R-:W1:Y:S01]  /*7680*/  LDCU.64 UR8, c[0x4][0x80] ;  /* 0x01001000ff0877ac */ /* 0x000e620008000a00 */
[----:B------:R-:W2:Y:S01]  /*7690*/  LDC.64 R16, c[0x4][R16] ;  /* 0x0100000010107b82 */ /* 0x000ea20000000a00 */
[----:B------:R-:W-:Y:S02]  /*76a0*/  HFMA2 R12, -RZ, RZ, 0, 5.9604644775390625e-08 ;  /* 0x00000001ff0c7431 */ /* 0x000fe400000001ff */
[----:B------:R-:W-:Y:S02]  /*76b0*/  IMAD.MOV.U32 R8, RZ, RZ, 0x70 ;  /* 0x00000070ff087424 */ /* 0x000fe400078e00ff */
[----:B------:R-:W-:Y:S01]  /*76c0*/  IMAD.MOV.U32 R13, RZ, RZ, RZ ;  /* 0x000000ffff0d7224 */ /* 0x000fe200078e00ff */
[----:B------:R-:W3:Y:S01]  /*76d0*/  LDCU.64 UR6, c[0x4][0x88] ;  /* 0x01001100ff0677ac */ /* 0x000ee20008000a00 */
[----:B------:R-:W4:Y:S01]  /*76e0*/  LDCU.64 UR4, c[0x4][0x8] ;  /* 0x01000100ff0477ac */ /* 0x000f220008000a00 */
[----:B-1----:R-:W-:Y:S02]  /*76f0*/  MOV R4, UR8 ;  /* 0x0000000800047c02 */ /* 0x002fe40008000f00 */
[----:B------:R-:W-:Y:S02]  /*7700*/  MOV R5, UR9 ;  /* 0x0000000900057c02 */ /* 0x000fe40008000f00 */
[----:B---3--:R-:W-:Y:S01]  /*7710*/  MOV R7, UR7 ;  /* 0x0000000700077c02 */ /* 0x008fe20008000f00 */
[----:B------:R-:W-:Y:S01]  /*7720*/  IMAD.U32 R6, RZ, RZ, UR6 ;  /* 0x00000006ff067e24 */ /* 0x000fe2000f8e00ff */
[----:B----4-:R-:W-:Y:S01]  /*7730*/  MOV R11, UR5 ;  /* 0x00000005000b7c02 */ /* 0x010fe20008000f00 */
[----:B------:R-:W-:Y:S02]  /*7740*/  IMAD.U32 R10, RZ, RZ, UR4 ;  /* 0x00000004ff0a7e24 */ /* 0x000fe4000f8e00ff */
[----:B------:R-:W-:Y:S07]  /*7750*/  LEPC R20, `(.L_x_103) ;  /* 0x000000001014794e */ /* 0x000fee0000000000 */
[----:B--2---:R-:W-:Y:S05]  /*7760*/  CALL.ABS.NOINC R16 ;  /* 0x0000000010007343 */ /* 0x004fea0003c00000 */
.L_x_103:
[----:B------:R-:W-:Y:S05]  /*7770*/  BSYNC.RECONVERGENT B6 ;  /* 0x0000000000067941 */ /* 0x000fea0003800200 */
.L_x_102:
[----:B------:R-:W-:Y:S02]  /*7780*/  ISETP.NE.U32.AND P0, PT, RZ, UR60, PT ;  /* 0x0000003cff007c0c */ /* 0x000fe4000bf05070 */
[C---:B------:R-:W-:Y:S02]  /*7790*/  ISETP.NE.U32.AND P3, PT, R138.reuse, RZ, PT ;  /* 0x000000ff8a00720c */ /* 0x040fe40003f65070 */
[----:B------:R-:W-:Y:S02]  /*77a0*/  ISETP.NE.U32.AND P4, PT, R138, RZ, PT ;  /* 0x000000ff8a00720c */ /* 0x000fe40003f85070 */
[----:B------:R-:W-:Y:S02]  /*77b0*/  ISETP.NE.AND.EX P0, PT, RZ, UR61, PT, P0 ;  /* 0x0000003dff007c0c */ /* 0x000fe4000bf05300 */
[C---:B------:R-:W-:Y:S02]  /*77c0*/  ISETP.NE.AND.EX P3, PT, R139.reuse, RZ, PT, P3 ;  /* 0x000000ff8b00720c */ /* 0x040fe40003f65330 */
[----:B------:R-:W-:Y:S02]  /*77d0*/  ISETP.NE.AND.EX P4, PT, R139, RZ, P0, P4 ;  /* 0x000000ff8b00720c */ /* 0x000fe40000785340 */
[----:B------:R-:W-:Y:S02]  /*77e0*/  ISETP.NE.U32.AND P5, PT, R134, RZ, PT ;  /* 0x000000ff8600720c */ /* 0x000fe40003fa5070 */
[----:B------:R-:W-:Y:S02]  /*77f0*/  ISETP.NE.U32.AND P2, PT, RZ, UR60, PT ;  /* 0x0000003cff007c0c */ /* 0x000fe4000bf45070 */
[----:B------:R-:W-:Y:S02]  /*7800*/  PLOP3.LUT P1, PT, PT, PT, PT, 0x8, 0x80 ;  /* 0x000000000080781c */ /* 0x000fe40003f2e170 */
[----:B------:R-:W-:Y:S02]  /*7810*/  ISETP.NE.AND.EX P5, PT, R135, RZ, PT, P5 ;  /* 0x000000ff8700720c */ /* 0x000fe40003fa5350 */
[----:B------:R-:W-:Y:S03]  /*7820*/  ISETP.NE.AND.EX P2, PT, RZ, UR61, PT, P2 ;  /* 0x0000003dff007c0c */ /* 0x000fe6000bf45320 */
[----:B------:R-:W-:Y:S01]  /*7830*/  @!P4 PLOP3.LUT P1, PT, P3, PT, PT, 0x80, 0x8 ;  /* 0x000000000008c81c */ /* 0x000fe20001f2f070 */
[----:B------:R-:W-:Y:S01]  /*7840*/  @!UPT UIADD3 URZ, UPT, UPT, URZ, URZ, URZ ;  /* 0x000000fffffff290 */ /* 0x000fe2000fffe0ff */
[----:B------:R-:W-:Y:S11]  /*7850*/  @!P3 BRA `(.L_x_105) ;  /* 0x000000000030b947 */ /* 0x000ff60003800000 */
[----:B------:R-:W-:Y:S01]  /*7860*/  ISETP.NE.U32.AND P0, PT, R136, RZ, PT ;  /* 0x000000ff8800720c */ /* 0x000fe20003f05070 */
[----:B------:R-:W1:Y:S01]  /*7870*/  LDCU.64 UR4, c[0x0][0x358] ;  /* 0x00006b00ff0477ac */ /* 0x000e620008000a00 */
[----:B------:R-:W-:Y:S02]  /*7880*/  IMAD.MOV.U32 R142, RZ, RZ, 0x1 ;  /* 0x00000001ff8e7424 */ /* 0x000fe400078e00ff */
[----:B------:R-:W-:Y:S11]  /*7890*/  ISETP.NE.AND.EX P0, PT, R137, RZ, PT, P0 ;  /* 0x000000ff8900720c */ /* 0x000ff60003f05300 */
[----:B------:R-:W-:Y:S02]  /*78a0*/  @!UPT UIADD3 URZ, UPT, UPT, URZ, URZ, URZ ;  /* 0x000000fffffff290 */ /* 0x000fe4000fffe0ff */
[----:B------:R-:W3:Y:S01]  /*78b0*/  @P0 LDC.64 R4, c[0x0][0xc88] ;  /* 0x00032200ff040b82 */ /* 0x000ee20000000a00 */
[----:B--2---:R-:W-:Y:S04]  /*78c0*/  @P0 IMAD R0, R138, UR52, RZ ;  /* 0x000000348a000c24 */ /* 0x004fe8000f8e02ff */
[----:B---3--:R-:W-:Y:S04]  /*78d0*/  @P0 IMAD.WIDE R4, R0, 0x4, R4 ;  /* 0x0000000400040825 */ /* 0x008fe800078e0204 */
[----:B------:R-:W-:Y:S01]  /*78e0*/  HFMA2 R0, -RZ, RZ, 0, 5.9604644775390625e-08 ;  /* 0x00000001ff007431 */ /* 0x000fe200000001ff */
[----:B-1---5:R1:W5:Y:S04]  /*78f0*/  @P0 LDG.E R71, desc[UR4][R4.64] ;  /* 0x0000000404470981 */ /* 0x022368000c1e1900 */
[----:B------:R-:W-:Y:S01]  /*7900*/  @!P0 PRMT R142, R0, 0x7610, R142 ;  /* 0x00007610008e8816 */ /* 0x000fe2000000008e */
[----:B-1----:R-:W3:Y:S06]  /*7910*/  @!P0 LDC R71, c[0x0][0xc80] ;  /* 0x00032000ff478b82 */ /* 0x002eec0000000800 */
.L_x_105:
[----:B------:R-:W-:Y:S05]  /*7920*/  @!P5 BRA `(.L_x_106) ;  /* 0x000000000024d947 */ /* 0x000fea0003800000 */
[----:B------:R-:W-:Y:S01]  /*7930*/  ISETP.NE.U32.AND P0, PT, R132, RZ, PT ;  /* 0x000000ff8400720c */ /* 0x000fe20003f05070 */
[----:B------:R-:W1:Y:S03]  /*7940*/  LDCU.64 UR4, c[0x0][0x358] ;  /* 0x00006b00ff0477ac */ /* 0x000e660008000a00 */
[----:B------:R-:W-:Y:S11]  /*7950*/  ISETP.NE.AND.EX P0, PT, R133, RZ, PT, P0 ;  /* 0x000000ff8500720c */ /* 0x000ff60003f05300 */
[----:B------:R-:W-:Y:S02]  /*7960*/  @!UPT UIADD3 URZ, UPT, UPT, URZ, URZ, URZ ;  /* 0x000000fffffff290 */ /* 0x000fe4000fffe0ff */
[----:B------:R-:W4:Y:S01]  /*7970*/  @P0 LDC.64 R4, c[0x0][0xca8] ;  /* 0x00032a00ff040b82 */ /* 0x000f220000000a00 */
[----:B--2---:R-:W-:Y:S04]  /*7980*/  @P0 IMAD R0, R134, UR52, RZ ;  /* 0x0000003486000c24 */ /* 0x004fe8000f8e02ff */
[----:B----4-:R-:W-:Y:S05]  /*7990*/  @P0 IMAD.WIDE R4, R0, 0x4, R4 ;  /* 0x0000000400040825 */ /* 0x010fea00078e0204 */
[----:B-1---5:R1:W5:Y:S02]  /*79a0*/  @P0 LDG.E R68, desc[UR4][R4.64] ;  /* 0x0000000404440981 */ /* 0x022364000c1e1900 */
[----:B-1----:R-:W4:Y:S02]  /*79b0*/  @!P0 LDC R68, c[0x0][0xca0] ;  /* 0x00032800ff448b82 */ /* 0x002f240000000800 */
.L_x_106:
[----:B---3-5:R-:W-:Y:S01]  /*79c0*/  FSETP.NEU.AND P0, PT, R71, RZ, PT ;  /* 0x000000ff4700720b */ /* 0x028fe20003f0d000 */
[----:B------:R-:W-:Y:S01]  /*79d0*/  IMAD.U32 R3, RZ, RZ, UR38 ;  /* 0x00000026ff037e24 */ /* 0x000fe2000f8e00ff */
[----:B------:R-:W-:Y:S01]  /*79e0*/  SEL R4, RZ, 0xffffffff, P2 ;  /* 0xffffffffff047807 */ /* 0x000fe20001000000 */
[----:B------:R-:W-:Y:S01]  /*79f0*/  IMAD.SHL.U32 R164, R140, 0x2, RZ ;  /* 0x000000028ca47824 */ /* 0x000fe200078e00ff */
[----:B------:R-:W-:Y:S01]  /*7a00*/  @!P4 LOP3.LUT P2, RZ, R142, 0xff, RZ, 0xc0, !PT ;  /* 0x000000ff8effc812 */ /* 0x000fe2000784c0ff */
[----:B------:R-:W-:Y:S01]  /*7a10*/  IMAD.SHL.U32 R75, R152, 0x10, RZ ;  /* 0x00000010984b7824 */ /* 0x000fe200078e00ff */
[----:B--2---:R-:W-:Y:S01]  /*7a20*/  @!P4 SEL R0, RZ, 0xffffffff, P0 ;  /* 0xffffffffff00c807 */ /* 0x004fe20000000000 */
[----:B------:R-:W-:Y:S01]  /*7a30*/  VIADD R163, R164, UR44 ;  /* 0x0000002ca4a37c36 */ /* 0x000fe20008000000 */
[----:B------:R-:W-:Y:S01]  /*7a40*/  LOP3.LUT R151, R151, 0x1, RZ, 0x3c, !PT ;  /* 0x0000000197977812 */ /* 0x000fe200078e3cff */
[----:B------:R-:W-:Y:S01]  /*7a50*/  IMAD.MOV.U32 R85, RZ, RZ, -0x10 ;  /* 0xfffffff0ff557424 */ /* 0x000fe200078e00ff */
[----:B------:R-:W-:Y:S01]  /*7a60*/  @P1 SEL R0, R4, R0, !P2 ;  /* 0x0000000004001207 */ /* 0x000fe20005000000 */
[----:B------:R-:W-:Y:S01]  /*7a70*/  IMAD.SHL.U32 R84, R153, 0x10, RZ ;  /* 0x0000001099547824 */ /* 0x000fe200078e00ff */
[----:B------:R-:W-:Y:S01]  /*7a80*/  SHF.L.U32 R3, R3, 0x1f, RZ ;  /* 0x0000001f03037819 */ /* 0x000fe200000006ff */
[C---:B------:R-:W-:Y:S01]  /*7a90*/  IMAD.IADD R149, R163.reuse, 0x1, R75 ;  /* 0x00000001a3957824 */ /* 0x040fe200078e024b */
[----:B------:R-:W-:Y:S01]  /*7aa0*/  @!P4 LOP3.LUT R0, R0, 0x1, RZ, 0xc0, !PT ;  /* 0x000000010000c812 */ /* 0x000fe200078ec0ff */
[----:B------:R-:W-:Y:S01]  /*7ab0*/  IMAD.IADD R162, R163, 0x1, R84 ;  /* 0x00000001a3a27824 */ /* 0x000fe200078e0254 */
[----:B------:R-:W-:Y:S01]  /*7ac0*/  BSSY B1, `(.L_x_107) ;  /* 0x000004d000017945 */ /* 0x000fe20003800000 */
[----:B------:R-:W-:Y:S01]  /*7ad0*/  IMAD.IADD R159, R84, 0x1, R149 ;  /* 0x00000001549f7824 */ /* 0x000fe200078e0295 */
[----:B------:R-:W-:Y:S01]  /*7ae0*/  ISETP.NE.U32.OR P5, PT, R0, 0x1, P4 ;  /* 0x000000010000780c */ /* 0x000fe200027a5470 */
[----:B------:R-:W-:Y:S01]  /*7af0*/  IMAD.MOV.U32 R86, RZ, RZ, 0x1 ;  /* 0x00000001ff567424 */ /* 0x000fe200078e00ff */
[----:B------:R-:W-:Y:S01]  /*7b00*/  LOP3.LUT P4, R147, R142, 0xff, RZ, 0xc0, !PT ;  /* 0x000000ff8e937812 */ /* 0x000fe2000788c0ff */
[----:B------:R-:W-:Y:S01]  /*7b10*/  IMAD.MOV.U32 R74, RZ, RZ, RZ ;  /* 0x000000ffff4a7224 */ /* 0x000fe200078e00ff */
[----:B------:R-:W-:Y:S02]  /*7b20*/  P2R R157, PR, RZ, 0x20 ;  /* 0x00000020ff9d7803 */ /* 0x000fe40000000000 */
[----:B------:R-:W-:Y:S02]  /*7b30*/  CS2R R130, SRZ ;  /* 0x0000000000827805 */ /* 0x000fe4000001ff00 */
[----:B------:R-:W-:Y:S02]  /*7b40*/  CS2R R128, SRZ ;  /* 0x0000000000807805 */ /* 0x000fe4000001ff00 */
[----:B------:R-:W-:Y:S02]  /*7b50*/  CS2R R122, SRZ ;  /* 0x00000000007a7805 */ /* 0x000fe4000001ff00 */
[----:B------:R-:W-:Y:S02]  /*7b60*/  CS2R R120, SRZ ;  /* 0x0000000000787805 */ /* 0x000fe4000001ff00 */
[----:B------:R-:W-:Y:S02]  /*7b70*/  CS2R R114, SRZ ;  /* 0x0000000000727805 */ /* 0x000fe4000001ff00 */
[----:B------:R-:W-:Y:S02]  /*7b80*/  CS2R R112, SRZ ;  /* 0x0000000000707805 */ /* 0x000fe4000001ff00 */
[----:B------:R-:W-:Y:S02]  /*7b90*/  CS2R R106, SRZ ;  /* 0x00000000006a7805 */ /* 0x000fe4000001ff00 */
[----:B------:R-:W-:Y:S02]  /*7ba0*/  CS2R R104, SRZ ;  /* 0x0000000000687805 */ /* 0x000fe4000001ff00 */
[----:B------:R-:W-:Y:S02]  /*7bb0*/  @P5 SHF.L.U32 R0, R151, 0x1f, RZ ;  /* 0x0000001f97005819 */ /* 0x000fe400000006ff */
[----:B------:R-:W-:Y:S02]  /*7bc0*/  CS2R R98, SRZ ;  /* 0x0000000000627805 */ /* 0x000fe4000001ff00 */
[----:B------:R-:W-:Y:S02]  /*7bd0*/  CS2R R96, SRZ ;  /* 0x0000000000607805 */ /* 0x000fe4000001ff00 */
[----:B------:R-:W-:Y:S01]  /*7be0*/  CS2R R90, SRZ ;  /* 0x00000000005a7805 */ /* 0x000fe2000001ff00 */
[----:B------:R1:W2:Y:S01]  /*7bf0*/  @P5 SYNCS.PHASECHK.TRANS64.TRYWAIT P2, [UR44+0x20], R0 ;  /* 0x00002000ff0055a7 */ /* 0x0002a2000804112c */
[----:B------:R-:W-:Y:S02]  /*7c00*/  CS2R R88, SRZ ;  /* 0x0000000000587805 */ /* 0x000fe4000001ff00 */
[----:B------:R-:W-:Y:S02]  /*7c10*/  CS2R R82, SRZ ;  /* 0x0000000000527805 */ /* 0x000fe4000001ff00 */
[----:B------:R-:W-:Y:S02]  /*7c20*/  CS2R R80, SRZ ;  /* 0x0000000000507805 */ /* 0x000fe4000001ff00 */
[----:B------:R-:W-:Y:S02]  /*7c30*/  CS2R R78, SRZ ;  /* 0x00000000004e7805 */ /* 0x000fe4000001ff00 */
[----:B------:R-:W-:Y:S01]  /*7c40*/  CS2R R76, SRZ ;  /* 0x00000000004c7805 */ /* 0x000fe2000001ff00 */
[----:B------:R3:W3:Y:S01]  /*7c50*/  SYNCS.PHASECHK.TRANS64.TRYWAIT P1, [UR44+0x90], R3 ;  /* 0x00009003ff0075a7 */ /* 0x0006e2000802112c */
[----:B-1----:R-:W-:Y:S02]  /*7c60*/  SEL R0, RZ, 0xffffffff, P0 ;  /* 0xffffffffff007807 */ /* 0x002fe40000000000 */
[----:B------:R-:W-:Y:S02]  /*7c70*/  ISETP.NE.AND P0, PT, RZ, UR38, PT ;  /* 0x00000026ff007c0c */ /* 0x000fe4000bf05270 */
[----:B------:R-:W-:Y:S02]  /*7c80*/  @P3 SEL R0, R4, R0, !P4 ;  /* 0x0000000004003207 */ /* 0x000fe40006000000 */
[----:B------:R-:W-:Y:S02]  /*7c90*/  SEL R70, RZ, 0xc0, P0 ;  /* 0x000000c0ff467807 */ /* 0x000fe40000000000 */
[----:B------:R-:W-:Y:S04]  /*7ca0*/  LOP3.LUT R0, R0, 0x1, RZ, 0xc0, !PT ;  /* 0x0000000100007812 */ /* 0x000fe800078ec0ff */
[----:B------:R-:W-:Y:S01]  /*7cb0*/  ISETP.NE.U32.AND P3, PT, R0, 0x1, PT ;  /* 0x000000010000780c */ /* 0x000fe20003f65070 */
[----:B------:R-:W-:Y:S03]  /*7cc0*/  IMAD.U32 R0, RZ, RZ, UR38 ;  /* 0x00000026ff007e24 */ /* 0x000fe6000f8e00ff */
[----:B------:R-:W-:Y:S01]  /*7cd0*/  P2R R87, PR, RZ, 0x8 ;  /* 0x00000008ff577803 */ /* 0x000fe20000000000 */
[----:B------:R-:W-:Y:S01]  /*7ce0*/  IMAD R69, R0, 0xc0, R2 ;  /* 0x000000c000457824 */ /* 0x000fe200078e0202 */
[----:B------:R-:W-:Y:S04]  /*7cf0*/  ISETP.NE.U32.AND P3, PT, R141, 0x1, PT ;  /* 0x000000018d00780c */ /* 0x000fe80003f65070 */
[----:B------:R-:W-:Y:S05]  /*7d00*/  SEL R85, R85, 0x10, !P3 ;  /* 0x0000001055557807 */ /* 0x000fea0005800000 */
[----:B------:R-:W-:Y:S02]  /*7d10*/  IMAD.IADD R163, R163, 0x1, R85 ;  /* 0x00000001a3a37824 */ /* 0x000fe400078e0255 */
[C---:B------:R-:W-:Y:S02]  /*7d20*/  IMAD.IADD R161, R85.reuse, 0x1, R162 ;  /* 0x0000000155a17824 */ /* 0x040fe400078e02a2 */
[C---:B------:R-:W-:Y:S02]  /*7d30*/  IMAD.IADD R160, R85.reuse, 0x1, R149 ;  /* 0x0000000155a07824 */ /* 0x040fe400078e0295 */
[----:B------:R-:W-:Y:S01]  /*7d40*/  IMAD.IADD R158, R85, 0x1, R159 ;  /* 0x00000001559e7824 */ /* 0x000fe200078e029f */
[----:B--2---:R-:W-:Y:S01]  /*7d50*/  @P5 SEL R86, RZ, 0x1, !P2 ;  /* 0x00000001ff565807 */ /* 0x004fe20005000000 */
[----:B------:R-:W-:Y:S06]  /*7d60*/  @!P5 BRA `(.L_x_108) ;  /* 0x000000000088d947 */ /* 0x000fec0003800000 */
[----:B------:R-:W-:Y:S01]  /*7d70*/  IMAD.MOV.U32 R131, RZ, RZ, RZ ;  /* 0x000000ffff837224 */ /* 0x000fe200078e00ff */
[----:B------:R-:W-:Y:S01]  /*7d80*/  ISETP.NE.AND P0, PT, R86, RZ, PT ;  /* 0x000000ff5600720c */ /* 0x000fe20003f05270 */
[----:B------:R-:W-:Y:S01]  /*7d90*/  BSSY B0, `(.L_x_109) ;  /* 0x0000014000007945 */ /* 0x000fe20003800000 */
        /* <DEDUP_REMOVED lines=14> */
[----:B------:R-:W-:Y:S01]  /*7e80*/  CS2R R128, SRZ ;  /* 0x0000000000807805 */ /* 0x000fe2000001ff00 */
[----:B------:R-:W-:Y:S06]  /*7e90*/  @P0 BRA `(.L_x_110) ;  /* 0x00000000000c0947 */ /* 0x000fec0003800000 */
[----:B------:R-:W-:Y:S04]  /*7ea0*/  SHF.L.U32 R4, R151, 0x1f, RZ ;  /* 0x0000001f97047819 */ /* 0x000fe800000006ff */
[----:B------:R-:W1:Y:S02]  /*7eb0*/  SYNCS.PHASECHK.TRANS64.TRYWAIT P0, [UR44+0x20], R4 ;  /* 0x00002004ff0075a7 */ /* 0x000e64000800112c */
[----:B-1----:R-:W-:Y:S05]  /*7ec0*/  @!P0 BRA `(.L_x_111) ;  /* 0x0000005c005c8947 */ /* 0x002fea0003800000 */
.L_x_110:
[----:B------:R-:W-:Y:S05]  /*7ed0*/  BSYNC B0 ;  /* 0x0000000000007941 */ /* 0x000fea0003800000 */
.L_x_109:
[----:B------:R-:W-:Y:S01]  /*7ee0*/  ISETP.NE.AND P0, PT, R87, RZ, PT ;  /* 0x000000ff5700720c */ /* 0x000fe20003f05270 */
[----:B------:R-:W-:Y:S11]  /*7ef0*/  HFMA2 R74, -RZ, RZ, 0, 5.9604644775390625e-08 ;  /* 0x00000001ff4a7431 */ /* 0x000ff600000001ff */
[----:B------:R-:W-:Y:S01]  /*7f00*/  @!UPT UIADD3 URZ, UPT, UPT, URZ, URZ, URZ ;  /* 0x000000fffffff290 */ /* 0x000fe2000fffe0ff */
[----:B------:R2:W1:Y:S04]  /*7f10*/  @P0 LDS.128 R76, [R164+UR44+0x400] ;  /* 0x0004002ca44c0984 */ /* 0x0004680008000c00 */
[----:B------:R2:W1:Y:S04]  /*7f20*/  @P0 LDS.128 R80, [R163+0x400] ;  /* 0x00040000a3500984 */ /* 0x0004680000000c00 */
[----:B------:R2:W1:Y:S04]  /*7f30*/  @P0 LDS.128 R88, [R162+0x400] ;  /* 0x00040000a2580984 */ /* 0x0004680000000c00 */
[----:B------:R2:W1:Y:S04]  /*7f40*/  @P0 LDS.128 R96, [R161+0x400] ;  /* 0x00040000a1600984 */ /* 0x0004680000000c00 */
[----:B------:R2:W1:Y:S04]  /*7f50*/  @P0 LDS.128 R104, [R149+0x400] ;  /* 0x0004000095680984 */ /* 0x0004680000000c00 */
[----:B------:R2:W1:Y:S04]  /*7f60*/  @P0 LDS.128 R112, [R160+0x400] ;  /* 0x00040000a0700984 */ /* 0x0004680000000c00 */
[----:B------:R2:W1:Y:S04]  /*7f70*/  @P0 LDS.128 R120, [R159+0x400] ;  /* 0x000400009f780984 */ /* 0x0004680000000c00 */
[----:B------:R2:W1:Y:S02]  /*7f80*/  @P0 LDS.128 R128, [R158+0x400] ;  /* 0x000400009e800984 */ /* 0x0004640000000c00 */
.L_x_108:
[----:B------:R-:W-:Y:S05]  /*7f90*/  BSYNC B1 ;  /* 0x0000000000017941 */ /* 0x000fea0003800000 */
.L_x_107:
[----:B------:R-:W-:Y:S05]  /*7fa0*/  IMAD.IADD R16, R69, 0x1, R70 ;  /* 0x0000000145107824 */ /* 0x000fea00078e0246 */
[----:B-1----:R-:W-:Y:S04]  /*7fb0*/  SHF.R.U32.HI R0, RZ, 0x15, R16 ;  /* 0x00000015ff007819 */ /* 0x002fe80000011610 */
[----:B------:R-:W-:Y:S01]  /*7fc0*/  LOP3.LUT P0, RZ, R0, 0x3, R143, 0x48, !PT ;  /* 0x0000000300ff7812 */ /* 0x000fe2000780488f */
[----:B------:R-:W-:Y:S01]  /*7fd0*/  @!UPT UIADD3 URZ, UPT, UPT, URZ, URZ, URZ ;  /* 0x000000fffffff290 */ /* 0x000fe2000fffe0ff */
[----:B---3--:R-:W-:Y:S11]  /*7fe0*/  @P1 BRA `(.L_x_112) ;  /* 0x0000000000081947 */ /* 0x008ff60003800000 */
[----:B------:R-:W1:Y:S02]  /*7ff0*/  SYNCS.PHASECHK.TRANS64.TRYWAIT P1, [UR44+0x90], R3 ;  /* 0x00009003ff0075a7 */ /* 0x000e64000802112c */
[----:B-1----:R-:W-:Y:S05]  /*8000*/  @!P1 BRA `(.L_x_113) ;  /* 0x0000005c00249947 */ /* 0x002fea0003800000 */
.L_x_112:
[----:B------:R-:W-:Y:S05]  /*8010*/  @!P0 BRA `(.L_x_114) ;  /* 0x0000000000408947 */ /* 0x000fea0003800000 */
[----:B------:R-:W3:Y:S01]  /*8020*/  LDCU.64 UR8, c[0x4][0x70] ;  /* 0x01000e00ff0877ac */ /* 0x000ee20008000a00 */
[----:B------:R-:W-:Y:S01]  /*8030*/  MOV R15, 0x0 ;  /* 0x00000000000f7802 */ /* 0x000fe20000000f00 */
[----:B------:R-:W-:Y:S02]  /*8040*/  HFMA2 R12, -RZ, RZ, 0, 5.9604644775390625e-08 ;  /* 0x00000001ff0c7431 */ /* 0x000fe400000001ff */
[----:B------:R-:W-:Y:S02]  /*8050*/  IMAD.MOV.U32 R8, RZ, RZ, 0x192 ;  /* 0x00000192ff087424 */ /* 0x000fe400078e00ff */
[----:B------:R-:W-:Y:S01]  /*8060*/  IMAD.MOV.U32 R13, RZ, RZ, RZ ;  /* 0x000000ffff0d7224 */ /* 0x000fe200078e00ff */
[----:B------:R-:W5:Y:S01]  /*8070*/  LDCU.64 UR6, c[0x4][0x78] ;  /* 0x01000f00ff0677ac */ /* 0x000f620008000a00 */
[----:B------:R-:W1:Y:S01]  /*8080*/  LDC.64 R14, c[0x4][R15] ;  /* 0x010000000f0e7b82 */ /* 0x000e620000000a00 */
[----:B------:R-:W2:Y:S01]  /*8090*/  LDCU.64 UR4, c[0x4][0x10] ;  /* 0x01000200ff0477ac */ /* 0x000ea20008000a00 */
[----:B---3--:R-:W-:Y:S01]  /*80a0*/  MOV R5, UR9 ;  /* 0x0000000900057c02 */ /* 0x008fe20008000f00 */
[----:B------:R-:W-:Y:S01]  /*80b0*/  IMAD.U32 R4, RZ, RZ, UR8 ;  /* 0x00000008ff047e24 */ /* 0x000fe2000f8e00ff */
[----:B-----5:R-:W-:Y:S01]  /*80c0*/  MOV R7, UR7 ;  /* 0x0000000700077c02 */ /* 0x020fe20008000f00 */
[----:B------:R-:W-:Y:S01]  /*80d0*/  IMAD.U32 R6, RZ, RZ, UR6 ;  /* 0x00000006ff067e24 */ /* 0x000fe2000f8e00ff */
[----:B--2---:R-:W-:Y:S01]  /*80e0*/  MOV R11, UR5 ;  /* 0x00000005000b7c02 */ /* 0x004fe20008000f00 */
[----:B------:R-:W-:Y:S02]  /*80f0*/  IMAD.U32 R10, RZ, RZ, UR4 ;  /* 0x00000004ff0a7e24 */ /* 0x000fe4000f8e00ff */
[----:B------:R-:W-:Y:S07]  /*8100*/  LEPC R20, `(.L_x_114) ;  /* 0x000000001014794e */ /* 0x000fee0000000000 */
[----:B-1--4-:R-:W-:Y:S05]  /*8110*/  CALL.ABS.NOINC R14 ;  /* 0x000000000e007343 */ /* 0x012fea0003c00000 */
.L_x_114:
[----:B------:R-:W-:Y:S01]  /*8120*/  SHF.L.U32 R72, R76, 0x10, RZ ;  /* 0x000000104c487819 */ /* 0x000fe200000006ff */
[----:B------:R-:W-:Y:S05]  /*8130*/  WARPSYNC.ALL ;  /* 0x0000000000007948 */ /* 0x000fea0003800000 */
[----:B------:R-:W-:Y:S01]  /*8140*/  R2UR UR4, R16 ;  /* 0x00000000100472ca */ /* 0x000fe200000e0000 */
[----:B------:R-:W-:Y:S01]  /*8150*/  BSSY.RECONVERGENT B0, `(.L_x_115) ;  /* 0x0000101000007945 */ /* 0x000fe20003800200 */
[----:B------:R-:W-:Y:S02]  /*8160*/  LOP3.LUT R73, R77, 0xffff0000, RZ, 0xc0, !PT ;  /* 0xffff00004d497812 */ /* 0x000fe400078ec0ff */
[----:B------:R-:W-:Y:S02]  /*8170*/  R2UR UR5, R155 ;  /* 0x000000009b0572ca */ /* 0x000fe400000e0000 */
[----:B------:R-:W-:Y:S07]  /*8180*/  ISETP.NE.AND P0, PT, R154, RZ, PT ;  /* 0x000000ff9a00720c */ /* 0x000fee0003f05270 */
[----:B------:R-:W3:Y:S01]  /*8190*/  LDTM.x64 R4, tmem[UR4] ;  /* 0x00000004000479ee */ /* 0x000ee20008340000 */
[----:B------:R-:W-:Y:S03]  /*81a0*/  NOP ;  /* 0x0000000000007918 */ /* 0x000fe60000000000 */
[----:B---3--:R-:W-:Y:S01]  /*81b0*/  SYNCS.ARRIVE.TRANS64.RED.A1T0 RZ, [UR5], RZ ;  /* 0x000000ffffff79a7 */ /* 0x008fe20008100405 */
[----:B-1--4-:R-:W-:Y:S01]  /*81c0*/  FMUL R0, R68, R4 ;  /* 0x0000000444007220 */ /* 0x012fe20000400000 */
[----:B------:R-:W-:Y:S01]  /*81d0*/  LOP3.LUT R4, R76, 0xffff0000, RZ, 0xc0, !PT ;  /* 0xffff00004c047812 */ /* 0x000fe200078ec0ff */
[C---:B------:R-:W-:Y:S01]  /*81e0*/  FMUL R3, R68.reuse, R5 ;  /* 0x0000000544037220 */ /* 0x040fe20000400000 */
[C---:B------:R-:W-:Y:S01]  /*81f0*/  FMUL R5, R68.reuse, R9 ;  /* 0x0000000944057220 */ /* 0x040fe20000400000 */
[----:B------:R-:W-:Y:S01]  /*8200*/  FFMA R0, R71, R72, R0 ;  /* 0x0000004847007223 */ /* 0x000fe20000000000 */
[----:B------:R-:W-:Y:S01]  /*8210*/  SHF.L.U32 R72, R77, 0x10, RZ ;  /* 0x000000104d487819 */ /* 0x000fe200000006ff */
[----:B------:R-:W-:Y:S01]  /*8220*/  FFMA R3, R71, R4, R3 ;  /* 0x0000000447037223 */ /* 0x000fe20000000003 */
[C---:B------:R-:W-:Y:S01]  /*8230*/  FMUL R4, R68.reuse, R8 ;  /* 0x0000000844047220 */ /* 0x040fe20000400000 */
[C---:B------:R-:W-:Y:S01]  /*8240*/  FMUL R8, R68.reuse, R12 ;  /* 0x0000000c44087220 */ /* 0x040fe20000400000 */
[C---:B------:R-:W-:Y:S01]  /*8250*/  FMUL R12, R68.reuse, R16 ;  /* 0x00000010440c7220 */ /* 0x040fe20000400000 */
[C---:B------:R-:W-:Y:S01]  /*8260*/  FMUL R16, R68.reuse, R20 ;  /* 0x0000001444107220 */ /* 0x040fe20000400000 */
[----:B------:R-:W-:Y:S01]  /*8270*/  F2FP.BF16.F32.PACK_AB R92, R3, R0 ;  /* 0x00000000035c723e */ /* 0x000fe200000010ff */
[----:B------:R-:W-:Y:S01]  /*8280*/  FMUL R20, R68, R24 ;  /* 0x0000001844147220 */ /* 0x000fe20000400000 */
[----:B------:R-:W-:Y:S01]  /*8290*/  LOP3.LUT R0, R78, 0xffff0000, RZ, 0xc0, !PT ;  /* 0xffff00004e007812 */ /* 0x000fe200078ec0ff */
[C---:B------:R-:W-:Y:S01]  /*82a0*/  FMUL R24, R68.reuse, R28 ;  /* 0x0000001c44187220 */ /* 0x040fe20000400000 */
[----:B------:R-:W-:Y:S01]  /*82b0*/  SHF.L.U32 R3, R79, 0x10, RZ ;  /* 0x000000104f037819 */ /* 0x000fe200000006ff */
[C---:B------:R-:W-:Y:S01]  /*82c0*/  FMUL R28, R68.reuse, R32 ;  /* 0x00000020441c7220 */ /* 0x040fe20000400000 */
        /* <DEDUP_REMOVED lines=15> */
[----:B------:R-:W-:Y:S01]  /*83c0*/  FMUL R60, R68, R64 ;  /* 0x00000040443c7220 */ /* 0x000fe20000400000 */
[----:B------:R-:W-:Y:S01]  /*83d0*/  SHF.L.U32 R64, R78, 0x10, RZ ;  /* 0x000000104e407819 */ /* 0x000fe200000006ff */
[C---:B------:R-:W-:Y:S01]  /*83e0*/  FMUL R7, R68.reuse, R7 ;  /* 0x0000000744077220 */ /* 0x040fe20000400000 */
[C---:B------:R-:W-:Y:S01]  /*83f0*/  FMUL R37, R68.reuse, R41 ;  /* 0x0000002944257220 */ /* 0x040fe20000400000 */
[C---:B------:R-:W-:Y:S01]  /*8400*/  FMUL R41, R68.reuse, R45 ;  /* 0x0000002d44297220 */ /* 0x040fe20000400000 */
[C---:B------:R-:W-:Y:S01]  /*8410*/  FMUL R45, R68.reuse, R49 ;  /* 0x00000031442d7220 */ /* 0x040fe20000400000 */
[C---:B------:R-:W-:Y:S01]  /*8420*/  FFMA R6, R71.reuse, R72, R6 ;  /* 0x0000004847067223 */ /* 0x040fe20000000006 */
[C---:B------:R-:W-:Y:S01]  /*8430*/  FMUL R49, R68.reuse, R53 ;  /* 0x0000003544317220 */ /* 0x040fe20000400000 */
[C---:B------:R-:W-:Y:S01]  /*8440*/  FFMA R7, R71.reuse, R73, R7 ;  /* 0x0000004947077223 */ /* 0x040fe20000000007 */
[C---:B------:R-:W-:Y:S01]  /*8450*/  FMUL R53, R68.reuse, R57 ;  /* 0x0000003944357220 */ /* 0x040fe20000400000 */
[----:B------:R-:W-:Y:S01]  /*8460*/  FFMA R4, R71, R64, R4 ;  /* 0x0000004047047223 */ /* 0x000fe20000000004 */
[----:B------:R-:W-:Y:S01]  /*8470*/  LOP3.LUT R64, R79, 0xffff0000, RZ, 0xc0, !PT ;  /* 0xffff00004f407812 */ /* 0x000fe200078ec0ff */
[C---:B------:R-:W-:Y:S01]  /*8480*/  FMUL R10, R68.reuse, R10 ;  /* 0x0000000a440a7220 */ /* 0x040fe20000400000 */
[----:B------:R-:W-:Y:S01]  /*8490*/  F2FP.BF16.F32.PACK_AB R93, R7, R6 ;  /* 0x00000006075d723e */ /* 0x000fe200000010ff */
[C---:B------:R-:W-:Y:S01]  /*84a0*/  FMUL R57, R68.reuse, R61 ;  /* 0x0000003d44397220 */ /* 0x040fe20000400000 */
[----:B------:R-:W-:Y:S01]  /*84b0*/  LOP3.LUT R6, R83, 0xffff0000, RZ, 0xc0, !PT ;  /* 0xffff000053067812 */ /* 0x000fe200078ec0ff */
[----:B------:R-:W-:Y:S01]  /*84c0*/  FMUL R61, R68, R65 ;  /* 0x00000041443d7220 */ /* 0x000fe20000400000 */
[C---:B------:R-:W-:Y:S01]  /*84d0*/  SHF.L.U32 R65, R80.reuse, 0x10, RZ ;  /* 0x0000001050417819 */ /* 0x040fe200000006ff */
[C---:B------:R-:W-:Y:S01]  /*84e0*/  FFMA R5, R71.reuse, R0, R5 ;  /* 0x0000000047057223 */ /* 0x040fe20000000005 */
[----:B------:R-:W-:Y:S01]  /*84f0*/  LOP3.LUT R0, R80, 0xffff0000, RZ, 0xc0, !PT ;  /* 0xffff000050007812 */ /* 0x000fe200078ec0ff */
[C---:B------:R-:W-:Y:S01]  /*8500*/  FMUL R11, R68.reuse, R11 ;  /* 0x0000000b440b7220 */ /* 0x040fe20000400000 */
[----:B------:R-:W-:Y:S01]  /*8510*/  FFMA R10, R71, R3, R10 ;  /* 0x00000003470a7223 */ /* 0x000fe2000000000a */
[----:B------:R-:W-:Y:S01]  /*8520*/  SHF.L.U32 R3, R81, 0x10, RZ ;  /* 0x0000001051037819 */ /* 0x000fe200000006ff */
[----:B------:R-:W-:Y:S01]  /*8530*/  FMUL R14, R68, R14 ;  /* 0x0000000e440e7220 */ /* 0x000fe20000400000 */
[----:B------:R-:W-:Y:S01]  /*8540*/  F2FP.BF16.F32.PACK_AB R94, R5, R4 ;  /* 0x00000004055e723e */ /* 0x000fe200000010ff */
[C---:B------:R-:W-:Y:S01]  /*8550*/  FFMA R11, R71.reuse, R64, R11 ;  /* 0x00000040470b7223 */ /* 0x040fe2000000000b */
[C---:B------:R-:W-:Y:S01]  /*8560*/  LOP3.LUT R4, R82.reuse, 0xffff0000, RZ, 0xc0, !PT ;  /* 0xffff000052047812 */ /* 0x040fe200078ec0ff */
[----:B------:R-:W-:Y:S01]  /*8570*/  FFMA R8, R71, R65, R8 ;  /* 0x0000004147087223 */ /* 0x000fe20000000008 */
[----:B------:R-:W-:Y:S01]  /*8580*/  SHF.L.U32 R5, R83, 0x10, RZ ;  /* 0x0000001053057819 */ /* 0x000fe200000006ff */
[----:B------:R-:W-:Y:S01]  /*8590*/  FFMA R9, R71, R0, R9 ;  /* 0x0000000047097223 */ /* 0x000fe20000000009 */
[----:B------:R-:W-:Y:S01]  /*85a0*/  LOP3.LUT R0, R81, 0xffff0000, RZ, 0xc0, !PT ;  /* 0xffff000051007812 */ /* 0x000fe200078ec0ff */
[----:B------:R-:W-:Y:S01]  /*85b0*/  FFMA R14, R71, R3, R14 ;  /* 0x00000003470e7223 */ /* 0x000fe2000000000e */
[----:B------:R-:W-:Y:S01]  /*85c0*/  SHF.L.U32 R3, R82, 0x10, RZ ;  /* 0x0000001052037819 */ /* 0x000fe200000006ff */
[C---:B------:R-:W-:Y:S01]  /*85d0*/  FMUL R15, R68.reuse, R15 ;  /* 0x0000000f440f7220 */ /* 0x040fe20000400000 */
[----:B------:R-:W-:Y:S01]  /*85e0*/  F2FP.BF16.F32.PACK_AB R95, R11, R10 ;  /* 0x0000000a0b5f723e */ /* 0x000fe200000010ff */
[----:B------:R-:W-:Y:S01]  /*85f0*/  FMUL R18, R68, R18 ;  /* 0x0000001244127220 */ /* 0x000fe20000400000 */
[----:B------:R-:W-:Y:S01]  /*8600*/  F2FP.BF16.F32.PACK_AB R8, R9, R8 ;  /* 0x000000080908723e */ /* 0x000fe200000010ff */
[C---:B------:R-:W-:Y:S01]  /*8610*/  FFMA R15, R71.reuse, R0, R15 ;  /* 0x00000000470f7223 */ /* 0x040fe2000000000f */
[----:B------:R-:W-:Y:S01]  /*8620*/  SHF.L.U32 R0, R88, 0x10, RZ ;  /* 0x0000001058007819 */ /* 0x000fe200000006ff */
[----:B------:R-:W-:Y:S01]  /*8630*/  FMUL R19, R68, R19 ;  /* 0x0000001344137220 */ /* 0x000fe20000400000 */
[C---:B------:R-:W-:Y:S01]  /*8640*/  FFMA R12, R71.reuse, R3, R12 ;  /* 0x00000003470c7223 */ /* 0x040fe2000000000c */
[----:B------:R-:W-:Y:S01]  /*8650*/  LOP3.LUT R3, R88, 0xffff0000, RZ, 0xc0, !PT ;  /* 0xffff000058037812 */ /* 0x000fe200078ec0ff */
[C---:B------:R-:W-:Y:S01]  /*8660*/  FFMA R13, R71.reuse, R4, R13 ;  /* 0x00000004470d7223 */ /* 0x040fe2000000000d */
[----:B------:R-:W-:Y:S01]  /*8670*/  LOP3.LUT R4, R90, 0xffff0000, RZ, 0xc0, !PT ;  /* 0xffff00005a047812 */ /* 0x000fe200078ec0ff */
[----:B------:R-:W-:Y:S01]  /*8680*/  FFMA R18, R71, R5, R18 ;  /* 0x0000000547127223 */ /* 0x000fe20000000012 */
[----:B------:R-:W-:Y:S01]  /*8690*/  SHF.L.U32 R5, R91, 0x10, RZ ;  /* 0x000000105b057819 */ /* 0x000fe200000006ff */
[----:B------:R-:W-:Y:S01]  /*86a0*/  FFMA R19, R71, R6, R19 ;  /* 0x0000000647137223 */ /* 0x000fe20000000013 */
[----:B------:R-:W-:Y:S01]  /*86b0*/  LOP3.LUT R6, R91, 0xffff0000, RZ, 0xc0, !PT ;  /* 0xffff00005b067812 */ /* 0x000fe200078ec0ff */
[----:B------:R-:W-:Y:S01]  /*86c0*/  FFMA R16, R71, R0, R16 ;  /* 0x0000000047107223 */ /* 0x000fe20000000010 */
[----:B------:R-:W-:Y:S01]  /*86d0*/  SHF.L.U32 R0, R89, 0x10, RZ ;  /* 0x0000001059007819 */ /* 0x000fe200000006ff */
[----:B------:R-:W-:Y:S01]  /*86e0*/  FMUL R22, R68, R22 ;  /* 0x0000001644167220 */ /* 0x000fe20000400000 */
[----:B------:R-:W-:Y:S01]  /*86f0*/  F2FP.BF16.F32.PACK_AB R9, R15, R14 ;  /* 0x0000000e0f09723e */ /* 0x000fe200000010ff */
[C---:B------:R-:W-:Y:S01]  /*8700*/  FFMA R17, R71.reuse, R3, R17 ;  /* 0x0000000347117223 */ /* 0x040fe20000000011 */
[----:B------:R-:W-:Y:S01]  /*8710*/  SHF.L.U32 R3, R90, 0x10, RZ ;  /* 0x000000105a037819 */ /* 0x000fe200000006ff */
[----:B------:R-:W-:Y:S01]  /*8720*/  FFMA R22, R71, R0, R22 ;  /* 0x0000000047167223 */ /* 0x000fe20000000016 */
[----:B------:R-:W-:Y:S01]  /*8730*/  LOP3.LUT R0, R89, 0xffff0000, RZ, 0xc0, !PT ;  /* 0xffff000059007812 */ /* 0x000fe200078ec0ff */
[C---:B------:R-:W-:Y:S01]  /*8740*/  FMUL R23, R68.reuse, R23 ;  /* 0x0000001744177220 */ /* 0x040fe20000400000 */
[----:B------:R-:W-:Y:S01]  /*8750*/  F2FP.BF16.F32.PACK_AB R10, R13, R12 ;  /* 0x0000000c0d0a723e */ /* 0x000fe200000010ff */
[----:B------:R-:W-:Y:S01]  /*8760*/  FMUL R26, R68, R26 ;  /* 0x0000001a441a7220 */ /* 0x000fe20000400000 */
[----:B------:R-:W-:Y:S01]  /*8770*/  F2FP.BF16.F32.PACK_AB R11, R19, R18 ;  /* 0x00000012130b723e */ /* 0x000fe200000010ff */
[----:B------:R-:W-:Y:S01]  /*8780*/  FFMA R23, R71, R0, R23 ;  /* 0x0000000047177223 */ /* 0x000fe20000000017 */
[----:B------:R-:W-:Y:S01]  /*8790*/  SHF.L.U32 R0, R96, 0x10, RZ ;  /* 0x0000001060007819 */ /* 0x000fe200000006ff */
[----:B------:R-:W-:Y:S01]  /*87a0*/  FMUL R27, R68, R27 ;  /* 0x0000001b441b7220 */ /* 0x000fe20000400000 */
[----:B------:R-:W-:Y:S01]  /*87b0*/  F2FP.BF16.F32.PACK_AB R16, R17, R16 ;  /* 0x000000101110723e */ /* 0x000fe200000010ff */
[C---:B------:R-:W-:Y:S01]  /*87c0*/  FFMA R20, R71.reuse, R3, R20 ;  /* 0x0000000347147223 */ /* 0x040fe20000000014 */
[----:B------:R-:W-:Y:S01]  /*87d0*/  LOP3.LUT R3, R96, 0xffff0000, RZ, 0xc0, !PT ;  /* 0xffff000060037812 */ /* 0x000fe200078ec0ff */
[----:B------:R-:W-:Y:S01]  /*87e0*/  FFMA R21, R71, R4, R21 ;  /* 0x0000000447157223 */ /* 0x000fe20000000015 */
[----:B------:R-:W-:Y:S01]  /*87f0*/  SHF.L.U32 R4, R97, 0x10, RZ ;  /* 0x0000001061047819 */ /* 0x000fe200000006ff */
[----:B------:R-:W-:Y:S01]  /*8800*/  FFMA R26, R71, R5, R26 ;  /* 0x00000005471a7223 */ /* 0x000fe2000000001a */
[----:B------:R-:W-:Y:S01]  /*8810*/  F2FP.BF16.F32.PACK_AB R17, R23, R22 ;  /* 0x000000161711723e */ /* 0x000fe200000010ff */
[----:B------:R-:W-:Y:S01]  /*8820*/  FFMA R27, R71, R6, R27 ;  /* 0x00000006471b7223 */ /* 0x000fe2000000001b */
[----:B------:R-:W-:Y:S01]  /*8830*/  F2FP.BF16.F32.PACK_AB R18, R21, R20 ;  /* 0x000000141512723e */ /* 0x000fe200000010ff */
[----:B------:R-:W-:Y:S01]  /*8840*/  FFMA R24, R71, R0, R24 ;  /* 0x0000000047187223 */ /* 0x000fe20000000018 */
[----:B------:R-:W-:Y:S01]  /*8850*/  LOP3.LUT R0, R97, 0xffff0000, RZ, 0xc0, !PT ;  /* 0xffff000061007812 */ /* 0x000fe200078ec0ff */
[C---:B------:R-:W-:Y:S01]  /*8860*/  FMUL R30, R68.reuse, R30 ;  /* 0x0000001e441e7220 */ /* 0x040fe20000400000 */
[----:B------:R-:W-:Y:S01]  /*8870*/  F2FP.BF16.F32.PACK_AB R19, R27, R26 ;  /* 0x0000001a1b13723e */ /* 0x000fe200000010ff */
[----:B------:R-:W-:Y:S01]  /*8880*/  FMUL R31, R68, R31 ;  /* 0x0000001f441f7220 */ /* 0x000fe20000400000 */
[----:B------:R-:W-:Y:S01]  /*8890*/  SHF.L.U32 R5, R131, 0x10, RZ ;  /* 0x0000001083057819 */ /* 0x000fe200000006ff */
[C---:B------:R-:W-:Y:S01]  /*88a0*/  FFMA R25, R71.reuse, R3, R25 ;  /* 0x0000000347197223 */ /* 0x040fe20000000019 */
[C---:B------:R-:W-:Y:S01]  /*88b0*/  SHF.L.U32 R3, R98.reuse, 0x10, RZ ;  /* 0x0000001062037819 */ /* 0x040fe200000006ff */
[----:B------:R-:W-:Y:S01]  /*88c0*/  FFMA R30, R71, R4, R30 ;  /* 0x00000004471e7223 */ /* 0x000fe2000000001e */
[----:B------:R-:W-:Y:S01]  /*88d0*/  SHF.L.U32 R4, R99, 0x10, RZ ;  /* 0x0000001063047819 */ /* 0x000fe200000006ff */
[C---:B------:R-:W-:Y:S01]  /*88e0*/  FFMA R31, R71.reuse, R0, R31 ;  /* 0x00000000471f7223 */ /* 0x040fe2000000001f */
[----:B------:R-:W-:Y:S01]  /*88f0*/  LOP3.LUT R0, R98, 0xffff0000, RZ, 0xc0, !PT ;  /* 0xffff000062007812 */ /* 0x000fe200078ec0ff */
[----:B------:R-:W-:Y:S01]  /*8900*/  FFMA R28, R71, R3, R28 ;  /* 0x00000003471c7223 */ /* 0x000fe2000000001c */
[----:B------:R-:W-:Y:S01]  /*8910*/  LOP3.LUT R3, R99, 0xffff0000, RZ, 0xc0, !PT ;  /* 0xffff000063037812 */ /* 0x000fe200078ec0ff */
[----:B------:R-:W-:Y:S01]  /*8920*/  FMUL R34, R68, R34 ;  /* 0x0000002244227220 */ /* 0x000fe20000400000 */
[----:B------:R-:W-:Y:S01]  /*8930*/  F2FP.BF16.F32.PACK_AB R24, R25, R24 ;  /* 0x000000181918723e */ /* 0x000fe200000010ff */
[----:B------:R-:W-:Y:S01]  /*8940*/  FFMA R29, R71, R0, R29 ;  /* 0x00000000471d7223 */ /* 0x000fe2000000001d */
[----:B------:R-:W-:Y:S01]  /*8950*/  SHF.L.U32 R0, R104, 0x10, RZ ;  /* 0x0000001068007819 */ /* 0x000fe200000006ff */
[----:B------:R-:W-:Y:S01]  /*8960*/  FMUL R35, R68, R35 ;  /* 0x0000002344237220 */ /* 0x000fe20000400000 */
[----:B------:R-:W-:Y:S01]  /*8970*/  F2FP.BF16.F32.PACK_AB R25, R31, R30 ;  /* 0x0000001e1f19723e */ /* 0x000fe200000010ff */
[----:B------:R-:W-:Y:S01]  /*8980*/  FFMA R34, R71, R4, R34 ;  /* 0x0000000447227223 */ /* 0x000fe20000000022 */
[----:B------:R-:W-:Y:S01]  /*8990*/  SHF.L.U32 R4, R105, 0x10, RZ ;  /* 0x0000001069047819 */ /* 0x000fe200000006ff */
[C---:B------:R-:W-:Y:S01]  /*89a0*/  FFMA R35, R71.reuse, R3, R35 ;  /* 0x0000000347237223 */ /* 0x040fe20000000023 */
[----:B------:R-:W-:Y:S01]  /*89b0*/  LOP3.LUT R3, R104, 0xffff0000, RZ, 0xc0, !PT ;  /* 0xffff000068037812 */ /* 0x000fe200078ec0ff */
[----:B------:R-:W-:Y:S01]  /*89c0*/  FFMA R32, R71, R0, R32 ;  /* 0x0000000047207223 */ /* 0x000fe20000000020 */
[----:B------:R-:W-:Y:S01]  /*89d0*/  LOP3.LUT R0, R105, 0xffff0000, RZ, 0xc0, !PT ;  /* 0xffff000069007812 */ /* 0x000fe200078ec0ff */
[C---:B------:R-:W-:Y:S01]  /*89e0*/  FMUL R38, R68.reuse, R38 ;  /* 0x0000002644267220 */ /* 0x040fe20000400000 */
[----:B------:R-:W-:Y:S01]  /*89f0*/  F2FP.BF16.F32.PACK_AB R26, R29, R28 ;  /* 0x0000001c1d1a723e */ /* 0x000fe200000010ff */
[----:B------:R-:W-:Y:S01]  /*8a00*/  FMUL R39, R68, R39 ;  /* 0x0000002744277220 */ /* 0x000fe20000400000 */
[----:B------:R-:W-:Y:S01]  /*8a10*/  F2FP.BF16.F32.PACK_AB R27, R35, R34 ;  /* 0x00000022231b723e */ /* 0x000fe200000010ff */
[C---:B------:R-:W-:Y:S01]  /*8a20*/  FFMA R33, R71.reuse, R3, R33 ;  /* 0x0000000347217223 */ /* 0x040fe20000000021 */
[C---:B------:R-:W-:Y:S01]  /*8a30*/  SHF.L.U32 R3, R106.reuse, 0x10, RZ ;  /* 0x000000106a037819 */ /* 0x040fe200000006ff */
[C---:B------:R-:W-:Y:S01]  /*8a40*/  FFMA R38, R71.reuse, R4, R38 ;  /* 0x0000000447267223 */ /* 0x040fe20000000026 */
[----:B------:R-:W-:Y:S01]  /*8a50*/  LOP3.LUT R4, R106, 0xffff0000, RZ, 0xc0, !PT ;  /* 0xffff00006a047812 */ /* 0x000fe200078ec0ff */
[----:B------:R-:W-:Y:S01]  /*8a60*/  FFMA R39, R71, R0, R39 ;  /* 0x0000000047277223 */ /* 0x000fe20000000027 */
[----:B------:R-:W-:Y:S01]  /*8a70*/  SHF.L.U32 R0, R107, 0x10, RZ ;  /* 0x000000106b007819 */ /* 0x000fe200000006ff */
[----:B------:R-:W-:Y:S01]  /*8a80*/  FMUL R42, R68, R42 ;  /* 0x0000002a442a7220 */ /* 0x000fe20000400000 */
[----:B------:R-:W-:Y:S01]  /*8a90*/  F2FP.BF16.F32.PACK_AB R32, R33, R32 ;  /* 0x000000202120723e */ /* 0x000fe200000010ff */
[----:B------:R-:W-:Y:S01]  /*8aa0*/  FFMA R36, R71, R3, R36 ;  /* 0x0000000347247223 */ /* 0x000fe20000000024 */
[----:B------:R-:W-:Y:S01]  /*8ab0*/  LOP3.LUT R3, R107, 0xffff0000, RZ, 0xc0, !PT ;  /* 0xffff00006b037812 */ /* 0x000fe200078ec0ff */
[----:B------:R1:W-:Y:S01]  /*8ac0*/  STS.128 [R164+UR44+0x400], R92 ;  /* 0x0004005ca4007988 */ /* 0x0003e20008000c2c */
[----:B------:R-:W-:Y:S01]  /*8ad0*/  F2FP.BF16.F32.PACK_AB R33, R39, R38 ;  /* 0x000000262721723e */ /* 0x000fe200000010ff */
[----:B------:R-:W-:Y:S01]  /*8ae0*/  FFMA R37, R71, R4, R37 ;  /* 0x0000000447257223 */ /* 0x000fe20000000025 */
[----:B------:R-:W-:Y:S01]  /*8af0*/  SHF.L.U32 R4, R113, 0x10, RZ ;  /* 0x0000001071047819 */ /* 0x000fe200000006ff */
[----:B------:R-:W-:Y:S01]  /*8b00*/  FFMA R42, R71, R0, R42 ;  /* 0x00000000472a7223 */ /* 0x000fe2000000002a */
[----:B------:R-:W-:Y:S01]  /*8b10*/  SHF.L.U32 R0, R112, 0x10, RZ ;  /* 0x0000001070007819 */ /* 0x000fe200000006ff */
[----:B------:R-:W-:Y:S01]  /*8b20*/  FMUL R43, R68, R43 ;  /* 0x0000002b442b7220 */ /* 0x000fe20000400000 */
[----:B------:R-:W-:Y:S01]  /*8b30*/  F2FP.BF16.F32.PACK_AB R34, R37, R36 ;  /* 0x000000242522723e */ /* 0x000fe200000010ff */
[----:B------:R1:W-:Y:S01]  /*8b40*/  STS.128 [R163+0x400], R8 ;  /* 0x00040008a3007388 */ /* 0x0003e20000000c00 */
[----:B------:R-:W-:Y:S01]  /*8b50*/  LOP3.LUT R6, R131, 0xffff0000, RZ, 0xc0, !PT ;  /* 0xffff000083067812 */ /* 0x000fe200078ec0ff */
[C---:B------:R-:W-:Y:S01]  /*8b60*/  FFMA R43, R71.reuse, R3, R43 ;  /* 0x00000003472b7223 */ /* 0x040fe2000000002b */
[----:B------:R-:W-:Y:S01]  /*8b70*/  LOP3.LUT R3, R112, 0xffff0000, RZ, 0xc0, !PT ;  /* 0xffff000070037812 */ /* 0x000fe200078ec0ff */
[----:B------:R-:W-:Y:S01]  /*8b80*/  FFMA R40, R71, R0, R40 ;  /* 0x0000000047287223 */ /* 0x000fe20000000028 */
[----:B------:R-:W-:Y:S01]  /*8b90*/  LOP3.LUT R0, R113, 0xffff0000, RZ, 0xc0, !PT ;  /* 0xffff000071007812 */ /* 0x000fe200078ec0ff */
[C---:B------:R-:W-:Y:S01]  /*8ba0*/  FMUL R46, R68.reuse, R46 ;  /* 0x0000002e442e7220 */ /* 0x040fe20000400000 */
[----:B------:R-:W-:Y:S01]  /*8bb0*/  F2FP.BF16.F32.PACK_AB R35, R43, R42 ;  /* 0x0000002a2b23723e */ /* 0x000fe200000010ff */
[----:B------:R1:W-:Y:S01]  /*8bc0*/  STS.128 [R162+0x400], R16 ;  /* 0x00040010a2007388 */ /* 0x0003e20000000c00 */
[----:B------:R-:W-:Y:S01]  /*8bd0*/  FMUL R47, R68, R47 ;  /* 0x0000002f442f7220 */ /* 0x000fe20000400000 */
[C---:B------:R-:W-:Y:S01]  /*8be0*/  FFMA R41, R71.reuse, R3, R41 ;  /* 0x0000000347297223 */ /* 0x040fe20000000029 */
[C---:B------:R-:W-:Y:S01]  /*8bf0*/  SHF.L.U32 R3, R114.reuse, 0x10, RZ ;  /* 0x0000001072037819 */ /* 0x040fe200000006ff */
[----:B------:R-:W-:Y:S01]  /*8c00*/  FFMA R46, R71, R4, R46 ;  /* 0x00000004472e7223 */ /* 0x000fe2000000002e */
[----:B------:R-:W-:Y:S01]  /*8c10*/  SHF.L.U32 R4, R115, 0x10, RZ ;  /* 0x0000001073047819 */ /* 0x000fe200000006ff */
[C---:B------:R-:W-:Y:S01]  /*8c20*/  FFMA R47, R71.reuse, R0, R47 ;  /* 0x00000000472f7223 */ /* 0x040fe2000000002f */
[----:B------:R-:W-:Y:S01]  /*8c30*/  LOP3.LUT R0, R114, 0xffff0000, RZ, 0xc0, !PT ;  /* 0xffff000072007812 */ /* 0x000fe200078ec0ff */
[----:B------:R-:W-:Y:S01]  /*8c40*/  FFMA R44, R71, R3, R44 ;  /* 0x00000003472c7223 */ /* 0x000fe2000000002c */
[----:B------:R-:W-:Y:S01]  /*8c50*/  SHF.L.U32 R3, R120, 0x10, RZ ;  /* 0x0000001078037819 */ /* 0x000fe200000006ff */
[----:B------:R1:W-:Y:S01]  /*8c60*/  STS.128 [R161+0x400], R24 ;  /* 0x00040018a1007388 */ /* 0x0003e20000000c00 */
[----:B------:R-:W-:Y:S01]  /*8c70*/  F2FP.BF16.F32.PACK_AB R40, R41, R40 ;  /* 0x000000282928723e */ /* 0x000fe200000010ff */
[----:B------:R-:W-:Y:S01]  /*8c80*/  FFMA R45, R71, R0, R45 ;  /* 0x00000000472d7223 */ /* 0x000fe2000000002d */
[----:B------:R-:W-:Y:S01]  /*8c90*/  LOP3.LUT R0, R115, 0xffff0000, RZ, 0xc0, !PT ;  /* 0xffff000073007812 */ /* 0x000fe200078ec0ff */
[C---:B------:R-:W-:Y:S01]  /*8ca0*/  FMUL R50, R68.reuse, R50 ;  /* 0x0000003244327220 */ /* 0x040fe20000400000 */
[----:B------:R-:W-:Y:S01]  /*8cb0*/  F2FP.BF16.F32.PACK_AB R41, R47, R46 ;  /* 0x0000002e2f29723e */ /* 0x000fe200000010ff */
[----:B------:R-:W-:Y:S01]  /*8cc0*/  FMUL R51, R68, R51 ;  /* 0x0000003344337220 */ /* 0x000fe20000400000 */
[----:B------:R-:W-:Y:S01]  /*8cd0*/  F2FP.BF16.F32.PACK_AB R42, R45, R44 ;  /* 0x0000002c2d2a723e */ /* 0x000fe200000010ff */
[----:B------:R1:W-:Y:S01]  /*8ce0*/  STS.128 [R149+0x400], R32 ;  /* 0x0004002095007388 */ /* 0x0003e20000000c00 */
[C---:B------:R-:W-:Y:S01]  /*8cf0*/  FFMA R50, R71.reuse, R4, R50 ;  /* 0x0000000447327223 */ /* 0x040fe20000000032 */
[----:B------:R-:W-:Y:S01]  /*8d00*/  LOP3.LUT R4, R120, 0xffff0000, RZ, 0xc0, !PT ;  /* 0xffff000078047812 */ /* 0x000fe200078ec0ff */
[----:B------:R-:W-:Y:S01]  /*8d10*/  FFMA R51, R71, R0, R51 ;  /* 0x0000000047337223 */ /* 0x000fe20000000033 */
[----:B------:R-:W-:Y:S01]  /*8d20*/  SHF.L.U32 R0, R121, 0x10, RZ ;  /* 0x0000001079007819 */ /* 0x000fe200000006ff */
[C---:B------:R-:W-:Y:S01]  /*8d30*/  FMUL R54, R68.reuse, R54 ;  /* 0x0000003644367220 */ /* 0x040fe20000400000 */
[----:B------:R-:W-:Y:S01]  /*8d40*/  FFMA R48, R71, R3, R48 ;  /* 0x0000000347307223 */ /* 0x000fe20000000030 */
[----:B------:R-:W-:Y:S01]  /*8d50*/  LOP3.LUT R3, R121, 0xffff0000, RZ, 0xc0, !PT ;  /* 0xffff000079037812 */ /* 0x000fe200078ec0ff */
[----:B------:R-:W-:Y:S01]  /*8d60*/  FFMA R49, R71, R4, R49 ;  /* 0x0000000447317223 */ /* 0x000fe20000000031 */
[----:B------:R-:W-:Y:S01]  /*8d70*/  SHF.L.U32 R4, R123, 0x10, RZ ;  /* 0x000000107b047819 */ /* 0x000fe200000006ff */
[C---:B------:R-:W-:Y:S01]  /*8d80*/  FFMA R54, R71.reuse, R0, R54 ;  /* 0x0000000047367223 */ /* 0x040fe20000000036 */
[----:B------:R-:W-:Y:S01]  /*8d90*/  FMUL R55, R68, R55 ;  /* 0x0000003744377220 */ /* 0x000fe20000400000 */
[----:B------:R-:W-:Y:S01]  /*8da0*/  SHF.L.U32 R0, R122, 0x10, RZ ;  /* 0x000000107a007819 */ /* 0x000fe200000006ff */
[C---:B------:R-:W-:Y:S01]  /*8db0*/  FMUL R58, R68.reuse, R58 ;  /* 0x0000003a443a7220 */ /* 0x040fe20000400000 */
[----:B------:R-:W-:Y:S01]  /*8dc0*/  FMUL R59, R68, R59 ;  /* 0x0000003b443b7220 */ /* 0x000fe20000400000 */
[C---:B------:R-:W-:Y:S01]  /*8dd0*/  FFMA R55, R71.reuse, R3, R55 ;  /* 0x0000000347377223 */ /* 0x040fe20000000037 */
[----:B------:R-:W-:Y:S01]  /*8de0*/  LOP3.LUT R3, R122, 0xffff0000, RZ, 0xc0, !PT ;  /* 0xffff00007a037812 */ /* 0x000fe200078ec0ff */
[----:B------:R-:W-:Y:S01]  /*8df0*/  FFMA R52, R71, R0, R52 ;  /* 0x0000000047347223 */ /* 0x000fe20000000034 */
[----:B------:R-:W-:Y:S01]  /*8e00*/  LOP3.LUT R0, R123, 0xffff0000, RZ, 0xc0, !PT ;  /* 0xffff00007b007812 */ /* 0x000fe200078ec0ff */
[----:B------:R-:W-:Y:S01]  /*8e10*/  FMUL R62, R68, R62 ;  /* 0x0000003e443e7220 */ /* 0x000fe20000400000 */
[----:B------:R-:W-:Y:S01]  /*8e20*/  F2FP.BF16.F32.PACK_AB R43, R51, R50 ;  /* 0x00000032332b723e */ /* 0x000fe200000010ff */
[C---:B------:R-:W-:Y:S01]  /*8e30*/  FFMA R53, R71.reuse, R3, R53 ;  /* 0x0000000347357223 */ /* 0x040fe20000000035 */
[C---:B------:R-:W-:Y:S01]  /*8e40*/  FFMA R58, R71.reuse, R4, R58 ;  /* 0x00000004473a7223 */ /* 0x040fe2000000003a */
[----:B------:R-:W-:Y:S01]  /*8e50*/  FFMA R59, R71, R0, R59 ;  /* 0x00000000473b7223 */ /* 0x000fe2000000003b */
[C---:B------:R-:W-:Y:S01]  /*8e60*/  SHF.L.U32 R3, R128.reuse, 0x10, RZ ;  /* 0x0000001080037819 */ /* 0x040fe200000006ff */
[----:B------:R1:W-:Y:S01]  /*8e70*/  STS.128 [R160+0x400], R40 ;  /* 0x00040028a0007388 */ /* 0x0003e20000000c00 */
[----:B------:R-:W-:Y:S01]  /*8e80*/  LOP3.LUT R0, R128, 0xffff0000, RZ, 0xc0, !PT ;  /* 0xffff000080007812 */ /* 0x000fe200078ec0ff */
[----:B------:R-:W-:Y:S01]  /*8e90*/  FMUL R63, R68, R63 ;  /* 0x0000003f443f7220 */ /* 0x000fe20000400000 */
[----:B------:R-:W-:Y:S01]  /*8ea0*/  SHF.L.U32 R4, R129, 0x10, RZ ;  /* 0x0000001081047819 */ /* 0x000fe200000006ff */
[C---:B------:R-:W-:Y:S01]  /*8eb0*/  FFMA R56, R71.reuse, R3, R56 ;  /* 0x0000000347387223 */ /* 0x040fe20000000038 */
[C---:B------:R-:W-:Y:S01]  /*8ec0*/  SHF.L.U32 R3, R130.reuse, 0x10, RZ ;  /* 0x0000001082037819 */ /* 0x040fe200000006ff */
[----:B------:R-:W-:Y:S01]  /*8ed0*/  FFMA R57, R71, R0, R57 ;  /* 0x0000000047397223 */ /* 0x000fe20000000039 */
[----:B------:R-:W-:Y:S01]  /*8ee0*/  LOP3.LUT R0, R129, 0xffff0000, RZ, 0xc0, !PT ;  /* 0xffff000081007812 */ /* 0x000fe200078ec0ff */
[----:B------:R-:W-:Y:S01]  /*8ef0*/  FFMA R62, R71, R4, R62 ;  /* 0x00000004473e7223 */ /* 0x000fe2000000003e */
[----:B------:R-:W-:Y:S01]  /*8f00*/  LOP3.LUT R4, R130, 0xffff0000, RZ, 0xc0, !PT ;  /* 0xffff000082047812 */ /* 0x000fe200078ec0ff */
[C---:B------:R-:W-:Y:S01]  /*8f10*/  FMUL R66, R68.reuse, R66 ;  /* 0x0000004244427220 */ /* 0x040fe20000400000 */
[----:B------:R-:W-:Y:S01]  /*8f20*/  F2FP.BF16.F32.PACK_AB R48, R49, R48 ;  /* 0x000000303130723e */ /* 0x000fe200000010ff */
[----:B------:R-:W-:Y:S01]  /*8f30*/  FFMA R63, R71, R0, R63 ;  /* 0x00000000473f7223 */ /* 0x000fe2000000003f */
[----:B------:R-:W-:Y:S01]  /*8f40*/  FMUL R67, R68, R67 ;  /* 0x0000004344437220 */ /* 0x000fe20000400000 */
[----:B------:R-:W-:Y:S01]  /*8f50*/  F2FP.BF16.F32.PACK_AB R49, R55, R54 ;  /* 0x000000363731723e */ /* 0x000fe200000010ff */
[----:B------:R-:W-:Y:S01]  /*8f60*/  FFMA R60, R71, R3, R60 ;  /* 0x00000003473c7223 */ /* 0x000fe2000000003c */
[----:B------:R-:W-:Y:S01]  /*8f70*/  F2FP.BF16.F32.PACK_AB R50, R53, R52 ;  /* 0x000000343532723e */ /* 0x000fe200000010ff */
[----:B------:R-:W-:Y:S01]  /*8f80*/  FFMA R61, R71, R4, R61 ;  /* 0x00000004473d7223 */ /* 0x000fe2000000003d */
[----:B------:R-:W-:Y:S01]  /*8f90*/  F2FP.BF16.F32.PACK_AB R51, R59, R58 ;  /* 0x0000003a3b33723e */ /* 0x000fe200000010ff */
[C---:B------:R-:W-:Y:S01]  /*8fa0*/  FFMA R66, R71.reuse, R5, R66 ;  /* 0x0000000547427223 */ /* 0x040fe20000000042 */
[----:B------:R-:W-:Y:S01]  /*8fb0*/  FFMA R67, R71, R6, R67 ;  /* 0x0000000647437223 */ /* 0x000fe20000000043 */
[----:B------:R-:W-:Y:S02]  /*8fc0*/  F2FP.BF16.F32.PACK_AB R56, R57, R56 ;  /* 0x000000383938723e */ /* 0x000fe400000010ff */
[----:B------:R1:W-:Y:S01]  /*8fd0*/  STS.128 [R159+0x400], R48 ;  /* 0x000400309f007388 */ /* 0x0003e20000000c00 */
[----:B------:R-:W-:Y:S02]  /*8fe0*/  F2FP.BF16.F32.PACK_AB R57, R63, R62 ;  /* 0x0000003e3f39723e */ /* 0x000fe400000010ff */
[----:B------:R-:W-:Y:S02]  /*8ff0*/  F2FP.BF16.F32.PACK_AB R58, R61, R60 ;  /* 0x0000003c3d3a723e */ /* 0x000fe400000010ff */
[----:B------:R-:W-:Y:S05]  /*9000*/  F2FP.BF16.F32.PACK_AB R59, R67, R66 ;  /* 0x00000042433b723e */ /* 0x000fea00000010ff */
[----:B------:R1:W-:Y:S01]  /*9010*/  STS.128 [R158+0x400], R56 ;  /* 0x000400389e007388 */ /* 0x0003e20000000c00 */
[----:B------:R-:W-:Y:S01]  /*9020*/  @!PT LDS RZ, [RZ] ;  /* 0x00000000fffff984 */ /* 0x000fe20000000800 */
[----:B------:R-:W-:Y:S01]  /*9030*/  @!PT LDS RZ, [RZ] ;  /* 0x00000000fffff984 */ /* 0x000fe20000000800 */
[----:B------:R-:W-:Y:S01]  /*9040*/  @!PT LDS RZ, [RZ] ;  /* 0x00000000fffff984 */ /* 0x000fe20000000800 */
[----:B------:R-:W-:Y:S01]  /*9050*/  @!PT LDS RZ, [RZ] ;  /* 0x00000000fffff984 */ /* 0x000fe20000000800 */
[----:B------:R3:W-:Y:S07]  /*9060*/  MEMBAR.ALL.CTA ;  /* 0x0000000000007992 */ /* 0x0007ee0000008000 */
[----:B---3--:R-:W3:Y:S02]  /*9070*/  FENCE.VIEW.ASYNC.S ;  /* 0x00000000000073c6 */ /* 0x008ee40000000000 */
[----:B---3--:R-:W-:Y:S06]  /*9080*/  BAR.SYNC.DEFER_BLOCKING 0x1, 0x80 ;  /* 0x0042000000007b1d */ /* 0x008fec0000010000 */
[----:B------:R-:W-:Y:S05]  /*9090*/  @P0 BRA `(.L_x_116) ;  /* 0x0000000000300947 */ /* 0x000fea0003800000 */
[----:B------:R-:W3:Y:S01]  /*90a0*/  LDCU.64 UR6, c[0x0][0x348] ;  /* 0x00006900ff0677ac */ /* 0x000ee20008000a00 */
[----:B------:R-:W-:Y:S01]  /*90b0*/  R2UR UR5, R70 ;  /* 0x00000000460572ca */ /* 0x000fe200000e0000 */
[----:B------:R-:W-:Y:S01]  /*90c0*/  UIADD3 UR4, UPT, UPT, UR44, 0x400, URZ ;  /* 0x000004002c047890 */ /* 0x000fe2000fffe0ff */
[----:B------:R-:W-:Y:S05]  /*90d0*/  UMOV UR51, UR52 ;  /* 0x0000003400337c82 */ /* 0x000fea0008000000 */
[----:B------:R-:W-:Y:S06]  /*90e0*/  IMAD.U32 R146, RZ, RZ, UR4 ;  /* 0x00000004ff927e24 */ /* 0x000fec000f8e00ff */
[----:B------:R-:W-:Y:S01]  /*90f0*/  UIADD3 UR49, UPT, UPT, UR53, UR5, URZ ;  /* 0x0000000535317290 */ /* 0x000fe2000fffe0ff */
[----:B------:R-:W-:Y:S01]  /*9100*/  R2UR UR48, R146 ;  /* 0x00000000923072ca */ /* 0x000fe200000e0000 */
[----:B---3--:R-:W-:Y:S04]  /*9110*/  UIADD3 UR4, UP0, UPT, UR6, 0xa80, URZ ;  /* 0x00000a8006047890 */ /* 0x008fe8000ff1e0ff */
[----:B------:R-:W-:Y:S09]  /*9120*/  UIADD3.X UR5, UPT, UPT, URZ, UR7, URZ, UP0, !UPT ;  /* 0x00000007ff057290 */ /* 0x000ff200087fe4ff */
[----:B------:R3:W-:Y:S01]  /*9130*/  UTMASTG.3D [UR48], [UR4] ;  /* 0x00000030040073b5 */ /* 0x0007e20008010000 */
[----:B------:R0:W-:Y:S01]  /*9140*/  UTMACMDFLUSH ;  /* 0x00000000000079b7 */ /* 0x0001e20000000000 */
[----:B---3--:R-:W-:Y:S04]  /*9150*/  DEPBAR.LE SB0, 0x1 ;  /* 0x000080400000791a */ /* 0x008fe80000000000 */
.L_x_116:
[----:B------:R-:W-:Y:S05]  /*9160*/  BSYNC.RECONVERGENT B0 ;  /* 0x0000000000007941 */ /* 0x000fea0003800200 */
.L_x_115:
[----:B------:R-:W-:Y:S01]  /*9170*/  BAR.SYNC.DEFER_BLOCKING 0x1, 0x80 ;  /* 0x0042000000007b1d */ /* 0x000fe20000010000 */
[----:B------:R-:W-:Y:S01]  /*9180*/  ISETP.NE.AND P1, PT, R157, RZ, PT ;  /* 0x000000ff9d00720c */ /* 0x000fe20003f25270 */
[----:B------:R-:W-:Y:S01]  /*9190*/  UISETP.NE.AND UP0, UPT, UR54, URZ, UPT ;  /* 0x000000ff3600728c */ /* 0x000fe2000bf05270 */
[----:B------:R-:W-:Y:S11]  /*91a0*/  LEA R3, R74, UR44, 0x3 ;  /* 0x0000002c4a037c11 */ /* 0x000ff6000f8e18ff */
[----:B------:R-:W-:Y:S01]  /*91b0*/  @P1 SHF.L.U32 R5, R151, 0x1f, RZ ;  /* 0x0000001f97051819 */ /* 0x000fe200000006ff */
[----:B------:R-:W-:Y:S06]  /*91c0*/  BRA.U !UP0, `(.L_x_117) ;  /* 0x0000000108247547 */ /* 0x000fec000b800000 */
[----:B------:R-:W3:Y:S01]  /*91d0*/  S2R R0, SR_CgaCtaId ;  /* 0x0000000000007919 */ /* 0x000ee20000008800 */
[----:B------:R-:W-:Y:S01]  /*91e0*/  IMAD.U32 R4, RZ, RZ, UR47 ;  /* 0x0000002fff047e24 */ /* 0x000fe2000f8e00ff */
[----:B------:R-:W-:Y:S04]  /*91f0*/  UIADD3 UR4, UPT, UPT, UR47, 0x1, URZ ;  /* 0x000000012f047890 */ /* 0x000fe8000fffe0ff */
[----:B------:R-:W-:Y:S01]  /*9200*/  @P1 LEA R4, R4, UR44, 0x3 ;  /* 0x0000002c04041c11 */ /* 0x000fe2000f8e18ff */
[----:B------:R-:W-:Y:S04]  /*9210*/  UISETP.NE.AND UP0, UPT, UR4, 0x4, UPT ;  /* 0x000000040400788c */ /* 0x000fe8000bf05270 */
[----:B------:R-:W-:Y:S01]  /*9220*/  @P1 VIADD R4, R4, 0x40 ;  /* 0x0000004004041836 */ /* 0x000fe20000000000 */
[----:B------:R-:W-:Y:S04]  /*9230*/  USEL UR47, UR4, URZ, UP0 ;  /* 0x000000ff042f7287 */ /* 0x000fe80008000000 */
[----:B---3--:R-:W-:Y:S04]  /*9240*/  @P1 PRMT R0, R0, 0x654, R4 ;  /* 0x0000065400001816 */ /* 0x008fe80000000004 */
[----:B------:R3:W-:Y:S04]  /*9250*/  @P1 SYNCS.ARRIVE.TRANS64.RED.A1T0 RZ, [R0+URZ], RZ ;  /* 0x000000ff00ff19a7 */ /* 0x0007e800081004ff */
.L_x_117:
[----:B------:R-:W4:Y:S01]  /*9260*/  @P1 SYNCS.PHASECHK.TRANS64.TRYWAIT P0, [R3+URZ+0x20], R5 ;  /* 0x00002005030015a7 */ /* 0x000f2200080011ff */
[----:B------:R-:W-:Y:S01]  /*9270*/  UISETP.NE.AND UP0, UPT, UR38, URZ, UPT ;  /* 0x000000ff2600728c */ /* 0x000fe2000bf05270 */
[----:B------:R-:W-:Y:S01]  /*9280*/  BSSY B1, `(.L_x_118) ;  /* 0x0000021000017945 */ /* 0x000fe20003800000 */
[----:B------:R-:W-:Y:S02]  /*9290*/  UMOV UR4, 0x80 ;  /* 0x0000008000047882 */ /* 0x000fe40000000000 */
[----:B------:R-:W-:Y:S01]  /*92a0*/  USEL UR39, UR4, 0x40, !UP0 ;  /* 0x0000004004277887 */ /* 0x000fe2000c000000 */
[----:B----4-:R-:W-:Y:S01]  /*92b0*/  @P1 SEL R86, RZ, 0x1, !P0 ;  /* 0x00000001ff561807 */ /* 0x010fe20004000000 */
[----:B------:R-:W-:Y:S10]  /*92c0*/  @!P1 BRA `(.L_x_119) ;  /* 0x0000000000709947 */ /* 0x000ff40003800000 */
[----:B------:R-:W-:Y:S01]  /*92d0*/  ISETP.NE.AND P1, PT, R87, RZ, PT ;  /* 0x000000ff5700720c */ /* 0x000fe20003f25270 */
[----:B------:R-:W-:Y:S01]  /*92e0*/  BSSY B0, `(.L_x_120) ;  /* 0x000000b000007945 */ /* 0x000fe20003800000 */
[----:B------:R-:W-:Y:S11]  /*92f0*/  ISETP.NE.AND P0, PT, R86, RZ, PT ;  /* 0x000000ff5600720c */ /* 0x000ff60003f05270 */
[----:B------:R-:W-:Y:S05]  /*9300*/  @P1 IMAD R7, R74, 0x4000, R164 ;  /* 0x000040004a071824 */ /* 0x000fea00078e02a4 */
[----:B------:R-:W-:Y:S04]  /*9310*/  @P1 IADD3 R6, PT, PT, R7, UR44, RZ ;  /* 0x0000002c07061c10 */ /* 0x000fe8000fffe0ff */
[----:B------:R-:W-:Y:S01]  /*9320*/  @P1 IADD3 R5, PT, PT, R84, R6, RZ ;  /* 0x0000000654051210 */ /* 0x000fe20007ffe0ff */
[--C-:B------:R-:W-:Y:S02]  /*9330*/  @P1 IMAD.IADD R4, R75, 0x1, R6.reuse ;  /* 0x000000014b041824 */ /* 0x100fe400078e0206 */
[----:B------:R-:W-:Y:S01]  /*9340*/  @P1 IMAD.IADD R6, R85, 0x1, R6 ;  /* 0x0000000155061824 */ /* 0x000fe200078e0206 */
[----:B------:R-:W-:Y:S06]  /*9350*/  @P0 BRA `(.L_x_121) ;  /* 0x00000000000c0947 */ /* 0x000fec0003800000 */
[----:B---3--:R-:W-:Y:S04]  /*9360*/  SHF.L.U32 R0, R151, 0x1f, RZ ;  /* 0x0000001f97007819 */ /* 0x008fe800000006ff */
[----:B------:R-:W3:Y:S02]  /*9370*/  SYNCS.PHASECHK.TRANS64.TRYWAIT P0, [R3+URZ+0x20], R0 ;  /* 0x00002000030075a7 */ /* 0x000ee400080011ff */
[----:B---3--:R-:W-:Y:S05]  /*9380*/  @!P0 BRA `(.L_x_122) ;  /* 0x00000048005c8947 */ /* 0x008fea0003800000 */
.L_x_121:
[----:B------:R-:W-:Y:S05]  /*9390*/  BSYNC B0 ;  /* 0x0000000000007941 */ /* 0x000fea0003800000 */
.L_x_120:
[----:B------:R-:W-:Y:S01]  /*93a0*/  ISETP.NE.AND P0, PT, R87, RZ, PT ;  /* 0x000000ff5700720c */ /* 0x000fe20003f05270 */
[----:B------:R-:W-:Y:S11]  /*93b0*/  VIADD R74, R74, 0x1 ;  /* 0x000000014a4a7836 */ /* 0x000ff60000000000 */
[----:B------:R-:W-:Y:S01]  /*93c0*/  @!UPT UIADD3 URZ, UPT, UPT, URZ, URZ, URZ ;  /* 0x000000fffffff290 */ /* 0x000fe2000fffe0ff */
[----:B------:R4:W1:Y:S01]  /*93d0*/  @P0 LDS.128 R80, [R6+0x400] ;  /* 0x0004000006500984 */ /* 0x0008620000000c00 */
[--C-:B---3--:R-:W-:Y:S01]  /*93e0*/  @P0 IMAD.IADD R0, R84, 0x1, R4.reuse ;  /* 0x0000000154000824 */ /* 0x108fe200078e0204 */
[C---:B------:R-:W-:Y:S02]  /*93f0*/  @P0 IADD3 R3, PT, PT, R85.reuse, R5, RZ ;  /* 0x0000000555030210 */ /* 0x040fe40007ffe0ff */
[----:B------:R3:W1:Y:S04]  /*9400*/  @P0 LDS.128 R88, [R5+0x400] ;  /* 0x0004000005580984 */ /* 0x0006680000000c00 */
[----:B------:R1:W1:Y:S04]  /*9410*/  @P0 LDS.128 R76, [R7+UR44+0x400] ;  /* 0x0004002c074c0984 */ /* 0x0002680008000c00 */
[----:B------:R1:W1:Y:S04]  /*9420*/  @P0 LDS.128 R96, [R3+0x400] ;  /* 0x0004000003600984 */ /* 0x0002680000000c00 */
[----:B------:R1:W1:Y:S04]  /*9430*/  @P0 LDS.128 R104, [R4+0x400] ;  /* 0x0004000004680984 */ /* 0x0002680000000c00 */
[----:B------:R1:W1:Y:S01]  /*9440*/  @P0 LDS.128 R120, [R0+0x400] ;  /* 0x0004000000780984 */ /* 0x0002620000000c00 */
[C---:B----4-:R-:W-:Y:S01]  /*9450*/  @P0 IMAD.IADD R6, R85.reuse, 0x1, R4 ;  /* 0x0000000155060824 */ /* 0x050fe200078e0204 */
[----:B---3--:R-:W-:Y:S04]  /*9460*/  @P0 IADD3 R5, PT, PT, R85, R0, RZ ;  /* 0x0000000055050210 */ /* 0x008fe80007ffe0ff */
[----:B------:R4:W3:Y:S04]  /*9470*/  @P0 LDS.128 R112, [R6+0x400] ;  /* 0x0004000006700984 */ /* 0x0008e80000000c00 */
[----:B------:R4:W1:Y:S02]  /*9480*/  @P0 LDS.128 R128, [R5+0x400] ;  /* 0x0004000005800984 */ /* 0x0008640000000c00 */
.L_x_119:
[----:B------:R-:W-:Y:S05]  /*9490*/  BSYNC B1 ;  /* 0x0000000000017941 */ /* 0x000fea0003800000 */
.L_x_118:
[----:B-1----:R-:W-:Y:S05]  /*94a0*/  VIADD R16, R69, UR39 ;  /* 0x0000002745107c36 */ /* 0x002fea0008000000 */
[----:B---3--:R-:W-:Y:S04]  /*94b0*/  SHF.R.U32.HI R0, RZ, 0x15, R16 ;  /* 0x00000015ff007819 */ /* 0x008fe80000011610 */
[----:B------:R-:W-:Y:S11]  /*94c0*/  LOP3.LUT P0, RZ, R0, 0x3, R143, 0x48, !PT ;  /* 0x0000000300ff7812 */ /* 0x000ff6000780488f */
[----:B------:R-:W-:Y:S02]  /*94d0*/  @!UPT UIADD3 URZ, UPT, UPT, URZ, URZ, URZ ;  /* 0x000000fffffff290 */ /* 0x000fe4000fffe0ff */
[----:B------:R-:W-:Y:S05]  /*94e0*/  @!P0 BRA `(.L_x_123) ;  /* 0x0000000000408947 */ /* 0x000fea0003800000 */
[----:B------:R-:W4:Y:S01]  /*94f0*/  LDCU.64 UR8, c[0x4][0x70] ;  /* 0x01000e00ff0877ac */ /* 0x000f220008000a00 */
[----:B------:R-:W-:Y:S01]  /*9500*/  MOV R15, 0x0 ;  /* 0x00000000000f7802 */ /* 0x000fe20000000f00 */
[----:B------:R-:W-:Y:S02]  /*9510*/  HFMA2 R12, -RZ, RZ, 0, 5.9604644775390625e-08 ;  /* 0x00000001ff0c7431 */ /* 0x000fe400000001ff */
[----:B------:R-:W-:Y:S02]  /*9520*/  IMAD.MOV.U32 R8, RZ, RZ, 0x192 ;  /* 0x00000192ff087424 */ /* 0x000fe400078e00ff */
[----:B------:R-:W-:Y:S01]  /*9530*/  IMAD.MOV.U32 R13, RZ, RZ, RZ ;  /* 0x000000ffff0d7224 */ /* 0x000fe200078e00ff */
[----:B------:R-:W1:Y:S01]  /*9540*/  LDCU.64 UR6, c[0x4][0x78] ;  /* 0x01000f00ff0677ac */ /* 0x000e620008000a00 */
[----:B------:R-:W3:Y:S01]  /*9550*/  LDC.64 R14, c[0x4][R15] ;  /* 0x010000000f0e7b82 */ /* 0x000ee20000000a00 */
[----:B------:R-:W5:Y:S01]  /*9560*/  LDCU.64 UR4, c[0x4][0x10] ;  /* 0x01000200ff0477ac */ /* 0x000f620008000a00 */
[----:B----4-:R-:W-:Y:S01]  /*9570*/  MOV R5, UR9 ;  /* 0x0000000900057c02 */ /* 0x010fe20008000f00 */
[----:B------:R-:W-:Y:S01]  /*9580*/  IMAD.U32 R4, RZ, RZ, UR8 ;  /* 0x00000008ff047e24 */ /* 0x000fe2000f8e00ff */
[----:B-1----:R-:W-:Y:S01]  /*9590*/  MOV R7, UR7 ;  /* 0x0000000700077c02 */ /* 0x002fe20008000f00 */
[----:B------:R-:W-:Y:S01]  /*95a0*/  IMAD.U32 R6, RZ, RZ, UR6 ;  /* 0x00000006ff067e24 */ /* 0x000fe2000f8e00ff */
[----:B-----5:R-:W-:Y:S01]  /*95b0*/  MOV R11, UR5 ;  /* 0x00000005000b7c02 */ /* 0x020fe20008000f00 */
[----:B------:R-:W-:Y:S02]  /*95c0*/  IMAD.U32 R10, RZ, RZ, UR4 ;  /* 0x00000004ff0a7e24 */ /* 0x000fe4000f8e00ff */
[----:B------:R-:W-:Y:S07]  /*95d0*/  LEPC R20, `(.L_x_123) ;  /* 0x000000001014794e */ /* 0x000fee0000000000 */
[----:B--23--:R-:W-:Y:S05]  /*95e0*/  CALL.ABS.NOINC R14 ;  /* 0x000000000e007343 */ /* 0x00cfea0003c00000 */
.L_x_123:
[----:B------:R-:W-:Y:S01]  /*95f0*/  SHF.L.U32 R70, R76, 0x10, RZ ;  /* 0x000000104c467819 */ /* 0x000fe200000006ff */
[----:B------:R-:W-:Y:S05]  /*9600*/  WARPSYNC.ALL ;  /* 0x0000000000007948 */ /* 0x000fea0003800000 */
[----:B------:R-:W-:Y:S01]  /*9610*/  R2UR UR4, R16 ;  /* 0x00000000100472ca */ /* 0x000fe200000e0000 */
[----:B------:R-:W1:Y:S01]  /*9620*/  S2R R165, SR_CgaCtaId ;  /* 0x0000000000a57919 */ /* 0x000e620000008800 */
[----:B------:R-:W-:Y:S01]  /*9630*/  LOP3.LUT R72, R79, 0xffff0000, RZ, 0xc0, !PT ;  /* 0xffff00004f487812 */ /* 0x000fe200078ec0ff */
[----:B------:R-:W-:Y:S01]  /*9640*/  BSSY.RECONVERGENT B0, `(.L_x_124) ;  /* 0x0000102000007945 */ /* 0x000fe20003800200 */
[----:B------:R-:W-:Y:S02]  /*9650*/  ISETP.NE.AND P6, PT, R157, RZ, PT ;  /* 0x000000ff9d00720c */ /* 0x000fe40003fc5270 */
[----:B------:R-:W-:Y:S07]  /*9660*/  ISETP.NE.AND P0, PT, R154, RZ, PT ;  /* 0x000000ff9a00720c */ /* 0x000fee0003f05270 */
[----:B----4-:R-:W3:Y:S02]  /*9670*/  LDTM.x64 R4, tmem[UR4] ;  /* 0x00000004000479ee */ /* 0x010ee40008340000 */
[----:B---3--:R-:W-:Y:S01]  /*9680*/  FMUL R0, R68, R4 ;  /* 0x0000000444007220 */ /* 0x008fe20000400000 */
[----:B------:R-:W-:Y:S01]  /*9690*/  LOP3.LUT R4, R76, 0xffff0000, RZ, 0xc0, !PT ;  /* 0xffff00004c047812 */ /* 0x000fe200078ec0ff */
[C---:B------:R-:W-:Y:S01]  /*96a0*/  FMUL R3, R68.reuse, R5 ;  /* 0x0000000544037220 */ /* 0x040fe20000400000 */
[----:B------:R-:W-:Y:S01]  /*96b0*/  SHF.L.U32 R5, R77, 0x10, RZ ;  /* 0x000000104d057819 */ /* 0x000fe200000006ff */
[----:B------:R-:W-:Y:S01]  /*96c0*/  FMUL R6, R68, R6 ;  /* 0x0000000644067220 */ /* 0x000fe20000400000 */
[----:B------:R-:W-:Y:S01]  /*96d0*/  FFMA R0, R71, R70, R0 ;  /* 0x0000004647007223 */ /* 0x000fe20000000000 */
[----:B------:R-:W-:Y:S01]  /*96e0*/  LOP3.LUT R70, R77, 0xffff0000, RZ, 0xc0, !PT ;  /* 0xffff00004d467812 */ /* 0x000fe200078ec0ff */
[C---:B------:R-:W-:Y:S01]  /*96f0*/  FFMA R3, R71.reuse, R4, R3 ;  /* 0x0000000447037223 */ /* 0x040fe20000000003 */
[----:B------:R-:W-:Y:S01]  /*9700*/  FFMA R6, R71, R5, R6 ;  /* 0x0000000547067223 */ /* 0x000fe20000000006 */
[----:B------:R-:W-:Y:S01]  /*9710*/  SHF.L.U32 R5, R78, 0x10, RZ ;  /* 0x000000104e057819 */ /* 0x000fe200000006ff */
[C---:B------:R-:W-:Y:S01]  /*9720*/  FMUL R7, R68.reuse, R7 ;  /* 0x0000000744077220 */ /* 0x040fe20000400000 */
[C---:B------:R-:W-:Y:S01]  /*9730*/  FMUL R4, R68.reuse, R8 ;  /* 0x0000000844047220 */ /* 0x040fe20000400000 */
[----:B------:R-:W-:Y:S01]  /*9740*/  F2FP.BF16.F32.PACK_AB R92, R3, R0 ;  /* 0x00000000035c723e */ /* 0x000fe200000010ff */
[----:B------:R-:W-:Y:S01]  /*9750*/  FMUL R0, R68, R9 ;  /* 0x0000000944007220 */ /* 0x000fe20000400000 */
[----:B------:R-:W-:Y:S01]  /*9760*/  LOP3.LUT R8, R78, 0xffff0000, RZ, 0xc0, !PT ;  /* 0xffff00004e087812 */ /* 0x000fe200078ec0ff */
[----:B------:R-:W-:Y:S01]  /*9770*/  FFMA R7, R71, R70, R7 ;  /* 0x0000004647077223 */ /* 0x000fe20000000007 */
[----:B------:R-:W-:Y:S01]  /*9780*/  SHF.L.U32 R70, R79, 0x10, RZ ;  /* 0x000000104f467819 */ /* 0x000fe200000006ff */
[----:B------:R-:W-:Y:S01]  /*9790*/  FFMA R4, R71, R5, R4 ;  /* 0x0000000547047223 */ /* 0x000fe20000000004 */
[----:B------:R-:W-:Y:S01]  /*97a0*/  LOP3.LUT R9, R80, 0xffff0000, RZ, 0xc0, !PT ;  /* 0xffff000050097812 */ /* 0x000fe200078ec0ff */
[C---:B------:R-:W-:Y:S01]  /*97b0*/  FMUL R3, R68.reuse, R10 ;  /* 0x0000000a44037220 */ /* 0x040fe20000400000 */
[----:B------:R-:W-:Y:S01]  /*97c0*/  F2FP.BF16.F32.PACK_AB R93, R7, R6 ;  /* 0x00000006075d723e */ /* 0x000fe200000010ff */
[----:B------:R-:W-:Y:S01]  /*97d0*/  FMUL R5, R68, R11 ;  /* 0x0000000b44057220 */ /* 0x000fe20000400000 */
[----:B------:R-:W-:Y:S01]  /*97e0*/  LOP3.LUT R10, R83, 0xffff0000, RZ, 0xc0, !PT ;  /* 0xffff0000530a7812 */ /* 0x000fe200078ec0ff */
[C---:B------:R-:W-:Y:S01]  /*97f0*/  FFMA R0, R71.reuse, R8, R0 ;  /* 0x0000000847007223 */ /* 0x040fe20000000000 */
[----:B------:R-:W-:Y:S01]  /*9800*/  SHF.L.U32 R8, R80, 0x10, RZ ;  /* 0x0000001050087819 */ /* 0x000fe200000006ff */
[----:B------:R-:W-:Y:S01]  /*9810*/  FFMA R3, R71, R70, R3 ;  /* 0x0000004647037223 */ /* 0x000fe20000000003 */
[----:B------:R-:W-:Y:S01]  /*9820*/  SHF.L.U32 R70, R89, 0x10, RZ ;  /* 0x0000001059467819 */ /* 0x000fe200000006ff */
[----:B------:R-:W-:Y:S01]  /*9830*/  FFMA R5, R71, R72, R5 ;  /* 0x0000004847057223 */ /* 0x000fe20000000005 */
[----:B------:R-:W-:Y:S01]  /*9840*/  F2FP.BF16.F32.PACK_AB R94, R0, R4 ;  /* 0x00000004005e723e */ /* 0x000fe200000010ff */
[C---:B------:R-:W-:Y:S01]  /*9850*/  FMUL R6, R68.reuse, R12 ;  /* 0x0000000c44067220 */ /* 0x040fe20000400000 */
[C---:B------:R-:W-:Y:S01]  /*9860*/  FMUL R7, R68.reuse, R13 ;  /* 0x0000000d44077220 */ /* 0x040fe20000400000 */
[----:B------:R-:W-:Y:S01]  /*9870*/  FMUL R0, R68, R14 ;  /* 0x0000000e44007220 */ /* 0x000fe20000400000 */
[----:B------:R-:W-:Y:S01]  /*9880*/  F2FP.BF16.F32.PACK_AB R95, R5, R3 ;  /* 0x00000003055f723e */ /* 0x000fe200000010ff */
[----:B------:R-:W-:Y:S01]  /*9890*/  FFMA R6, R71, R8, R6 ;  /* 0x0000000847067223 */ /* 0x000fe20000000006 */
[----:B------:R-:W-:Y:S01]  /*98a0*/  SHF.L.U32 R5, R81, 0x10, RZ ;  /* 0x0000001051057819 */ /* 0x000fe200000006ff */
[----:B------:R-:W-:Y:S01]  /*98b0*/  FFMA R7, R71, R9, R7 ;  /* 0x0000000947077223 */ /* 0x000fe20000000007 */
[----:B------:R-:W-:Y:S01]  /*98c0*/  LOP3.LUT R8, R81, 0xffff0000, RZ, 0xc0, !PT ;  /* 0xffff000051087812 */ /* 0x000fe200078ec0ff */
[----:B------:R-:W-:Y:S01]  /*98d0*/  STS.128 [R164+UR44+0x4400], R92 ;  /* 0x0044005ca4007988 */ /* 0x000fe20008000c2c */
[----:B------:R-:W-:Y:S01]  /*98e0*/  SHF.L.U32 R9, R82, 0x10, RZ ;  /* 0x0000001052097819 */ /* 0x000fe200000006ff */
[C---:B------:R-:W-:Y:S01]  /*98f0*/  FMUL R3, R68.reuse, R15 ;  /* 0x0000000f44037220 */ /* 0x040fe20000400000 */
[----:B------:R-:W-:Y:S01]  /*9900*/  F2FP.BF16.F32.PACK_AB R100, R7, R6 ;  /* 0x000000060764723e */ /* 0x000fe200000010ff */
[----:B------:R-:W-:Y:S01]  /*9910*/  FMUL R4, R68, R16 ;  /* 0x0000001044047220 */ /* 0x000fe20000400000 */
[C---:B------:R-:W-:Y:S01]  /*9920*/  FFMA R0, R71.reuse, R5, R0 ;  /* 0x0000000547007223 */ /* 0x040fe20000000000 */
[C---:B------:R-:W-:Y:S01]  /*9930*/  FFMA R3, R71.reuse, R8, R3 ;  /* 0x0000000847037223 */ /* 0x040fe20000000003 */
[----:B------:R-:W-:Y:S01]  /*9940*/  LOP3.LUT R8, R82, 0xffff0000, RZ, 0xc0, !PT ;  /* 0xffff000052087812 */ /* 0x000fe200078ec0ff */
[----:B------:R-:W-:Y:S01]  /*9950*/  FFMA R4, R71, R9, R4 ;  /* 0x0000000947047223 */ /* 0x000fe20000000004 */
[----:B------:R-:W-:Y:S01]  /*9960*/  SHF.L.U32 R9, R83, 0x10, RZ ;  /* 0x0000001053097819 */ /* 0x000fe200000006ff */
[C---:B------:R-:W-:Y:S01]  /*9970*/  FMUL R5, R68.reuse, R17 ;  /* 0x0000001144057220 */ /* 0x040fe20000400000 */
[----:B------:R-:W-:Y:S01]  /*9980*/  F2FP.BF16.F32.PACK_AB R101, R3, R0 ;  /* 0x000000000365723e */ /* 0x000fe200000010ff */
[C---:B------:R-:W-:Y:S01]  /*9990*/  FMUL R6, R68.reuse, R18 ;  /* 0x0000001244067220 */ /* 0x040fe20000400000 */
[----:B------:R-:W-:Y:S01]  /*99a0*/  FMUL R7, R68, R19 ;  /* 0x0000001344077220 */ /* 0x000fe20000400000 */
[C---:B------:R-:W-:Y:S01]  /*99b0*/  FFMA R5, R71.reuse, R8, R5 ;  /* 0x0000000847057223 */ /* 0x040fe20000000005 */
[C---:B------:R-:W-:Y:S01]  /*99c0*/  SHF.L.U32 R8, R88.reuse, 0x10, RZ ;  /* 0x0000001058087819 */ /* 0x040fe200000006ff */
[----:B------:R-:W-:Y:S01]  /*99d0*/  FFMA R6, R71, R9, R6 ;  /* 0x0000000947067223 */ /* 0x000fe20000000006 */
[----:B------:R-:W-:Y:S01]  /*99e0*/  LOP3.LUT R9, R88, 0xffff0000, RZ, 0xc0, !PT ;  /* 0xffff000058097812 */ /* 0x000fe200078ec0ff */
[C---:B------:R-:W-:Y:S01]  /*99f0*/  FMUL R0, R68.reuse, R20 ;  /* 0x0000001444007220 */ /* 0x040fe20000400000 */
[----:B------:R-:W-:Y:S01]  /*9a00*/  F2FP.BF16.F32.PACK_AB R102, R5, R4 ;  /* 0x000000040566723e */ /* 0x000fe200000010ff */
[C---:B------:R-:W-:Y:S01]  /*9a10*/  FMUL R3, R68.reuse, R21 ;  /* 0x0000001544037220 */ /* 0x040fe20000400000 */
[C---:B------:R-:W-:Y:S01]  /*9a20*/  FFMA R7, R71.reuse, R10, R7 ;  /* 0x0000000a47077223 */ /* 0x040fe20000000007 */
[C---:B------:R-:W-:Y:S01]  /*9a30*/  FFMA R0, R71.reuse, R8, R0 ;  /* 0x0000000847007223 */ /* 0x040fe20000000000 */
[C---:B------:R-:W-:Y:S01]  /*9a40*/  FMUL R20, R68.reuse, R38 ;  /* 0x0000002644147220 */ /* 0x040fe20000400000 */
[----:B------:R-:W-:Y:S01]  /*9a50*/  FFMA R3, R71, R9, R3 ;  /* 0x0000000947037223 */ /* 0x000fe20000000003 */
[C---:B------:R-:W-:Y:S01]  /*9a60*/  FMUL R38, R68.reuse, R56 ;  /* 0x0000003844267220 */ /* 0x040fe20000400000 */
[----:B------:R-:W-:Y:S01]  /*9a70*/  F2FP.BF16.F32.PACK_AB R103, R7, R6 ;  /* 0x000000060767723e */ /* 0x000fe200000010ff */
[C---:B------:R-:W-:Y:S01]  /*9a80*/  FMUL R4, R68.reuse, R22 ;  /* 0x0000001644047220 */ /* 0x040fe20000400000 */
[C---:B------:R-:W-:Y:S01]  /*9a90*/  FMUL R5, R68.reuse, R23 ;  /* 0x0000001744057220 */ /* 0x040fe20000400000 */
[----:B------:R-:W-:Y:S01]  /*9aa0*/  F2FP.BF16.F32.PACK_AB R56, R3, R0 ;  /* 0x000000000338723e */ /* 0x000fe200000010ff */
[----:B------:R-:W-:Y:S01]  /*9ab0*/  FMUL R14, R68, R32 ;  /* 0x00000020440e7220 */ /* 0x000fe20000400000 */
[----:B------:R-:W-:Y:S01]  /*9ac0*/  LOP3.LUT R0, R89, 0xffff0000, RZ, 0xc0, !PT ;  /* 0xffff000059007812 */ /* 0x000fe200078ec0ff */
[----:B------:R-:W-:Y:S01]  /*9ad0*/  STS.128 [R163+0x4400], R100 ;  /* 0x00440064a3007388 */ /* 0x000fe20000000c00 */
[----:B------:R-:W-:Y:S01]  /*9ae0*/  SHF.L.U32 R3, R90, 0x10, RZ ;  /* 0x000000105a037819 */ /* 0x000fe200000006ff */
[C---:B------:R-:W-:Y:S01]  /*9af0*/  FMUL R15, R68.reuse, R33 ;  /* 0x00000021440f7220 */ /* 0x040fe20000400000 */
[----:B------:R-:W-:Y:S01]  /*9b00*/  FMUL R32, R68, R50 ;  /* 0x0000003244207220 */ /* 0x000fe20000400000 */
[----:B------:R-:W-:Y:S01]  /*9b10*/  LOP3.LUT R50, R90, 0xffff0000, RZ, 0xc0, !PT ;  /* 0xffff00005a327812 */ /* 0x000fe200078ec0ff */
[C---:B------:R-:W-:Y:S01]  /*9b20*/  FMUL R6, R68.reuse, R24 ;  /* 0x0000001844067220 */ /* 0x040fe20000400000 */
[C---:B------:R-:W-:Y:S01]  /*9b30*/  FMUL R16, R68.reuse, R34 ;  /* 0x0000002244107220 */ /* 0x040fe20000400000 */
[C---:B------:R-:W-:Y:S01]  /*9b40*/  FMUL R33, R68.reuse, R51 ;  /* 0x0000003344217220 */ /* 0x040fe20000400000 */
[----:B------:R-:W-:Y:S01]  /*9b50*/  SHF.L.U32 R51, R91, 0x10, RZ ;  /* 0x000000105b337819 */ /* 0x000fe200000006ff */
[----:B------:R-:W-:Y:S01]  /*9b60*/  FFMA R4, R71, R70, R4 ;  /* 0x0000004647047223 */ /* 0x000fe20000000004 */
[C---:B------:R-:W-:Y:S01]  /*9b70*/  FMUL R7, R68.reuse, R25 ;  /* 0x0000001944077220 */ /* 0x040fe20000400000 */
[----:B------:R-:W-:Y:S01]  /*9b80*/  FMUL R34, R68, R52 ;  /* 0x0000003444227220 */ /* 0x000fe20000400000 */
[----:B------:R-:W-:Y:S01]  /*9b90*/  LOP3.LUT R52, R91, 0xffff0000, RZ, 0xc0, !PT ;  /* 0xffff00005b347812 */ /* 0x000fe200078ec0ff */
[C---:B------:R-:W-:Y:S01]  /*9ba0*/  FFMA R5, R71.reuse, R0, R5 ;  /* 0x0000000047057223 */ /* 0x040fe20000000005 */
[----:B------:R-:W-:Y:S01]  /*9bb0*/  SHF.L.U32 R0, R96, 0x10, RZ ;  /* 0x0000001060007819 */ /* 0x000fe200000006ff */
[C---:B------:R-:W-:Y:S01]  /*9bc0*/  FMUL R8, R68.reuse, R26 ;  /* 0x0000001a44087220 */ /* 0x040fe20000400000 */
[----:B------:R-:W-:Y:S01]  /*9bd0*/  FMUL R9, R68, R27 ;  /* 0x0000001b44097220 */ /* 0x000fe20000400000 */
[C---:B------:R-:W-:Y:S01]  /*9be0*/  FFMA R6, R71.reuse, R3, R6 ;  /* 0x0000000347067223 */ /* 0x040fe20000000006 */
[----:B------:R-:W-:Y:S01]  /*9bf0*/  LOP3.LUT R3, R96, 0xffff0000, RZ, 0xc0, !PT ;  /* 0xffff000060037812 */ /* 0x000fe200078ec0ff */
[C---:B------:R-:W-:Y:S01]  /*9c00*/  FMUL R10, R68.reuse, R28 ;  /* 0x0000001c440a7220 */ /* 0x040fe20000400000 */
[----:B------:R-:W-:Y:S01]  /*9c10*/  FFMA R7, R71, R50, R7 ;  /* 0x0000003247077223 */ /* 0x000fe20000000007 */
[C---:B------:R-:W-:Y:S01]  /*9c20*/  FMUL R21, R68.reuse, R39 ;  /* 0x0000002744157220 */ /* 0x040fe20000400000 */
[C---:B------:R-:W-:Y:S01]  /*9c30*/  FMUL R39, R68.reuse, R57 ;  /* 0x0000003944277220 */ /* 0x040fe20000400000 */
[----:B------:R-:W-:Y:S01]  /*9c40*/  F2FP.BF16.F32.PACK_AB R57, R5, R4 ;  /* 0x000000040539723e */ /* 0x000fe200000010ff */
[----:B------:R-:W-:Y:S01]  /*9c50*/  FFMA R8, R71, R51, R8 ;  /* 0x0000003347087223 */ /* 0x000fe20000000008 */
[----:B------:R-:W-:Y:S01]  /*9c60*/  SHF.L.U32 R4, R97, 0x10, RZ ;  /* 0x0000001061047819 */ /* 0x000fe200000006ff */
[C---:B------:R-:W-:Y:S01]  /*9c70*/  FMUL R11, R68.reuse, R29 ;  /* 0x0000001d440b7220 */ /* 0x040fe20000400000 */
[----:B------:R-:W-:Y:S01]  /*9c80*/  SHF.L.U32 R5, R107, 0x10, RZ ;  /* 0x000000106b057819 */ /* 0x000fe200000006ff */
[C---:B------:R-:W-:Y:S01]  /*9c90*/  FFMA R9, R71.reuse, R52, R9 ;  /* 0x0000003447097223 */ /* 0x040fe20000000009 */
[----:B------:R-:W-:Y:S01]  /*9ca0*/  FFMA R10, R71, R0, R10 ;  /* 0x00000000470a7223 */ /* 0x000fe2000000000a */
[----:B------:R-:W-:Y:S01]  /*9cb0*/  LOP3.LUT R0, R97, 0xffff0000, RZ, 0xc0, !PT ;  /* 0xffff000061007812 */ /* 0x000fe200078ec0ff */
[----:B------:R-:W-:Y:S01]  /*9cc0*/  FMUL R12, R68, R30 ;  /* 0x0000001e440c7220 */ /* 0x000fe20000400000 */
[C---:B------:R-:W-:Y:S01]  /*9cd0*/  FFMA R11, R71.reuse, R3, R11 ;  /* 0x00000003470b7223 */ /* 0x040fe2000000000b */
[----:B------:R-:W-:Y:S01]  /*9ce0*/  SHF.L.U32 R3, R98, 0x10, RZ ;  /* 0x0000001062037819 */ /* 0x000fe200000006ff */
[C---:B------:R-:W-:Y:S01]  /*9cf0*/  FMUL R13, R68.reuse, R31 ;  /* 0x0000001f440d7220 */ /* 0x040fe20000400000 */
[----:B------:R-:W-:Y:S01]  /*9d00*/  FFMA R12, R71, R4, R12 ;  /* 0x00000004470c7223 */ /* 0x000fe2000000000c */
[----:B------:R-:W-:Y:S01]  /*9d10*/  SHF.L.U32 R4, R99, 0x10, RZ ;  /* 0x0000001063047819 */ /* 0x000fe200000006ff */
[----:B------:R-:W-:Y:S01]  /*9d20*/  FMUL R17, R68, R35 ;  /* 0x0000002344117220 */ /* 0x000fe20000400000 */
[C---:B------:R-:W-:Y:S01]  /*9d30*/  FFMA R13, R71.reuse, R0, R13 ;  /* 0x00000000470d7223 */ /* 0x040fe2000000000d */
[----:B------:R-:W-:Y:S01]  /*9d40*/  LOP3.LUT R0, R98, 0xffff0000, RZ, 0xc0, !PT ;  /* 0xffff000062007812 */ /* 0x000fe200078ec0ff */
[----:B------:R-:W-:Y:S01]  /*9d50*/  FFMA R14, R71, R3, R14 ;  /* 0x00000003470e7223 */ /* 0x000fe2000000000e */
[----:B------:R-:W-:Y:S01]  /*9d60*/  LOP3.LUT R3, R99, 0xffff0000, RZ, 0xc0, !PT ;  /* 0xffff000063037812 */ /* 0x000fe200078ec0ff */
[C---:B------:R-:W-:Y:S01]  /*9d70*/  FMUL R18, R68.reuse, R36 ;  /* 0x0000002444127220 */ /* 0x040fe20000400000 */
        /* <DEDUP_REMOVED lines=9> */
[C---:B------:R-:W-:Y:S01]  /*9e10*/  FMUL R22, R68.reuse, R40 ;  /* 0x0000002844167220 */ /* 0x040fe20000400000 */
[----:B------:R-:W-:Y:S01]  /*9e20*/  FMUL R23, R68, R41 ;  /* 0x0000002944177220 */ /* 0x000fe20000400000 */
[----:B------:R-:W-:Y:S01]  /*9e30*/  FFMA R19, R71, R3, R19 ;  /* 0x0000000347137223 */ /* 0x000fe20000000013 */
[----:B------:R-:W-:Y:S01]  /*9e40*/  SHF.L.U32 R3, R106, 0x10, RZ ;  /* 0x000000106a037819 */ /* 0x000fe200000006ff */
[C---:B------:R-:W-:Y:S01]  /*9e50*/  FMUL R40, R68.reuse, R58 ;  /* 0x0000003a44287220 */ /* 0x040fe20000400000 */
[----:B------:R-:W-:Y:S01]  /*9e60*/  F2FP.BF16.F32.PACK_AB R58, R7, R6 ;  /* 0x00000006073a723e */ /* 0x000fe200000010ff */
[----:B------:R-:W-:Y:S01]  /*9e70*/  FMUL R41, R68, R59 ;  /* 0x0000003b44297220 */ /* 0x000fe20000400000 */
[----:B------:R-:W-:Y:S01]  /*9e80*/  F2FP.BF16.F32.PACK_AB R59, R9, R8 ;  /* 0x00000008093b723e */ /* 0x000fe200000010ff */
[C---:B------:R-:W-:Y:S01]  /*9e90*/  FFMA R20, R71.reuse, R4, R20 ;  /* 0x0000000447147223 */ /* 0x040fe20000000014 */
[----:B------:R-:W-:Y:S01]  /*9ea0*/  LOP3.LUT R4, R106, 0xffff0000, RZ, 0xc0, !PT ;  /* 0xffff00006a047812 */ /* 0x000fe200078ec0ff */
[----:B------:R-:W-:Y:S01]  /*9eb0*/  FFMA R21, R71, R0, R21 ;  /* 0x0000000047157223 */ /* 0x000fe20000000015 */
[----:B------:R-:W-:Y:S01]  /*9ec0*/  LOP3.LUT R6, R107, 0xffff0000, RZ, 0xc0, !PT ;  /* 0xffff00006b067812 */ /* 0x000fe200078ec0ff */
[----:B------:R-:W-:Y:S01]  /*9ed0*/  FMUL R24, R68, R42 ;  /* 0x0000002a44187220 */ /* 0x000fe20000400000 */
[----:B------:R-:W-:Y:S01]  /*9ee0*/  SHF.L.U32 R0, R112, 0x10, RZ ;  /* 0x0000001070007819 */ /* 0x000fe200000006ff */
[----:B------:R-:W-:Y:S01]  /*9ef0*/  FMUL R25, R68, R43 ;  /* 0x0000002b44197220 */ /* 0x000fe20000400000 */
[----:B------:R-:W-:Y:S01]  /*9f00*/  F2FP.BF16.F32.PACK_AB R8, R11, R10 ;  /* 0x0000000a0b08723e */ /* 0x000fe200000010ff */
[----:B------:R-:W-:Y:S01]  /*9f10*/  FFMA R22, R71, R3, R22 ;  /* 0x0000000347167223 */ /* 0x000fe20000000016 */
[----:B------:R-:W-:Y:S01]  /*9f20*/  LOP3.LUT R3, R112, 0xffff0000, RZ, 0xc0, !PT ;  /* 0xffff000070037812 */ /* 0x000fe200078ec0ff */
[C---:B------:R-:W-:Y:S01]  /*9f30*/  FMUL R26, R68.reuse, R44 ;  /* 0x0000002c441a7220 */ /* 0x040fe20000400000 */
[----:B------:R-:W-:Y:S01]  /*9f40*/  F2FP.BF16.F32.PACK_AB R9, R13, R12 ;  /* 0x0000000c0d09723e */ /* 0x000fe200000010ff */
[----:B------:R-:W-:Y:S01]  /*9f50*/  STS.128 [R162+0x4400], R56 ;  /* 0x00440038a2007388 */ /* 0x000fe20000000c00 */
[----:B------:R-:W-:Y:S01]  /*9f60*/  F2FP.BF16.F32.PACK_AB R10, R15, R14 ;  /* 0x0000000e0f0a723e */ /* 0x000fe200000010ff */
[----:B------:R-:W-:Y:S01]  /*9f70*/  FFMA R23, R71, R4, R23 ;  /* 0x0000000447177223 */ /* 0x000fe20000000017 */
[----:B------:R-:W-:Y:S01]  /*9f80*/  F2FP.BF16.F32.PACK_AB R11, R17, R16 ;  /* 0x00000010110b723e */ /* 0x000fe200000010ff */
[----:B------:R-:W-:Y:S01]  /*9f90*/  FFMA R24, R71, R5, R24 ;  /* 0x0000000547187223 */ /* 0x000fe20000000018 */
[----:B------:R-:W-:Y:S01]  /*9fa0*/  SHF.L.U32 R4, R113, 0x10, RZ ;  /* 0x0000001071047819 */ /* 0x000fe200000006ff */
[C---:B------:R-:W-:Y:S01]  /*9fb0*/  FMUL R27, R68.reuse, R45 ;  /* 0x0000002d441b7220 */ /* 0x040fe20000400000 */
[----:B------:R-:W-:Y:S01]  /*9fc0*/  F2FP.BF16.F32.PACK_AB R12, R19, R18 ;  /* 0x00000012130c723e */ /* 0x000fe200000010ff */
[----:B------:R-:W-:Y:S01]  /*9fd0*/  FFMA R25, R71, R6, R25 ;  /* 0x0000000647197223 */ /* 0x000fe20000000019 */
[----:B------:R-:W-:Y:S01]  /*9fe0*/  F2FP.BF16.F32.PACK_AB R13, R21, R20 ;  /* 0x00000014150d723e */ /* 0x000fe200000010ff */
[----:B------:R-:W-:Y:S01]  /*9ff0*/  FFMA R26, R71, R0, R26 ;  /* 0x00000000471a7223 */ /* 0x000fe2000000001a */
[----:B------:R-:W-:Y:S01]  /*a000*/  LOP3.LUT R0, R113, 0xffff0000, RZ, 0xc0, !PT ;  /* 0xffff000071007812 */ /* 0x000fe200078ec0ff */
[----:B------:R-:W-:Y:S01]  /*a010*/  FMUL R28, R68, R46 ;  /* 0x0000002e441c7220 */ /* 0x000fe20000400000 */
[----:B------:R-:W-:Y:S01]  /*a020*/  F2FP.BF16.F32.PACK_AB R14, R23, R22 ;  /* 0x00000016170e723e */ /* 0x000fe200000010ff */
[----:B------:R-:W-:Y:S01]  /*a030*/  FFMA R27, R71, R3, R27 ;  /* 0x00000003471b7223 */ /* 0x000fe2000000001b */
[----:B------:R-:W-:Y:S01]  /*a040*/  SHF.L.U32 R3, R114, 0x10, RZ ;  /* 0x0000001072037819 */ /* 0x000fe200000006ff */
[C---:B------:R-:W-:Y:S01]  /*a050*/  FMUL R29, R68.reuse, R47 ;  /* 0x0000002f441d7220 */ /* 0x040fe20000400000 */
[----:B------:R-:W-:Y:S01]  /*a060*/  F2FP.BF16.F32.PACK_AB R15, R25, R24 ;  /* 0x00000018190f723e */ /* 0x000fe200000010ff */
[----:B------:R-:W-:Y:S01]  /*a070*/  FMUL R30, R68, R48 ;  /* 0x00000030441e7220 */ /* 0x000fe20000400000 */
[C---:B------:R-:W-:Y:S01]  /*a080*/  SHF.L.U32 R5, R131.reuse, 0x10, RZ ;  /* 0x0000001083057819 */ /* 0x040fe200000006ff */
[----:B------:R3:W-:Y:S01]  /*a090*/  STS.128 [R161+0x4400], R8 ;  /* 0x00440008a1007388 */ /* 0x0007e20000000c00 */
[----:B------:R-:W-:Y:S01]  /*a0a0*/  LOP3.LUT R6, R131, 0xffff0000, RZ, 0xc0, !PT ;  /* 0xffff000083067812 */ /* 0x000fe200078ec0ff */
[C---:B------:R-:W-:Y:S01]  /*a0b0*/  FFMA R28, R71.reuse, R4, R28 ;  /* 0x00000004471c7223 */ /* 0x040fe2000000001c */
[----:B------:R-:W-:Y:S01]  /*a0c0*/  LOP3.LUT R4, R114, 0xffff0000, RZ, 0xc0, !PT ;  /* 0xffff000072047812 */ /* 0x000fe200078ec0ff */
[----:B------:R-:W-:Y:S01]  /*a0d0*/  FFMA R29, R71, R0, R29 ;  /* 0x00000000471d7223 */ /* 0x000fe2000000001d */
[----:B------:R-:W-:Y:S01]  /*a0e0*/  SHF.L.U32 R0, R115, 0x10, RZ ;  /* 0x0000001073007819 */ /* 0x000fe200000006ff */
[----:B------:R-:W-:Y:S01]  /*a0f0*/  FMUL R31, R68, R49 ;  /* 0x00000031441f7220 */ /* 0x000fe20000400000 */
[----:B------:R-:W-:Y:S01]  /*a100*/  FFMA R30, R71, R3, R30 ;  /* 0x00000003471e7223 */ /* 0x000fe2000000001e */
[----:B------:R-:W-:Y:S01]  /*a110*/  LOP3.LUT R3, R115, 0xffff0000, RZ, 0xc0, !PT ;  /* 0xffff000073037812 */ /* 0x000fe200078ec0ff */
[----:B------:R4:W-:Y:S01]  /*a120*/  STS.128 [R149+0x4400], R12 ;  /* 0x0044000c95007388 */ /* 0x0009e20000000c00 */
[C---:B------:R-:W-:Y:S01]  /*a130*/  FFMA R31, R71.reuse, R4, R31 ;  /* 0x00000004471f7223 */ /* 0x040fe2000000001f */
[C---:B------:R-:W-:Y:S01]  /*a140*/  LOP3.LUT R4, R120.reuse, 0xffff0000, RZ, 0xc0, !PT ;  /* 0xffff000078047812 */ /* 0x040fe200078ec0ff */
[C---:B------:R-:W-:Y:S01]  /*a150*/  FFMA R32, R71.reuse, R0, R32 ;  /* 0x0000000047207223 */ /* 0x040fe20000000020 */
[----:B------:R-:W-:Y:S01]  /*a160*/  SHF.L.U32 R0, R120, 0x10, RZ ;  /* 0x0000001078007819 */ /* 0x000fe200000006ff */
[----:B------:R-:W-:Y:S01]  /*a170*/  FFMA R33, R71, R3, R33 ;  /* 0x0000000347217223 */ /* 0x000fe20000000021 */
[----:B------:R-:W-:Y:S01]  /*a180*/  SHF.L.U32 R3, R121, 0x10, RZ ;  /* 0x0000001079037819 */ /* 0x000fe200000006ff */
[C---:B------:R-:W-:Y:S01]  /*a190*/  FMUL R35, R68.reuse, R53 ;  /* 0x0000003544237220 */ /* 0x040fe20000400000 */
[----:B------:R-:W-:Y:S01]  /*a1a0*/  FMUL R36, R68, R54 ;  /* 0x0000003644247220 */ /* 0x000fe20000400000 */
[----:B------:R-:W-:Y:S01]  /*a1b0*/  FFMA R34, R71, R0, R34 ;  /* 0x0000000047227223 */ /* 0x000fe20000000022 */
[----:B------:R-:W-:Y:S01]  /*a1c0*/  LOP3.LUT R0, R121, 0xffff0000, RZ, 0xc0, !PT ;  /* 0xffff000079007812 */ /* 0x000fe200078ec0ff */
[----:B------:R-:W-:Y:S01]  /*a1d0*/  FFMA R35, R71, R4, R35 ;  /* 0x0000000447237223 */ /* 0x000fe20000000023 */
[----:B------:R-:W-:Y:S01]  /*a1e0*/  SHF.L.U32 R4, R123, 0x10, RZ ;  /* 0x000000107b047819 */ /* 0x000fe200000006ff */
[C---:B------:R-:W-:Y:S01]  /*a1f0*/  FFMA R36, R71.reuse, R3, R36 ;  /* 0x0000000347247223 */ /* 0x040fe20000000024 */
[----:B------:R-:W-:Y:S01]  /*a200*/  SHF.L.U32 R3, R122, 0x10, RZ ;  /* 0x000000107a037819 */ /* 0x000fe200000006ff */
[C---:B------:R-:W-:Y:S01]  /*a210*/  FMUL R37, R68.reuse, R55 ;  /* 0x0000003744257220 */ /* 0x040fe20000400000 */
[C---:B------:R-:W-:Y:S01]  /*a220*/  FMUL R42, R68.reuse, R60 ;  /* 0x0000003c442a7220 */ /* 0x040fe20000400000 */
[C---:B------:R-:W-:Y:S01]  /*a230*/  FMUL R43, R68.reuse, R61 ;  /* 0x0000003d442b7220 */ /* 0x040fe20000400000 */
[----:B------:R-:W-:Y:S01]  /*a240*/  FMUL R44, R68, R62 ;  /* 0x0000003e442c7220 */ /* 0x000fe20000400000 */
[C---:B------:R-:W-:Y:S01]  /*a250*/  FFMA R37, R71.reuse, R0, R37 ;  /* 0x0000000047257223 */ /* 0x040fe20000000025 */
[----:B------:R-:W-:Y:S01]  /*a260*/  LOP3.LUT R0, R122, 0xffff0000, RZ, 0xc0, !PT ;  /* 0xffff00007a007812 */ /* 0x000fe200078ec0ff */
[----:B------:R-:W-:Y:S01]  /*a270*/  FFMA R38, R71, R3, R38 ;  /* 0x0000000347267223 */ /* 0x000fe20000000026 */
[----:B------:R-:W-:Y:S01]  /*a280*/  LOP3.LUT R3, R123, 0xffff0000, RZ, 0xc0, !PT ;  /* 0xffff00007b037812 */ /* 0x000fe200078ec0ff */
[----:B------:R-:W-:Y:S01]  /*a290*/  FMUL R45, R68, R63 ;  /* 0x0000003f442d7220 */ /* 0x000fe20000400000 */
[----:B---3--:R-:W-:Y:S01]  /*a2a0*/  F2FP.BF16.F32.PACK_AB R8, R27, R26 ;  /* 0x0000001a1b08723e */ /* 0x008fe200000010ff */
[C---:B------:R-:W-:Y:S01]  /*a2b0*/  FFMA R39, R71.reuse, R0, R39 ;  /* 0x0000000047277223 */ /* 0x040fe20000000027 */
[C---:B------:R-:W-:Y:S01]  /*a2c0*/  SHF.L.U32 R0, R128.reuse, 0x10, RZ ;  /* 0x0000001080007819 */ /* 0x040fe200000006ff */
[----:B------:R-:W-:Y:S01]  /*a2d0*/  FFMA R40, R71, R4, R40 ;  /* 0x0000000447287223 */ /* 0x000fe20000000028 */
[----:B------:R-:W-:Y:S01]  /*a2e0*/  SHF.L.U32 R4, R129, 0x10, RZ ;  /* 0x0000001081047819 */ /* 0x000fe200000006ff */
[C---:B------:R-:W-:Y:S01]  /*a2f0*/  FFMA R41, R71.reuse, R3, R41 ;  /* 0x0000000347297223 */ /* 0x040fe20000000029 */
[----:B------:R-:W-:Y:S01]  /*a300*/  LOP3.LUT R3, R128, 0xffff0000, RZ, 0xc0, !PT ;  /* 0xffff000080037812 */ /* 0x000fe200078ec0ff */
[----:B------:R-:W-:Y:S01]  /*a310*/  FFMA R42, R71, R0, R42 ;  /* 0x00000000472a7223 */ /* 0x000fe2000000002a */
[----:B------:R-:W-:Y:S01]  /*a320*/  F2FP.BF16.F32.PACK_AB R9, R29, R28 ;  /* 0x0000001c1d09723e */ /* 0x000fe200000010ff */
[C---:B------:R-:W-:Y:S01]  /*a330*/  FMUL R46, R68.reuse, R64 ;  /* 0x00000040442e7220 */ /* 0x040fe20000400000 */
[----:B------:R-:W-:Y:S01]  /*a340*/  F2FP.BF16.F32.PACK_AB R10, R31, R30 ;  /* 0x0000001e1f0a723e */ /* 0x000fe200000010ff */
[----:B------:R-:W-:Y:S01]  /*a350*/  FFMA R43, R71, R3, R43 ;  /* 0x00000003472b7223 */ /* 0x000fe2000000002b */
[----:B------:R-:W-:Y:S01]  /*a360*/  F2FP.BF16.F32.PACK_AB R11, R33, R32 ;  /* 0x00000020210b723e */ /* 0x000fe200000010ff */
[----:B------:R-:W-:Y:S01]  /*a370*/  FFMA R44, R71, R4, R44 ;  /* 0x00000004472c7223 */ /* 0x000fe2000000002c */
[----:B------:R-:W-:Y:S01]  /*a380*/  LOP3.LUT R0, R129, 0xffff0000, RZ, 0xc0, !PT ;  /* 0xffff000081007812 */ /* 0x000fe200078ec0ff */
[----:B------:R-:W-:Y:S01]  /*a390*/  FMUL R47, R68, R65 ;  /* 0x00000041442f7220 */ /* 0x000fe20000400000 */
[C---:B------:R-:W-:Y:S01]  /*a3a0*/  SHF.L.U32 R3, R130.reuse, 0x10, RZ ;  /* 0x0000001082037819 */ /* 0x040fe200000006ff */
[----:B------:R-:W-:Y:S01]  /*a3b0*/  STS.128 [R160+0x4400], R8 ;  /* 0x00440008a0007388 */ /* 0x000fe20000000c00 */
[----:B------:R-:W-:Y:S01]  /*a3c0*/  LOP3.LUT R4, R130, 0xffff0000, RZ, 0xc0, !PT ;  /* 0xffff000082047812 */ /* 0x000fe200078ec0ff */
[C---:B------:R-:W-:Y:S01]  /*a3d0*/  FMUL R48, R68.reuse, R66 ;  /* 0x0000004244307220 */ /* 0x040fe20000400000 */
[----:B------:R-:W-:Y:S01]  /*a3e0*/  FFMA R45, R71, R0, R45 ;  /* 0x00000000472d7223 */ /* 0x000fe2000000002d */
[----:B------:R-:W-:Y:S01]  /*a3f0*/  FMUL R49, R68, R67 ;  /* 0x0000004344317220 */ /* 0x000fe20000400000 */
[----:B----4-:R-:W-:Y:S01]  /*a400*/  F2FP.BF16.F32.PACK_AB R12, R35, R34 ;  /* 0x00000022230c723e */ /* 0x010fe200000010ff */
[----:B------:R-:W-:Y:S01]  /*a410*/  FFMA R46, R71, R3, R46 ;  /* 0x00000003472e7223 */ /* 0x000fe2000000002e */
[----:B------:R-:W-:Y:S01]  /*a420*/  F2FP.BF16.F32.PACK_AB R13, R37, R36 ;  /* 0x00000024250d723e */ /* 0x000fe200000010ff */
[----:B------:R-:W-:Y:S01]  /*a430*/  FFMA R47, R71, R4, R47 ;  /* 0x00000004472f7223 */ /* 0x000fe2000000002f */
[----:B------:R-:W-:Y:S01]  /*a440*/  F2FP.BF16.F32.PACK_AB R14, R39, R38 ;  /* 0x00000026270e723e */ /* 0x000fe200000010ff */
[----:B------:R-:W-:Y:S01]  /*a450*/  FFMA R48, R71, R5, R48 ;  /* 0x0000000547307223 */ /* 0x000fe20000000030 */
[----:B------:R-:W-:Y:S01]  /*a460*/  F2FP.BF16.F32.PACK_AB R15, R41, R40 ;  /* 0x00000028290f723e */ /* 0x000fe200000010ff */
[----:B------:R-:W-:Y:S01]  /*a470*/  FFMA R49, R71, R6, R49 ;  /* 0x0000000647317223 */ /* 0x000fe20000000031 */
[----:B------:R-:W-:Y:S02]  /*a480*/  F2FP.BF16.F32.PACK_AB R4, R43, R42 ;  /* 0x0000002a2b04723e */ /* 0x000fe400000010ff */
[----:B------:R-:W-:Y:S01]  /*a490*/  F2FP.BF16.F32.PACK_AB R5, R45, R44 ;  /* 0x0000002c2d05723e */ /* 0x000fe200000010ff */
[----:B------:R-:W-:Y:S01]  /*a4a0*/  STS.128 [R159+0x4400], R12 ;  /* 0x0044000c9f007388 */ /* 0x000fe20000000c00 */
[----:B------:R-:W-:Y:S02]  /*a4b0*/  F2FP.BF16.F32.PACK_AB R6, R47, R46 ;  /* 0x0000002e2f06723e */ /* 0x000fe400000010ff */
[----:B------:R-:W-:Y:S02]  /*a4c0*/  F2FP.BF16.F32.PACK_AB R7, R49, R48 ;  /* 0x000000303107723e */ /* 0x000fe400000010ff */
[----:B------:R-:W-:Y:S02]  /*a4d0*/  MOV R0, UR47 ;  /* 0x0000002f00007c02 */ /* 0x000fe40008000f00 */
[----:B------:R-:W-:Y:S01]  /*a4e0*/  @P6 SHF.L.U32 R3, R151, 0x1f, RZ ;  /* 0x0000001f97036819 */ /* 0x000fe200000006ff */
[----:B------:R3:W-:Y:S01]  /*a4f0*/  STS.128 [R158+0x4400], R4 ;  /* 0x004400049e007388 */ /* 0x0007e20000000c00 */
[----:B------:R-:W-:Y:S04]  /*a500*/  @P6 LEA R0, R0, UR44, 0x3 ;  /* 0x0000002c00006c11 */ /* 0x000fe8000f8e18ff */
[----:B------:R-:W-:Y:S01]  /*a510*/  @P6 IADD3 R0, PT, PT, R0, 0x40, RZ ;  /* 0x0000004000006810 */ /* 0x000fe20007ffe0ff */
[----:B------:R-:W-:Y:S01]  /*a520*/  @!PT LDS RZ, [RZ] ;  /* 0x00000000fffff984 */ /* 0x000fe20000000800 */
[----:B------:R-:W-:Y:S01]  /*a530*/  @!PT LDS RZ, [RZ] ;  /* 0x00000000fffff984 */ /* 0x000fe20000000800 */
[----:B------:R-:W-:Y:S01]  /*a540*/  @!PT LDS RZ, [RZ] ;  /* 0x00000000fffff984 */ /* 0x000fe20000000800 */
[----:B------:R-:W-:Y:S01]  /*a550*/  @!PT LDS RZ, [RZ] ;  /* 0x00000000fffff984 */ /* 0x000fe20000000800 */
[----:B------:R4:W-:Y:S06]  /*a560*/  MEMBAR.ALL.CTA ;  /* 0x0000000000007992 */ /* 0x0009ec0000008000 */
[----:B----4-:R-:W4:Y:S01]  /*a570*/  FENCE.VIEW.ASYNC.S ;  /* 0x00000000000073c6 */ /* 0x010f220000000000 */
[----:B-1----:R-:W-:Y:S02]  /*a580*/  @P6 PRMT R0, R165, 0x654, R0 ;  /* 0x00000654a5006816 */ /* 0x002fe40000000000 */
[----:B---3--:R-:W-:Y:S01]  /*a590*/  LEA R7, R74, UR44, 0x3 ;  /* 0x0000002c4a077c11 */ /* 0x008fe2000f8e18ff */
[----:B----4-:R-:W-:Y:S06]  /*a5a0*/  BAR.SYNC.DEFER_BLOCKING 0x1, 0x80 ;  /* 0x0042000000007b1d */ /* 0x010fec0000010000 */
[----:B------:R-:W-:Y:S05]  /*a5b0*/  @P0 BRA `(.L_x_125) ;  /* 0x0000000000280947 */ /* 0x000fea0003800000 */
[----:B------:R-:W1:Y:S01]  /*a5c0*/  LDCU.64 UR6, c[0x0][0x348] ;  /* 0x00006900ff0677ac */ /* 0x000e620008000a00 */
[----:B------:R-:W-:Y:S02]  /*a5d0*/  UIADD3 UR9, UPT, UPT, UR53, UR39, URZ ;  /* 0x0000002735097290 */ /* 0x000fe4000fffe0ff */
[----:B------:R-:W-:Y:S01]  /*a5e0*/  UIADD3 UR8, UPT, UPT, UR44, 0x4400, URZ ;  /* 0x000044002c087890 */ /* 0x000fe2000fffe0ff */
[----:B------:R-:W-:Y:S01]  /*a5f0*/  UMOV UR10, UR50 ;  /* 0x00000032000a7c82 */ /* 0x000fe20008000000 */
[----:B------:R-:W-:Y:S01]  /*a600*/  UMOV UR11, UR52 ;  /* 0x00000034000b7c82 */ /* 0x000fe20008000000 */
[----:B-1----:R-:W-:Y:S04]  /*a610*/  UIADD3 UR4, UP0, UPT, UR6, 0xa80, URZ ;  /* 0x00000a8006047890 */ /* 0x002fe8000ff1e0ff */
[----:B------:R-:W-:Y:S09]  /*a620*/  UIADD3.X UR5, UPT, UPT, URZ, UR7, URZ, UP0, !UPT ;  /* 0x00000007ff057290 */ /* 0x000ff200087fe4ff */
[----:B------:R1:W-:Y:S01]  /*a630*/  UTMASTG.3D [UR8], [UR4] ;  /* 0x00000008040073b5 */ /* 0x0003e20008010000 */
[----:B------:R0:W-:Y:S01]  /*a640*/  UTMACMDFLUSH ;  /* 0x00000000000079b7 */ /* 0x0001e20000000000 */
[----:B-1----:R-:W-:Y:S04]  /*a650*/  DEPBAR.LE SB0, 0x1 ;  /* 0x000080400000791a */ /* 0x002fe80000000000 */
.L_x_125:
[----:B------:R-:W-:Y:S05]  /*a660*/  BSYNC.RECONVERGENT B0 ;  /* 0x0000000000007941 */ /* 0x000fea0003800200 */
.L_x_124:
[----:B------:R-:W-:Y:S01]  /*a670*/  BAR.SYNC.DEFER_BLOCKING 0x1, 0x80 ;  /* 0x0042000000007b1d */ /* 0x000fe20000010000 */
[----:B------:R-:W-:Y:S02]  /*a680*/  UIADD3 UR5, UPT, UPT, UR47, 0x1, URZ ;  /* 0x000000012f057890 */ /* 0x000fe4000fffe0ff */
[----:B------:R-:W-:Y:S02]  /*a690*/  UISETP.NE.AND UP0, UPT, UR38, URZ, UPT ;  /* 0x000000ff2600728c */ /* 0x000fe4000bf05270 */
[----:B------:R-:W-:Y:S04]  /*a6a0*/  UISETP.NE.AND UP1, UPT, UR5, 0x4, UPT ;  /* 0x000000040500788c */ /* 0x000fe8000bf25270 */
[----:B------:R-:W-:Y:S01]  /*a6b0*/  USEL UR46, UR5, URZ, UP1 ;  /* 0x000000ff052e7287 */ /* 0x000fe20008800000 */
[----:B------:R1:W-:Y:S01]  /*a6c0*/  @P6 SYNCS.ARRIVE.TRANS64.RED.A1T0 RZ, [R0+URZ], RZ ;  /* 0x000000ff00ff69a7 */ /* 0x0003e200081004ff */
[----:B------:R-:W-:Y:S01]  /*a6d0*/  UMOV UR4, 0x40 ;  /* 0x0000004000047882 */ /* 0x000fe20000000000 */
[----:B------:R-:W-:Y:S01]  /*a6e0*/  BSSY B1, `(.L_x_126) ;  /* 0x0000021000017945 */ /* 0x000fe20003800000 */
[----:B------:R-:W-:Y:S01]  /*a6f0*/  USEL UR39, UR4, 0x80, !UP0 ;  /* 0x0000008004277887 */ /* 0x000fe2000c000000 */
[----:B------:R-:W3:Y:S02]  /*a700*/  @P6 SYNCS.PHASECHK.TRANS64.TRYWAIT P0, [R7+URZ+0x20], R3 ;  /* 0x00002003070065a7 */ /* 0x000ee400080011ff */
[----:B---3--:R-:W-:Y:S01]  /*a710*/  @P6 SEL R86, RZ, 0x1, !P0 ;  /* 0x00000001ff566807 */ /* 0x008fe20004000000 */
[----:B-1----:R-:W-:Y:S08]  /*a720*/  @!P6 BRA `(.L_x_127) ;  /* 0x000000000070e947 */ /* 0x002ff00003800000 */
        /* <DEDUP_REMOVED lines=9> */
[----:B------:R-:W-:Y:S04]  /*a7c0*/  SHF.L.U32 R6, R151, 0x1f, RZ ;  /* 0x0000001f97067819 */ /* 0x000fe800000006ff */
[----:B------:R-:W1:Y:S02]  /*a7d0*/  SYNCS.PHASECHK.TRANS64.TRYWAIT P0, [R7+URZ+0x20], R6 ;  /* 0x00002006070075a7 */ /* 0x000e6400080011ff */
[----:B-1----:R-:W-:Y:S05]  /*a7e0*/  @!P0 BRA `(.L_x_130) ;  /* 0x0000003400588947 */ /* 0x002fea0003800000 */
.L_x_129:
[----:B------:R-:W-:Y:S05]  /*a7f0*/  BSYNC B0 ;  /* 0x0000000000007941 */ /* 0x000fea0003800000 */
.L_x_128:
[----:B------:R-:W-:Y:S01]  /*a800*/  ISETP.NE.AND P0, PT, R87, RZ, PT ;  /* 0x000000ff5700720c */ /* 0x000fe20003f05270 */
[----:B------:R-:W-:Y:S11]  /*a810*/  VIADD R74, R74, 0x1 ;  /* 0x000000014a4a7836 */ /* 0x000ff60000000000 */
[----:B------:R-:W-:Y:S01]  /*a820*/  @!UPT UIADD3 URZ, UPT, UPT, URZ, URZ, URZ ;  /* 0x000000fffffff290 */ /* 0x000fe2000fffe0ff */
[----:B------:R3:W4:Y:S01]  /*a830*/  @P0 LDS.128 R76, [R5+UR44+0x400] ;  /* 0x0004002c054c0984 */ /* 0x0007220008000c00 */
[C---:B-1----:R-:W-:Y:S03]  /*a840*/  @P0 IADD3 R6, PT, PT, R85.reuse, R3, RZ ;  /* 0x0000000355060210 */ /* 0x042fe60007ffe0ff */
[----:B------:R1:W2:Y:S04]  /*a850*/  @P0 LDS.128 R80, [R4+0x400] ;  /* 0x0004000004500984 */ /* 0x0002a80000000c00 */
[----:B------:R5:W2:Y:S04]  /*a860*/  @P0 LDS.128 R88, [R3+0x400] ;  /* 0x0004000003580984 */ /* 0x000aa80000000c00 */
[----:B------:R2:W2:Y:S04]  /*a870*/  @P0 LDS.128 R96, [R6+0x400] ;  /* 0x0004000006600984 */ /* 0x0004a80000000c00 */
[----:B------:R2:W2:Y:S01]  /*a880*/  @P0 LDS.128 R104, [R0+0x400] ;  /* 0x0004000000680984 */ /* 0x0004a20000000c00 */
[--C-:B---3--:R-:W-:Y:S02]  /*a890*/  @P0 IMAD.IADD R5, R84, 0x1, R0.reuse ;  /* 0x0000000154050824 */ /* 0x108fe400078e0200 */
[C---:B-1----:R-:W-:Y:S03]  /*a8a0*/  @P0 IMAD.IADD R4, R85.reuse, 0x1, R0 ;  /* 0x0000000155040824 */ /* 0x042fe600078e0200 */
[----:B------:R1:W3:Y:S01]  /*a8b0*/  @P0 LDS.128 R120, [R5+0x400] ;  /* 0x0004000005780984 */ /* 0x0002e20000000c00 */
[----:B-----5:R-:W-:Y:S03]  /*a8c0*/  @P0 IADD3 R3, PT, PT, R85, R5, RZ ;  /* 0x0000000555030210 */ /* 0x020fe60007ffe0ff */
[----:B------:R1:W1:Y:S04]  /*a8d0*/  @P0 LDS.128 R112, [R4+0x400] ;  /* 0x0004000004700984 */ /* 0x0002680000000c00 */
[----:B------:R1:W1:Y:S02]  /*a8e0*/  @P0 LDS.128 R128, [R3+0x400] ;  /* 0x0004000003800984 */ /* 0x0002640000000c00 */
.L_x_127:
[----:B------:R-:W-:Y:S05]  /*a8f0*/  BSYNC B1 ;  /* 0x0000000000017941 */ /* 0x000fea0003800000 */
.L_x_126:
[----:B------:R-:W-:Y:S05]  /*a900*/  VIADD R16, R69, UR39 ;  /* 0x0000002745107c36 */ /* 0x000fea0008000000 */
[----:B--2---:R-:W-:Y:S04]  /*a910*/  SHF.R.U32.HI R0, RZ, 0x15, R16 ;  /* 0x00000015ff007819 */ /* 0x004fe80000011610 */
[----:B------:R-:W-:Y:S11]  /*a920*/  LOP3.LUT P0, RZ, R0, 0x3, R143, 0x48, !PT ;  /* 0x0000000300ff7812 */ /* 0x000ff6000780488f */
[----:B------:R-:W-:Y:S02]  /*a930*/  @!UPT UIADD3 URZ, UPT, UPT, URZ, URZ, URZ ;  /* 0x000000fffffff290 */ /* 0x000fe4000fffe0ff */
[----:B------:R-:W-:Y:S05]  /*a940*/  @!P0 BRA `(.L_x_131) ;  /* 0x0000000000408947 */ /* 0x000fea0003800000 */
[----:B------:R-:W1:Y:S01]  /*a950*/  LDCU.64 UR8, c[0x4][0x70] ;  /* 0x01000e00ff0877ac */ /* 0x000e620008000a00 */
[----:B------:R-:W-:Y:S01]  /*a960*/  MOV R15, 0x0 ;  /* 0x00000000000f7802 */ /* 0x000fe20000000f00 */
[----:B------:R-:W-:Y:S02]  /*a970*/  HFMA2 R12, -RZ, RZ, 0, 5.9604644775390625e-08 ;  /* 0x00000001ff0c7431 */ /* 0x000fe400000001ff */
[----:B------:R-:W-:Y:S02]  /*a980*/  IMAD.MOV.U32 R8, RZ, RZ, 0x192 ;  /* 0x00000192ff087424 */ /* 0x000fe400078e00ff */
[----:B------:R-:W-:Y:S01]  /*a990*/  IMAD.MOV.U32 R13, RZ, RZ, RZ ;  /* 0x000000ffff0d7224 */ /* 0x000fe200078e00ff */
[----:B------:R-:W2:Y:S01]  /*a9a0*/  LDCU.64 UR6, c[0x4][0x78] ;  /* 0x01000f00ff0677ac */ /* 0x000ea20008000a00 */
[----:B------:R-:W3:Y:S01]  /*a9b0*/  LDC.64 R14, c[0x4][R15] ;  /* 0x010000000f0e7b82 */ /* 0x000ee20000000a00 */
[----:B------:R-:W5:Y:S01]  /*a9c0*/  LDCU.64 UR4, c[0x4][0x10] ;  /* 0x01000200ff0477ac */ /* 0x000f620008000a00 */
[----:B-1----:R-:W-:Y:S01]  /*a9d0*/  MOV R5, UR9 ;  /* 0x0000000900057c02 */ /* 0x002fe20008000f00 */
[----:B------:R-:W-:Y:S01]  /*a9e0*/  IMAD.U32 R4, RZ, RZ, UR8 ;  /* 0x00000008ff047e24 */ /* 0x000fe2000f8e00ff */
[----:B--2---:R-:W-:Y:S01]  /*a9f0*/  MOV R7, UR7 ;  /* 0x0000000700077c02 */ /* 0x004fe20008000f00 */
[----:B------:R-:W-:Y:S01]  /*aa00*/  IMAD.U32 R6, RZ, RZ, UR6 ;  /* 0x00000006ff067e24 */ /* 0x000fe2000f8e00ff */
[----:B-----5:R-:W-:Y:S01]  /*aa10*/  MOV R11, UR5 ;  /* 0x00000005000b7c02 */ /* 0x020fe20008000f00 */
[----:B------:R-:W-:Y:S02]  /*aa20*/  IMAD.U32 R10, RZ, RZ, UR4 ;  /* 0x00000004ff0a7e24 */ /* 0x000fe4000f8e00ff */
[----:B------:R-:W-:Y:S07]  /*aa30*/  LEPC R20, `(.L_x_131) ;  /* 0x000000001014794e */ /* 0x000fee0000000000 */
[----:B---34-:R-:W-:Y:S05]  /*aa40*/  CALL.ABS.NOINC R14 ;  /* 0x000000000e007343 */ /* 0x018fea0003c00000 */
.L_x_131:
[----:B----4-:R-:W-:Y:S01]  /*aa50*/  SHF.L.U32 R70, R76, 0x10, RZ ;  /* 0x000000104c467819 */ /* 0x010fe200000006ff */
[----:B------:R-:W-:Y:S05]  /*aa60*/  WARPSYNC.ALL ;  /* 0x0000000000007948 */ /* 0x000fea0003800000 */
[----:B------:R-:W-:Y:S01]  /*aa70*/  R2UR UR4, R16 ;  /* 0x00000000100472ca */ /* 0x000fe200000e0000 */
[----:B------:R-:W-:Y:S01]  /*aa80*/  BSSY.RECONVERGENT B0, `(.L_x_132) ;  /* 0x0000103000007945 */ /* 0x000fe20003800200 */
[----:B------:R-:W-:Y:S02]  /*aa90*/  LOP3.LUT R72, R79, 0xffff0000, RZ, 0xc0, !PT ;  /* 0xffff00004f487812 */ /* 0x000fe400078ec0ff */
[----:B------:R-:W-:Y:S02]  /*aaa0*/  ISETP.NE.AND P6, PT, R157, RZ, PT ;  /* 0x000000ff9d00720c */ /* 0x000fe40003fc5270 */
[----:B------:R-:W-:Y:S07]  /*aab0*/  ISETP.NE.AND P0, PT, R154, RZ, PT ;  /* 0x000000ff9a00720c */ /* 0x000fee0003f05270 */
[----:B-1----:R-:W1:Y:S02]  /*aac0*/  LDTM.x64 R4, tmem[UR4] ;  /* 0x00000004000479ee */ /* 0x002e640008340000 */
[----:B-1----:R-:W-:Y:S01]  /*aad0*/  FMUL R0, R68, R4 ;  /* 0x0000000444007220 */ /* 0x002fe20000400000 */
[----:B------:R-:W-:Y:S01]  /*aae0*/  LOP3.LUT R4, R76, 0xffff0000, RZ, 0xc0, !PT ;  /* 0xffff00004c047812 */ /* 0x000fe200078ec0ff */
[C---:B------:R-:W-:Y:S01]  /*aaf0*/  FMUL R3, R68.reuse, R5 ;  /* 0x0000000544037220 */ /* 0x040fe20000400000 */
[----:B------:R-:W-:Y:S01]  /*ab00*/  SHF.L.U32 R5, R77, 0x10, RZ ;  /* 0x000000104d057819 */ /* 0x000fe200000006ff */
[----:B------:R-:W-:Y:S01]  /*ab10*/  FFMA R0, R71, R70, R0 ;  /* 0x0000004647007223 */ /* 0x000fe20000000000 */
[----:B------:R-:W-:Y:S01]  /*ab20*/  LOP3.LUT R70, R77, 0xffff0000, RZ, 0xc0, !PT ;  /* 0xffff00004d467812 */ /* 0x000fe200078ec0ff */
[C---:B------:R-:W-:Y:S01]  /*ab30*/  FMUL R6, R68.reuse, R6 ;  /* 0x0000000644067220 */ /* 0x040fe20000400000 */
[C---:B------:R-:W-:Y:S01]  /*ab40*/  FFMA R3, R71.reuse, R4, R3 ;  /* 0x0000000447037223 */ /* 0x040fe20000000003 */
[C---:B------:R-:W-:Y:S01]  /*ab50*/  FMUL R7, R68.reuse, R7 ;  /* 0x0000000744077220 */ /* 0x040fe20000400000 */
[----:B------:R-:W-:Y:S01]  /*ab60*/  FMUL R4, R68, R8 ;  /* 0x0000000844047220 */ /* 0x000fe20000400000 */
[C---:B------:R-:W-:Y:S01]  /*ab70*/  LOP3.LUT R8, R78.reuse, 0xffff0000, RZ, 0xc0, !PT ;  /* 0xffff00004e087812 */ /* 0x040fe200078ec0ff */
[C---:B------:R-:W-:Y:S01]  /*ab80*/  FFMA R6, R71.reuse, R5, R6 ;  /* 0x0000000547067223 */ /* 0x040fe20000000006 */
[----:B------:R-:W-:Y:S01]  /*ab90*/  SHF.L.U32 R5, R78, 0x10, RZ ;  /* 0x000000104e057819 */ /* 0x000fe200000006ff */
[----:B------:R-:W-:Y:S01]  /*aba0*/  FFMA R7, R71, R70, R7 ;  /* 0x0000004647077223 */ /* 0x000fe20000000007 */
[----:B------:R-:W-:Y:S01]  /*abb0*/  F2FP.BF16.F32.PACK_AB R92, R3, R0 ;  /* 0x00000000035c723e */ /* 0x000fe200000010ff */
[----:B------:R-:W-:Y:S01]  /*abc0*/  FMUL R0, R68, R9 ;  /* 0x0000000944007220 */ /* 0x000fe20000400000 */
[----:B------:R-:W-:Y:S01]  /*abd0*/  SHF.L.U32 R70, R79, 0x10, RZ ;  /* 0x000000104f467819 */ /* 0x000fe200000006ff */
[----:B------:R-:W-:Y:S01]  /*abe0*/  FFMA R4, R71, R5, R4 ;  /* 0x0000000547047223 */ /* 0x000fe20000000004 */
[----:B------:R-:W-:Y:S01]  /*abf0*/  F2FP.BF16.F32.PACK_AB R93, R7, R6 ;  /* 0x00000006075d723e */ /* 0x000fe200000010ff */
[C---:B------:R-:W-:Y:S01]  /*ac00*/  FFMA R0, R71.reuse, R8, R0 ;  /* 0x0000000847007223 */ /* 0x040fe20000000000 */
[----:B------:R-:W-:Y:S01]  /*ac10*/  SHF.L.U32 R8, R80, 0x10, RZ ;  /* 0x0000001050087819 */ /* 0x000fe200000006ff */
[----:B------:R-:W-:Y:S01]  /*ac20*/  FMUL R3, R68, R10 ;  /* 0x0000000a44037220 */ /* 0x000fe20000400000 */
[----:B------:R-:W-:Y:S01]  /*ac30*/  LOP3.LUT R9, R80, 0xffff0000, RZ, 0xc0, !PT ;  /* 0xffff000050097812 */ /* 0x000fe200078ec0ff */
[----:B------:R-:W-:Y:S01]  /*ac40*/  FMUL R5, R68, R11 ;  /* 0x0000000b44057220 */ /* 0x000fe20000400000 */
[----:B------:R-:W-:Y:S01]  /*ac50*/  F2FP.BF16.F32.PACK_AB R94, R0, R4 ;  /* 0x00000004005e723e */ /* 0x000fe200000010ff */
[C---:B------:R-:W-:Y:S01]  /*ac60*/  FMUL R6, R68.reuse, R12 ;  /* 0x0000000c44067220 */ /* 0x040fe20000400000 */
[C---:B------:R-:W-:Y:S01]  /*ac70*/  FMUL R7, R68.reuse, R13 ;  /* 0x0000000d44077220 */ /* 0x040fe20000400000 */
[----:B------:R-:W-:Y:S01]  /*ac80*/  FFMA R3, R71, R70, R3 ;  /* 0x0000004647037223 */ /* 0x000fe20000000003 */
[----:B------:R-:W-:Y:S01]  /*ac90*/  SHF.L.U32 R70, R81, 0x10, RZ ;  /* 0x0000001051467819 */ /* 0x000fe200000006ff */
        /* <DEDUP_REMOVED lines=8> */
[C---:B------:R-:W-:Y:S01]  /*ad20*/  FMUL R44, R68.reuse, R54 ;  /* 0x00000036442c7220 */ /* 0x040fe20000400000 */
[C---:B------:R-:W-:Y:S01]  /*ad30*/  FMUL R54, R68.reuse, R64 ;  /* 0x0000004044367220 */ /* 0x040fe20000400000 */
[----:B------:R-:W-:Y:S01]  /*ad40*/  F2FP.BF16.F32.PACK_AB R64, R7, R6 ;  /* 0x000000060740723e */ /* 0x000fe200000010ff */
[----:B------:R-:W-:Y:S01]  /*ad50*/  STS.128 [R164+UR44+0x8400], R92 ;  /* 0x0084005ca4007988 */ /* 0x000fe20008000c2c */
[----:B------:R-:W-:Y:S01]  /*ad60*/  LOP3.LUT R6, R81, 0xffff0000, RZ, 0xc0, !PT ;  /* 0xffff000051067812 */ /* 0x000fe200078ec0ff */
        /* <DEDUP_REMOVED lines=8> */
[----:B------:R-:W-:Y:S01]  /*adf0*/  FMUL R48, R68, R58 ;  /* 0x0000003a44307220 */ /* 0x000fe20000400000 */
[----:B------:R-:W-:Y:S01]  /*ae00*/  LOP3.LUT R58, R82, 0xffff0000, RZ, 0xc0, !PT ;  /* 0xffff0000523a7812 */ /* 0x000fe200078ec0ff */
[----:B------:R-:W-:Y:S01]  /*ae10*/  FFMA R3, R71, R6, R3 ;  /* 0x0000000647037223 */ /* 0x000fe20000000003 */
[----:B------:R-:W-:Y:S01]  /*ae20*/  LOP3.LUT R6, R99, 0xffff0000, RZ, 0xc0, !PT ;  /* 0xffff000063067812 */ /* 0x000fe200078ec0ff */
        /* <DEDUP_REMOVED lines=14> */
[----:B------:R-:W-:Y:S01]  /*af10*/  SHF.L.U32 R59, R83, 0x10, RZ ;  /* 0x00000010533b7819 */ /* 0x000fe200000006ff */
[----:B------:R-:W-:Y:S01]  /*af20*/  FMUL R55, R68, R65 ;  /* 0x0000004144377220 */ /* 0x000fe20000400000 */
[----:B------:R-:W-:Y:S01]  /*af30*/  F2FP.BF16.F32.PACK_AB R65, R3, R0 ;  /* 0x000000000341723e */ /* 0x000fe200000010ff */
[----:B------:R-:W-:Y:S01]  /*af40*/  FFMA R4, R71, R7, R4 ;  /* 0x0000000747047223 */ /* 0x000fe20000000004 */
[----:B------:R-:W-:Y:S01]  /*af50*/  SHF.L.U32 R0, R88, 0x10, RZ ;  /* 0x0000001058007819 */ /* 0x000fe200000006ff */
        /* <DEDUP_REMOVED lines=26> */
[C---:B------:R-:W-:Y:S01]  /*b100*/  FMUL R27, R68.reuse, R37 ;  /* 0x00000025441b7220 */ /* 0x040fe20000400000 */
[----:B------:R-:W-:Y:S01]  /*b110*/  FFMA R14, R71, R3, R14 ;  /* 0x00000003470e7223 */ /* 0x000fe2000000000e */
[----:B------:R-:W-:Y:S01]  /*b120*/  LOP3.LUT R3, R91, 0xffff0000, RZ, 0xc0, !PT ;  /* 0xffff00005b037812 */ /* 0x000fe200078ec0ff */
[C---:B------:R-:W-:Y:S01]  /*b130*/  FMUL R37, R68.reuse, R47 ;  /* 0x0000002f44257220 */ /* 0x040fe20000400000 */
[C---:B------:R-:W-:Y:S01]  /*b140*/  FMUL R47, R68.reuse, R57 ;  /* 0x00000039442f7220 */ /* 0x040fe20000400000 */
[----:B------:R-:W-:Y:S01]  /*b150*/  FMUL R57, R68, R67 ;  /* 0x0000004344397220 */ /* 0x000fe20000400000 */
[----:B------:R-:W-:Y:S01]  /*b160*/  F2FP.BF16.F32.PACK_AB R67, R9, R8 ;  /* 0x000000080943723e */ /* 0x000fe200000010ff */
[----:B------:R-:W-:Y:S01]  /*b170*/  FFMA R15, R71, R0, R15 ;  /* 0x00000000470f7223 */ /* 0x000fe2000000000f */
[----:B------:R-:W-:Y:S01]  /*b180*/  F2FP.BF16.F32.PACK_AB R8, R11, R10 ;  /* 0x0000000a0b08723e */ /* 0x000fe200000010ff */
[----:B------:R-:W-:Y:S01]  /*b190*/  FFMA R16, R71, R4, R16 ;  /* 0x0000000447107223 */ /* 0x000fe20000000010 */
[----:B------:R-:W-:Y:S01]  /*b1a0*/  F2FP.BF16.F32.PACK_AB R9, R13, R12 ;  /* 0x0000000c0d09723e */ /* 0x000fe200000010ff */
[----:B------:R-:W-:Y:S01]  /*b1b0*/  FFMA R17, R71, R3, R17 ;  /* 0x0000000347117223 */ /* 0x000fe20000000011 */
[----:B------:R-:W-:Y:S01]  /*b1c0*/  F2FP.BF16.F32.PACK_AB R10, R15, R14 ;  /* 0x0000000e0f0a723e */ /* 0x000fe200000010ff */
[----:B------:R-:W-:Y:S01]  /*b1d0*/  STS.128 [R163+0x8400], R64 ;  /* 0x00840040a3007388 */ /* 0x000fe20000000c00 */
[----:B------:R-:W-:Y:S01]  /*b1e0*/  SHF.L.U32 R0, R96, 0x10, RZ ;  /* 0x0000001060007819 */ /* 0x000fe200000006ff */
[C---:B------:R-:W-:Y:S01]  /*b1f0*/  FMUL R21, R68.reuse, R31 ;  /* 0x0000001f44157220 */ /* 0x040fe20000400000 */
[----:B------:R-:W-:Y:S01]  /*b200*/  F2FP.BF16.F32.PACK_AB R11, R17, R16 ;  /* 0x00000010110b723e */ /* 0x000fe200000010ff */
[----:B------:R-:W-:Y:S01]  /*b210*/  FMUL R22, R68, R32 ;  /* 0x0000002044167220 */ /* 0x000fe20000400000 */
[----:B------:R-:W-:Y:S01]  /*b220*/  LOP3.LUT R3, R96, 0xffff0000, RZ, 0xc0, !PT ;  /* 0xffff000060037812 */ /* 0x000fe200078ec0ff */
[----:B------:R-:W-:Y:S01]  /*b230*/  FFMA R18, R71, R0, R18 ;  /* 0x0000000047127223 */ /* 0x000fe20000000012 */
[C---:B------:R-:W-:Y:S01]  /*b240*/  SHF.L.U32 R4, R97.reuse, 0x10, RZ ;  /* 0x0000001061047819 */ /* 0x040fe200000006ff */
[----:B------:R1:W-:Y:S01]  /*b250*/  STS.128 [R162+0x8400], R8 ;  /* 0x00840008a2007388 */ /* 0x0003e20000000c00 */
[----:B------:R-:W-:Y:S01]  /*b260*/  LOP3.LUT R0, R97, 0xffff0000, RZ, 0xc0, !PT ;  /* 0xffff000061007812 */ /* 0x000fe200078ec0ff */
[C---:B------:R-:W-:Y:S01]  /*b270*/  FFMA R19, R71.reuse, R3, R19 ;  /* 0x0000000347137223 */ /* 0x040fe20000000013 */
[C---:B------:R-:W-:Y:S01]  /*b280*/  SHF.L.U32 R3, R98.reuse, 0x10, RZ ;  /* 0x0000001062037819 */ /* 0x040fe200000006ff */
[----:B------:R-:W-:Y:S01]  /*b290*/  FFMA R20, R71, R4, R20 ;  /* 0x0000000447147223 */ /* 0x000fe20000000014 */
[----:B------:R-:W-:Y:S01]  /*b2a0*/  LOP3.LUT R4, R98, 0xffff0000, RZ, 0xc0, !PT ;  /* 0xffff000062047812 */ /* 0x000fe200078ec0ff */
        /* <DEDUP_REMOVED lines=8> */
[----:B------:R-:W-:Y:S01]  /*b330*/  FFMA R24, R71, R5, R24 ;  /* 0x0000000547187223 */ /* 0x000fe20000000018 */
[----:B------:R-:W-:Y:S01]  /*b340*/  SHF.L.U32 R5, R107, 0x10, RZ ;  /* 0x000000106b057819 */ /* 0x000fe200000006ff */
[----:B------:R-:W-:Y:S01]  /*b350*/  FFMA R25, R71, R6, R25 ;  /* 0x0000000647197223 */ /* 0x000fe20000000019 */
[----:B------:R-:W-:Y:S01]  /*b360*/  LOP3.LUT R6, R107, 0xffff0000, RZ, 0xc0, !PT ;  /* 0xffff00006b067812 */ /* 0x000fe200078ec0ff */
[----:B------:R-:W-:Y:S01]  /*b370*/  FFMA R26, R71, R0, R26 ;  /* 0x00000000471a7223 */ /* 0x000fe2000000001a */
[----:B------:R-:W-:Y:S01]  /*b380*/  LOP3.LUT R0, R105, 0xffff0000, RZ, 0xc0, !PT ;  /* 0xffff000069007812 */ /* 0x000fe200078ec0ff */
[C---:B------:R-:W-:Y:S01]  /*b390*/  FFMA R27, R71.reuse, R3, R27 ;  /* 0x00000003471b7223 */ /* 0x040fe2000000001b */
[C---:B------:R-:W-:Y:S01]  /*b3a0*/  SHF.L.U32 R3, R106.reuse, 0x10, RZ ;  /* 0x000000106a037819 */ /* 0x040fe200000006ff */
        /* <DEDUP_REMOVED lines=13> */
[----:B------:R-:W-:Y:S01]  /*b480*/  SHF.L.U32 R4, R113, 0x10, RZ ;  /* 0x0000001071047819 */ /* 0x000fe200000006ff */
[----:B------:R-:W-:Y:S01]  /*b490*/  FFMA R32, R71, R5, R32 ;  /* 0x0000000547207223 */ /* 0x000fe20000000020 */
[----:B-1----:R-:W-:Y:S01]  /*b4a0*/  F2FP.BF16.F32.PACK_AB R8, R27, R26 ;  /* 0x0000001a1b08723e */ /* 0x002fe200000010ff */
[----:B------:R-:W-:Y:S01]  /*b4b0*/  FFMA R33, R71, R6, R33 ;  /* 0x0000000647217223 */ /* 0x000fe20000000021 */
[----:B------:R-:W-:Y:S01]  /*b4c0*/  F2FP.BF16.F32.PACK_AB R9, R29, R28 ;  /* 0x0000001c1d09723e */ /* 0x000fe200000010ff */
[----:B------:R-:W-:Y:S01]  /*b4d0*/  FFMA R34, R71, R0, R34 ;  /* 0x0000000047227223 */ /* 0x000fe20000000022 */
[----:B------:R-:W-:Y:S01]  /*b4e0*/  LOP3.LUT R0, R113, 0xffff0000, RZ, 0xc0, !PT ;  /* 0xffff000071007812 */ /* 0x000fe200078ec0ff */
[----:B------:R1:W-:Y:S01]  /*b4f0*/  STS.128 [R161+0x8400], R12 ;  /* 0x0084000ca1007388 */ /* 0x0003e20000000c00 */
[----:B------:R-:W-:Y:S01]  /*b500*/  F2FP.BF16.F32.PACK_AB R10, R31, R30 ;  /* 0x0000001e1f0a723e */ /* 0x000fe200000010ff */
[----:B------:R-:W-:Y:S01]  /*b510*/  FFMA R35, R71, R3, R35 ;  /* 0x0000000347237223 */ /* 0x000fe20000000023 */
[----:B------:R-:W-:Y:S01]  /*b520*/  F2FP.BF16.F32.PACK_AB R11, R33, R32 ;  /* 0x00000020210b723e */ /* 0x000fe200000010ff */
[C---:B------:R-:W-:Y:S01]  /*b530*/  FFMA R36, R71.reuse, R4, R36 ;  /* 0x0000000447247223 */ /* 0x040fe20000000024 */
[C---:B------:R-:W-:Y:S01]  /*b540*/  SHF.L.U32 R3, R114.reuse, 0x10, RZ ;  /* 0x0000001072037819 */ /* 0x040fe200000006ff */
[----:B------:R-:W-:Y:S01]  /*b550*/  FFMA R37, R71, R0, R37 ;  /* 0x0000000047257223 */ /* 0x000fe20000000025 */
[----:B------:R-:W-:Y:S01]  /*b560*/  LOP3.LUT R0, R114, 0xffff0000, RZ, 0xc0, !PT ;  /* 0xffff000072007812 */ /* 0x000fe200078ec0ff */
[----:B------:R2:W-:Y:S01]  /*b570*/  STS.128 [R149+0x8400], R8 ;  /* 0x0084000895007388 */ /* 0x0005e20000000c00 */
[----:B------:R-:W-:Y:S01]  /*b580*/  SHF.L.U32 R4, R115, 0x10, RZ ;  /* 0x0000001073047819 */ /* 0x000fe200000006ff */
[C---:B------:R-:W-:Y:S01]  /*b590*/  FFMA R38, R71.reuse, R3, R38 ;  /* 0x0000000347267223 */ /* 0x040fe20000000026 */
[----:B---3--:R-:W-:Y:S01]  /*b5a0*/  SHF.L.U32 R3, R120, 0x10, RZ ;  /* 0x0000001078037819 */ /* 0x008fe200000006ff */
[----:B------:R-:W-:Y:S01]  /*b5b0*/  FFMA R39, R71, R0, R39 ;  /* 0x0000000047277223 */ /* 0x000fe20000000027 */
[----:B------:R-:W-:Y:S01]  /*b5c0*/  LOP3.LUT R0, R115, 0xffff0000, RZ, 0xc0, !PT ;  /* 0xffff000073007812 */ /* 0x000fe200078ec0ff */
[----:B------:R-:W-:Y:S01]  /*b5d0*/  FMUL R41, R68, R51 ;  /* 0x0000003344297220 */ /* 0x000fe20000400000 */
[----:B------:R-:W-:Y:S01]  /*b5e0*/  SHF.L.U32 R5, R131, 0x10, RZ ;  /* 0x0000001083057819 */ /* 0x000fe200000006ff */
[C---:B------:R-:W-:Y:S01]  /*b5f0*/  FFMA R40, R71.reuse, R4, R40 ;  /* 0x0000000447287223 */ /* 0x040fe20000000028 */
[----:B------:R-:W-:Y:S01]  /*b600*/  LOP3.LUT R4, R120, 0xffff0000, RZ, 0xc0, !PT ;  /* 0xffff000078047812 */ /* 0x000fe200078ec0ff */
[----:B------:R-:W-:Y:S01]  /*b610*/  FFMA R41, R71, R0, R41 ;  /* 0x0000000047297223 */ /* 0x000fe20000000029 */
[----:B------:R-:W-:Y:S01]  /*b620*/  SHF.L.U32 R0, R121, 0x10, RZ ;  /* 0x0000001079007819 */ /* 0x000fe200000006ff */
[C---:B------:R-:W-:Y:S01]  /*b630*/  FMUL R42, R68.reuse, R52 ;  /* 0x00000034442a7220 */ /* 0x040fe20000400000 */
[----:B------:R-:W-:Y:S01]  /*b640*/  LOP3.LUT R6, R131, 0xffff0000, RZ, 0xc0, !PT ;  /* 0xffff000083067812 */ /* 0x000fe200078ec0ff */
[C---:B------:R-:W-:Y:S01]  /*b650*/  FMUL R43, R68.reuse, R53 ;  /* 0x00000035442b7220 */ /* 0x040fe20000400000 */
[----:B------:R-:W-:Y:S01]  /*b660*/  FMUL R51, R68, R61 ;  /* 0x0000003d44337220 */ /* 0x000fe20000400000 */
[----:B------:R-:W-:Y:S01]  /*b670*/  FFMA R42, R71, R3, R42 ;  /* 0x00000003472a7223 */ /* 0x000fe2000000002a */
[----:B------:R-:W-:Y:S01]  /*b680*/  LOP3.LUT R3, R121, 0xffff0000, RZ, 0xc0, !PT ;  /* 0xffff000079037812 */ /* 0x000fe200078ec0ff */
[----:B------:R-:W-:Y:S01]  /*b690*/  FFMA R43, R71, R4, R43 ;  /* 0x00000004472b7223 */ /* 0x000fe2000000002b */
[----:B------:R-:W-:Y:S01]  /*b6a0*/  SHF.L.U32 R4, R123, 0x10, RZ ;  /* 0x000000107b047819 */ /* 0x000fe200000006ff */
[C---:B------:R-:W-:Y:S01]  /*b6b0*/  FFMA R44, R71.reuse, R0, R44 ;  /* 0x00000000472c7223 */ /* 0x040fe2000000002c */
[C---:B------:R-:W-:Y:S01]  /*b6c0*/  SHF.L.U32 R0, R122.reuse, 0x10, RZ ;  /* 0x000000107a007819 */ /* 0x040fe200000006ff */
[----:B------:R-:W-:Y:S01]  /*b6d0*/  FFMA R45, R71, R3, R45 ;  /* 0x00000003472d7223 */ /* 0x000fe2000000002d */
[----:B------:R-:W-:Y:S01]  /*b6e0*/  LOP3.LUT R3, R122, 0xffff0000, RZ, 0xc0, !PT ;  /* 0xffff00007a037812 */ /* 0x000fe200078ec0ff */
[----:B------:R-:W-:Y:S01]  /*b6f0*/  FMUL R52, R68, R62 ;  /* 0x0000003e44347220 */ /* 0x000fe20000400000 */
[----:B-1----:R-:W-:Y:S01]  /*b700*/  F2FP.BF16.F32.PACK_AB R12, R43, R42 ;  /* 0x0000002a2b0c723e */ /* 0x002fe200000010ff */
[----:B------:R-:W-:Y:S01]  /*b710*/  FFMA R46, R71, R0, R46 ;  /* 0x00000000472e7223 */ /* 0x000fe2000000002e */
[----:B------:R-:W-:Y:S01]  /*b720*/  LOP3.LUT R0, R123, 0xffff0000, RZ, 0xc0, !PT ;  /* 0xffff00007b007812 */ /* 0x000fe200078ec0ff */
[C---:B------:R-:W-:Y:S01]  /*b730*/  FFMA R47, R71.reuse, R3, R47 ;  /* 0x00000003472f7223 */ /* 0x040fe2000000002f */
[C---:B------:R-:W-:Y:S01]  /*b740*/  SHF.L.U32 R3, R128.reuse, 0x10, RZ ;  /* 0x0000001080037819 */ /* 0x040fe200000006ff */
[----:B------:R-:W-:Y:S01]  /*b750*/  FFMA R48, R71, R4, R48 ;  /* 0x0000000447307223 */ /* 0x000fe20000000030 */
[----:B------:R-:W-:Y:S01]  /*b760*/  SHF.L.U32 R4, R129, 0x10, RZ ;  /* 0x0000001081047819 */ /* 0x000fe200000006ff */
[C---:B------:R-:W-:Y:S01]  /*b770*/  FFMA R49, R71.reuse, R0, R49 ;  /* 0x0000000047317223 */ /* 0x040fe20000000031 */
[----:B------:R-:W-:Y:S01]  /*b780*/  LOP3.LUT R0, R128, 0xffff0000, RZ, 0xc0, !PT ;  /* 0xffff000080007812 */ /* 0x000fe200078ec0ff */
[----:B------:R-:W-:Y:S01]  /*b790*/  FFMA R50, R71, R3, R50 ;  /* 0x0000000347327223 */ /* 0x000fe20000000032 */
[----:B--2---:R-:W-:Y:S01]  /*b7a0*/  F2FP.BF16.F32.PACK_AB R8, R35, R34 ;  /* 0x000000222308723e */ /* 0x004fe200000010ff */
[----:B------:R-:W-:Y:S01]  /*b7b0*/  FMUL R53, R68, R63 ;  /* 0x0000003f44357220 */ /* 0x000fe20000400000 */
[----:B------:R-:W-:Y:S01]  /*b7c0*/  F2FP.BF16.F32.PACK_AB R9, R37, R36 ;  /* 0x000000242509723e */ /* 0x000fe200000010ff */
[----:B------:R-:W-:Y:S01]  /*b7d0*/  FFMA R51, R71, R0, R51 ;  /* 0x0000000047337223 */ /* 0x000fe20000000033 */
[----:B------:R-:W-:Y:S01]  /*b7e0*/  F2FP.BF16.F32.PACK_AB R10, R39, R38 ;  /* 0x00000026270a723e */ /* 0x000fe200000010ff */
[----:B------:R-:W-:Y:S01]  /*b7f0*/  FFMA R52, R71, R4, R52 ;  /* 0x0000000447347223 */ /* 0x000fe20000000034 */
[----:B------:R-:W-:Y:S02]  /*b800*/  F2FP.BF16.F32.PACK_AB R11, R41, R40 ;  /* 0x00000028290b723e */ /* 0x000fe400000010ff */
[----:B------:R-:W-:Y:S02]  /*b810*/  LOP3.LUT R0, R129, 0xffff0000, RZ, 0xc0, !PT ;  /* 0xffff000081007812 */ /* 0x000fe400078ec0ff */
[C---:B------:R-:W-:Y:S01]  /*b820*/  SHF.L.U32 R3, R130.reuse, 0x10, RZ ;  /* 0x0000001082037819 */ /* 0x040fe200000006ff */
[----:B------:R-:W-:Y:S01]  /*b830*/  STS.128 [R160+0x8400], R8 ;  /* 0x00840008a0007388 */ /* 0x000fe20000000c00 */
[----:B------:R-:W-:Y:S01]  /*b840*/  LOP3.LUT R4, R130, 0xffff0000, RZ, 0xc0, !PT ;  /* 0xffff000082047812 */ /* 0x000fe200078ec0ff */
[----:B------:R-:W-:Y:S01]  /*b850*/  FFMA R53, R71, R0, R53 ;  /* 0x0000000047357223 */ /* 0x000fe20000000035 */
        /* <DEDUP_REMOVED lines=8> */
[----:B------:R-:W-:Y:S01]  /*b8e0*/  STS.128 [R159+0x8400], R12 ;  /* 0x0084000c9f007388 */ /* 0x000fe20000000c00 */
[----:B------:R-:W-:Y:S02]  /*b8f0*/  F2FP.BF16.F32.PACK_AB R5, R53, R52 ;  /* 0x000000343505723e */ /* 0x000fe400000010ff */
        /* <DEDUP_REMOVED lines=12> */
[----:B--2---:R-:W2:Y:S01]  /*b9c0*/  FENCE.VIEW.ASYNC.S ;  /* 0x00000000000073c6 */ /* 0x004ea20000000000 */
[----:B------:R-:W-:Y:S02]  /*b9d0*/  @P6 PRMT R0, R165, 0x654, R0 ;  /* 0x00000654a5006816 */ /* 0x000fe40000000000 */
[----:B-1----:R-:W-:Y:S01]  /*b9e0*/  LEA R4, R74, UR44, 0x3 ;  /* 0x0000002c4a047c11 */ /* 0x002fe2000f8e18ff */
[----:B--2---:R-:W-:Y:S06]  /*b9f0*/  BAR.SYNC.DEFER_BLOCKING 0x1, 0x80 ;  /* 0x0042000000007b1d */ /* 0x004fec0000010000 */
        /* <DEDUP_REMOVED lines=11> */
.L_x_133:
[----:B------:R-:W-:Y:S05]  /*bab0*/  BSYNC.RECONVERGENT B0 ;  /* 0x0000000000007941 */ /* 0x000fea0003800200 */
.L_x_132:
[----:B------:R-:W-:Y:S01]  /*bac0*/  BAR.SYNC.DEFER_BLOCKING 0x1, 0x80 ;  /* 0x0042000000007b1d */ /* 0x000fe20000010000 */
[----:B------:R-:W-:Y:S02]  /*bad0*/  UIADD3 UR4, UPT, UPT, UR46, 0x1, URZ ;  /* 0x000000012e047890 */ /* 0x000fe4000fffe0ff */
[----:B------:R-:W-:Y:S02]  /*bae0*/  UISETP.NE.AND UP0, UPT, UR38, URZ, UPT ;  /* 0x000000ff2600728c */ /* 0x000fe4000bf05270 */
[----:B------:R-:W-:Y:S02]  /*baf0*/  UISETP.NE.AND UP1, UPT, UR4, 0x4, UPT ;  /* 0x000000040400788c */ /* 0x000fe4000bf25270 */
[----:B------:R-:W-:Y:S02]  /*bb00*/  USEL UR39, URZ, 0xc0, !UP0 ;  /* 0x000000c0ff277887 */ /* 0x000fe4000c000000 */
[----:B------:R-:W-:Y:S01]  /*bb10*/  USEL UR47, UR4, URZ, UP1 ;  /* 0x000000ff042f7287 */ /* 0x000fe20008800000 */
[----:B------:R1:W-:Y:S01]  /*bb20*/  @P6 SYNCS.ARRIVE.TRANS64.RED.A1T0 RZ, [R0+URZ], RZ ;  /* 0x000000ff00ff69a7 */ /* 0x0003e200081004ff */
[----:B------:R-:W-:Y:S01]  /*bb30*/  BSSY B1, `(.L_x_134) ;  /* 0x000001f000017945 */ /* 0x000fe20003800000 */
[----:B------:R-:W2:Y:S02]  /*bb40*/  @P6 SYNCS.PHASECHK.TRANS64.TRYWAIT P0, [R4+URZ+0x20], R3 ;  /* 0x00002003040065a7 */ /* 0x000ea400080011ff */
[----:B--2---:R-:W-:Y:S01]  /*bb50*/  @P6 SEL R86, RZ, 0x1, !P0 ;  /* 0x00000001ff566807 */ /* 0x004fe20004000000 */
[----:B-1----:R-:W-:Y:S06]  /*bb60*/  @!P6 BRA `(.L_x_135) ;  /* 0x00000000006ce947 */ /* 0x002fec0003800000 */
        /* <DEDUP_REMOVED lines=12> */
.L_x_137:
[----:B------:R-:W-:Y:S05]  /*bc30*/  BSYNC B0 ;  /* 0x0000000000007941 */ /* 0x000fea0003800000 */
.L_x_136:
[----:B------:R-:W-:Y:S11]  /*bc40*/  ISETP.NE.AND P0, PT, R87, RZ, PT ;  /* 0x000000ff5700720c */ /* 0x000ff60003f05270 */
[----:B------:R-:W-:Y:S02]  /*bc50*/  @!UPT UIADD3 URZ, UPT, UPT, URZ, URZ, URZ ;  /* 0x000000fffffff290 */ /* 0x000fe4000fffe0ff */
[----:B------:R2:W3:Y:S01]  /*bc60*/  @P0 LDS.128 R76, [R74+UR44+0x400] ;  /* 0x0004002c4a4c0984 */ /* 0x0004e20008000c00 */
[----:B------:R-:W-:Y:S01]  /*bc70*/  @P0 IMAD.IADD R84, R84, 0x1, R75 ;  /* 0x0000000154540824 */ /* 0x000fe200078e024b */
[C---:B-1----:R-:W-:Y:S01]  /*bc80*/  @P0 IADD3 R4, PT, PT, R85.reuse, R75, RZ ;  /* 0x0000004b55040210 */ /* 0x042fe20007ffe0ff */
[C---:B------:R-:W-:Y:S01]  /*bc90*/  @P0 IMAD.IADD R0, R85.reuse, 0x1, R3 ;  /* 0x0000000155000824 */ /* 0x040fe200078e0203 */
[----:B------:R2:W1:Y:S02]  /*bca0*/  @P0 LDS.128 R80, [R5+0x400] ;  /* 0x0004000005500984 */ /* 0x0004640000000c00 */
[----:B------:R-:W-:Y:S02]  /*bcb0*/  @P0 IADD3 R85, PT, PT, R85, R84, RZ ;  /* 0x0000005455550210 */ /* 0x000fe40007ffe0ff */
[----:B------:R2:W4:Y:S04]  /*bcc0*/  @P0 LDS.128 R88, [R3+0x400] ;  /* 0x0004000003580984 */ /* 0x0005280000000c00 */
[----:B------:R2:W1:Y:S04]  /*bcd0*/  @P0 LDS.128 R96, [R0+0x400] ;  /* 0x0004000000600984 */ /* 0x0004680000000c00 */
[----:B------:R2:W1:Y:S04]  /*bce0*/  @P0 LDS.128 R104, [R75+0x400] ;  /* 0x000400004b680984 */ /* 0x0004680000000c00 */
[----:B------:R2:W1:Y:S04]  /*bcf0*/  @P0 LDS.128 R112, [R4+0x400] ;  /* 0x0004000004700984 */ /* 0x0004680000000c00 */
[----:B------:R2:W1:Y:S04]  /*bd00*/  @P0 LDS.128 R120, [R84+0x400] ;  /* 0x0004000054780984 */ /* 0x0004680000000c00 */
[----:B------:R2:W1:Y:S02]  /*bd10*/  @P0 LDS.128 R128, [R85+0x400] ;  /* 0x0004000055800984 */ /* 0x0004640000000c00 */
.L_x_135:
[----:B------:R-:W-:Y:S05]  /*bd20*/  BSYNC B1 ;  /* 0x0000000000017941 */ /* 0x000fea0003800000 */
.L_x_134:
[----:B------:R-:W-:Y:S01]  /*bd30*/  VIADD R16, R69, UR39 ;  /* 0x0000002745107c36 */ /* 0x000fe20008000000 */
[----:B------:R-:W-:Y:S04]  /*bd40*/  BSSY.RECONVERGENT B6, `(.L_x_139) ;  /* 0x0000015000067945 */ /* 0x000fe80003800200 */
[----:B--2---:R-:W-:Y:S04]  /*bd50*/  SHF.R.U32.HI R0, RZ, 0x15, R16 ;  /* 0x00000015ff007819 */ /* 0x004fe80000011610 */
[----:B------:R-:W-:Y:S11]  /*bd60*/  LOP3.LUT P0, RZ, R0, 0x3, R143, 0x48, !PT ;  /* 0x0000000300ff7812 */ /* 0x000ff6000780488f */
[----:B------:R-:W-:Y:S02]  /*bd70*/  @!UPT UIADD3 URZ, UPT, UPT, URZ, URZ, URZ ;  /* 0x000000fffffff290 */ /* 0x000fe4000fffe0ff */
[----:B------:R-:W-:Y:S05]  /*bd80*/  @!P0 BRA `(.L_x_140) ;  /* 0x0000000000408947 */ /* 0x000fea0003800000 */
[----:B------:R-:W2:Y:S01]  /*bd90*/  LDCU.64 UR8, c[0x4][0x70] ;  /* 0x01000e00ff0877ac */ /* 0x000ea20008000a00 */
[----:B------:R-:W-:Y:S01]  /*bda0*/  MOV R15, 0x0 ;  /* 0x00000000000f7802 */ /* 0x000fe20000000f00 */
[----:B------:R-:W-:Y:S02]  /*bdb0*/  HFMA2 R12, -RZ, RZ, 0, 5.9604644775390625e-08 ;  /* 0x00000001ff0c7431 */ /* 0x000fe400000001ff */
[----:B------:R-:W-:Y:S02]  /*bdc0*/  IMAD.MOV.U32 R8, RZ, RZ, 0x192 ;  /* 0x00000192ff087424 */ /* 0x000fe400078e00ff */
[----:B------:R-:W-:Y:S01]  /*bdd0*/  IMAD.MOV.U32 R13, RZ, RZ, RZ ;  /* 0x000000ffff0d7224 */ /* 0x000fe200078e00ff */
[----:B------:R-:W5:Y:S01]  /*bde0*/  LDCU.64 UR6, c[0x4][0x78] ;  /* 0x01000f00ff0677ac */ /* 0x000f620008000a00 */
[----:B------:R-:W1:Y:S01]  /*bdf0*/  LDC.64 R14, c[0x4][R15] ;  /* 0x010000000f0e7b82 */ /* 0x000e620000000a00 */
[----:B------:R-:W3:Y:S01]  /*be00*/  LDCU.64 UR4, c[0x4][0x10] ;  /* 0x01000200ff0477ac */ /* 0x000ee20008000a00 */
[----:B--2---:R-:W-:Y:S01]  /*be10*/  MOV R5, UR9 ;  /* 0x0000000900057c02 */ /* 0x004fe20008000f00 */
[----:B------:R-:W-:Y:S01]  /*be20*/  IMAD.U32 R4, RZ, RZ, UR8 ;  /* 0x00000008ff047e24 */ /* 0x000fe2000f8e00ff */
[----:B-----5:R-:W-:Y:S01]  /*be30*/  MOV R7, UR7 ;  /* 0x0000000700077c02 */ /* 0x020fe20008000f00 */
[----:B------:R-:W-:Y:S01]  /*be40*/  IMAD.U32 R6, RZ, RZ, UR6 ;  /* 0x00000006ff067e24 */ /* 0x000fe2000f8e00ff */
[----:B---3--:R-:W-:Y:S01]  /*be50*/  MOV R11, UR5 ;  /* 0x00000005000b7c02 */ /* 0x008fe20008000f00 */
[----:B------:R-:W-:Y:S02]  /*be60*/  IMAD.U32 R10, RZ, RZ, UR4 ;  /* 0x00000004ff0a7e24 */ /* 0x000fe4000f8e00ff */
[----:B------:R-:W-:Y:S07]  /*be70*/  LEPC R20, `(.L_x_140) ;  /* 0x000000001014794e */ /* 0x000fee0000000000 */
[----:B-1--4-:R-:W-:Y:S05]  /*be80*/  CALL.ABS.NOINC R14 ;  /* 0x000000000e007343 */ /* 0x012fea0003c00000 */
.L_x_140:
[----:B------:R-:W-:Y:S05]  /*be90*/  BSYNC.RECONVERGENT B6 ;  /* 0x0000000000067941 */ /* 0x000fea0003800200 */
.L_x_139:
[----:B---3--:R-:W-:Y:S01]  /*bea0*/  SHF.L.U32 R0, R76, 0x10, RZ ;  /* 0x000000104c007819 */ /* 0x008fe200000006ff */
[----:B------:R-:W-:Y:S05]  /*beb0*/  WARPSYNC.ALL ;  /* 0x0000000000007948 */ /* 0x000fea0003800000 */
[----:B------:R-:W-:Y:S01]  /*bec0*/  R2UR UR4, R16 ;  /* 0x00000000100472ca */ /* 0x000fe200000e0000 */
[----:B------:R-:W-:Y:S01]  /*bed0*/  BSSY.RECONVERGENT B0, `(.L_x_141) ;  /* 0x00000fc000007945 */ /* 0x000fe20003800200 */
[----:B------:R-:W-:Y:S02]  /*bee0*/  LOP3.LUT R3, R76, 0xffff0000, RZ, 0xc0, !PT ;  /* 0xffff00004c037812 */ /* 0x000fe400078ec0ff */
[C---:B------:R-:W-:Y:S02]  /*bef0*/  SHF.L.U32 R69, R77.reuse, 0x10, RZ ;  /* 0x000000104d457819 */ /* 0x040fe400000006ff */
[----:B------:R-:W-:Y:S02]  /*bf00*/  LOP3.LUT R70, R77, 0xffff0000, RZ, 0xc0, !PT ;  /* 0xffff00004d467812 */ /* 0x000fe400078ec0ff */
[C---:B------:R-:W-:Y:S02]  /*bf10*/  SHF.L.U32 R72, R78.reuse, 0x10, RZ ;  /* 0x000000104e487819 */ /* 0x040fe400000006ff */
[----:B------:R-:W-:Y:S02]  /*bf20*/  LOP3.LUT R73, R78, 0xffff0000, RZ, 0xc0, !PT ;  /* 0xffff00004e497812 */ /* 0x000fe400078ec0ff */
[C---:B------:R-:W-:Y:S01]  /*bf30*/  SHF.L.U32 R74, R79.reuse, 0x10, RZ ;  /* 0x000000104f4a7819 */ /* 0x040fe200000006ff */
[----:B------:R-:W2:Y:S01]  /*bf40*/  LDTM.x64 R4, tmem[UR4] ;  /* 0x00000004000479ee */ /* 0x000ea20008340000 */
[----:B------:R-:W-:Y:S02]  /*bf50*/  LOP3.LUT R75, R79, 0xffff0000, RZ, 0xc0, !PT ;  /* 0xffff00004f4b7812 */ /* 0x000fe400078ec0ff */
[C---:B-1----:R-:W-:Y:S02]  /*bf60*/  SHF.L.U32 R76, R80.reuse, 0x10, RZ ;  /* 0x00000010504c7819 */ /* 0x042fe400000006ff */
[----:B------:R-:W-:Y:S02]  /*bf70*/  LOP3.LUT R77, R80, 0xffff0000, RZ, 0xc0, !PT ;  /* 0xffff0000504d7812 */ /* 0x000fe400078ec0ff */
[C---:B------:R-:W-:Y:S02]  /*bf80*/  SHF.L.U32 R78, R81.reuse, 0x10, RZ ;  /* 0x00000010514e7819 */ /* 0x040fe400000006ff */
[----:B------:R-:W-:Y:S02]  /*bf90*/  LOP3.LUT R79, R81, 0xffff0000, RZ, 0xc0, !PT ;  /* 0xffff0000514f7812 */ /* 0x000fe400078ec0ff */
[C---:B------:R-:W-:Y:S02]  /*bfa0*/  SHF.L.U32 R80, R82.reuse, 0x10, RZ ;  /* 0x0000001052507819 */ /* 0x040fe400000006ff */
[----:B------:R-:W-:Y:S02]  /*bfb0*/  LOP3.LUT R81, R82, 0xffff0000, RZ, 0xc0, !PT ;  /* 0xffff000052517812 */ /* 0x000fe400078ec0ff */
[C---:B------:R-:W-:Y:S02]  /*bfc0*/  SHF.L.U32 R82, R83.reuse, 0x10, RZ ;  /* 0x0000001053527819 */ /* 0x040fe400000006ff */
[----:B------:R-:W-:Y:S02]  /*bfd0*/  LOP3.LUT R83, R83, 0xffff0000, RZ, 0xc0, !PT ;  /* 0xffff000053537812 */ /* 0x000fe400078ec0ff */
[C---:B----4-:R-:W-:Y:S02]  /*bfe0*/  SHF.L.U32 R84, R88.reuse, 0x10, RZ ;  /* 0x0000001058547819 */ /* 0x050fe400000006ff */
[----:B------:R-:W-:Y:S02]  /*bff0*/  LOP3.LUT R85, R88, 0xffff0000, RZ, 0xc0, !PT ;  /* 0xffff000058557812 */ /* 0x000fe400078ec0ff */
[C---:B------:R-:W-:Y:S01]  /*c000*/  SHF.L.U32 R86, R89.reuse, 0x10, RZ ;  /* 0x0000001059567819 */ /* 0x040fe200000006ff */
[C---:B--2---:R-:W-:Y:S01]  /*c010*/  FMUL R4, R68.reuse, R4 ;  /* 0x0000000444047220 */ /* 0x044fe20000400000 */
[----:B------:R-:W-:Y:S01]  /*c020*/  LOP3.LUT R87, R89, 0xffff0000, RZ, 0xc0, !PT ;  /* 0xffff000059577812 */ /* 0x000fe200078ec0ff */
[----:B------:R-:W-:Y:S01]  /*c030*/  FMUL R5, R68, R5 ;  /* 0x0000000544057220 */ /* 0x000fe20000400000 */
[C---:B------:R-:W-:Y:S01]  /*c040*/  SHF.L.U32 R88, R90.reuse, 0x10, RZ ;  /* 0x000000105a587819 */ /* 0x040fe200000006ff */
[C---:B------:R-:W-:Y:S01]  /*c050*/  FFMA R4, R71.reuse, R0, R4 ;  /* 0x0000000047047223 */ /* 0x040fe20000000004 */
[----:B------:R-:W-:Y:S01]  /*c060*/  LOP3.LUT R89, R90, 0xffff0000, RZ, 0xc0, !PT ;  /* 0xffff00005a597812 */ /* 0x000fe200078ec0ff */
[----:B------:R-:W-:Y:S01]  /*c070*/  FFMA R5, R71, R3, R5 ;  /* 0x0000000347057223 */ /* 0x000fe20000000005 */
[C---:B------:R-:W-:Y:S01]  /*c080*/  SHF.L.U32 R90, R91.reuse, 0x10, RZ ;  /* 0x000000105b5a7819 */ /* 0x040fe200000006ff */
[C---:B------:R-:W-:Y:S01]  /*c090*/  FMUL R6, R68.reuse, R6 ;  /* 0x0000000644067220 */ /* 0x040fe20000400000 */
[----:B------:R-:W-:Y:S01]  /*c0a0*/  LOP3.LUT R91, R91, 0xffff0000, RZ, 0xc0, !PT ;  /* 0xffff00005b5b7812 */ /* 0x000fe200078ec0ff */
[----:B------:R-:W-:Y:S01]  /*c0b0*/  FMUL R7, R68, R7 ;  /* 0x0000000744077220 */ /* 0x000fe20000400000 */
[----:B------:R-:W-:Y:S01]  /*c0c0*/  F2FP.BF16.F32.PACK_AB R4, R5, R4 ;  /* 0x000000040504723e */ /* 0x000fe200000010ff */
[C---:B------:R-:W-:Y:S01]  /*c0d0*/  FFMA R6, R71.reuse, R69, R6 ;  /* 0x0000004547067223 */ /* 0x040fe20000000006 */
[C---:B------:R-:W-:Y:S01]  /*c0e0*/  SHF.L.U32 R92, R96.reuse, 0x10, RZ ;  /* 0x00000010605c7819 */ /* 0x040fe200000006ff */
[----:B------:R-:W-:Y:S01]  /*c0f0*/  FFMA R7, R71, R70, R7 ;  /* 0x0000004647077223 */ /* 0x000fe20000000007 */
[----:B------:R-:W-:Y:S01]  /*c100*/  LOP3.LUT R93, R96, 0xffff0000, RZ, 0xc0, !PT ;  /* 0xffff0000605d7812 */ /* 0x000fe200078ec0ff */
[C---:B------:R-:W-:Y:S01]  /*c110*/  FMUL R8, R68.reuse, R8 ;  /* 0x0000000844087220 */ /* 0x040fe20000400000 */
[----:B------:R-:W-:Y:S01]  /*c120*/  SHF.L.U32 R94, R97, 0x10, RZ ;  /* 0x00000010615e7819 */ /* 0x000fe200000006ff */
[----:B------:R-:W-:Y:S01]  /*c130*/  FMUL R9, R68, R9 ;  /* 0x0000000944097220 */ /* 0x000fe20000400000 */
[----:B------:R-:W-:Y:S01]  /*c140*/  F2FP.BF16.F32.PACK_AB R5, R7, R6 ;  /* 0x000000060705723e */ /* 0x000fe200000010ff */
[----:B------:R-:W-:Y:S01]  /*c150*/  FFMA R8, R71, R72, R8 ;  /* 0x0000004847087223 */ /* 0x000fe20000000008 */
[----:B------:R-:W-:Y:S01]  /*c160*/  LOP3.LUT R95, R97, 0xffff0000, RZ, 0xc0, !PT ;  /* 0xffff0000615f7812 */ /* 0x000fe200078ec0ff */
[----:B------:R-:W-:Y:S01]  /*c170*/  FFMA R9, R71, R73, R9 ;  /* 0x0000004947097223 */ /* 0x000fe20000000009 */
[----:B------:R-:W-:Y:S01]  /*c180*/  SHF.L.U32 R96, R98, 0x10, RZ ;  /* 0x0000001062607819 */ /* 0x000fe200000006ff */
[----:B------:R-:W-:Y:S01]  /*c190*/  FMUL R10, R68, R10 ;  /* 0x0000000a440a7220 */ /* 0x000fe20000400000 */
[----:B------:R-:W-:Y:S01]  /*c1a0*/  LOP3.LUT R97, R98, 0xffff0000, RZ, 0xc0, !PT ;  /* 0xffff000062617812 */ /* 0x000fe200078ec0ff */
[C---:B------:R-:W-:Y:S01]  /*c1b0*/  FMUL R11, R68.reuse, R11 ;  /* 0x0000000b440b7220 */ /* 0x040fe20000400000 */
[----:B------:R-:W-:Y:S01]  /*c1c0*/  F2FP.BF16.F32.PACK_AB R6, R9, R8 ;  /* 0x000000080906723e */ /* 0x000fe200000010ff */
[----:B------:R-:W-:Y:S01]  /*c1d0*/  FFMA R10, R71, R74, R10 ;  /* 0x0000004a470a7223 */ /* 0x000fe2000000000a */
[----:B------:R-:W-:Y:S01]  /*c1e0*/  SHF.L.U32 R98, R99, 0x10, RZ ;  /* 0x0000001063627819 */ /* 0x000fe200000006ff */
[----:B------:R-:W-:Y:S01]  /*c1f0*/  FFMA R11, R71, R75, R11 ;  /* 0x0000004b470b7223 */ /* 0x000fe2000000000b */
[----:B------:R-:W-:Y:S01]  /*c200*/  LOP3.LUT R99, R99, 0xffff0000, RZ, 0xc0, !PT ;  /* 0xffff000063637812 */ /* 0x000fe200078ec0ff */
[----:B------:R-:W-:Y:S01]  /*c210*/  FMUL R0, R68, R12 ;  /* 0x0000000c44007220 */ /* 0x000fe20000400000 */
[----:B------:R-:W-:Y:S01]  /*c220*/  SHF.L.U32 R100, R104, 0x10, RZ ;  /* 0x0000001068647819 */ /* 0x000fe200000006ff */
[C---:B------:R-:W-:Y:S01]  /*c230*/  FMUL R3, R68.reuse, R13 ;  /* 0x0000000d44037220 */ /* 0x040fe20000400000 */
[----:B------:R-:W-:Y:S01]  /*c240*/  F2FP.BF16.F32.PACK_AB R7, R11, R10 ;  /* 0x0000000a0b07723e */ /* 0x000fe200000010ff */
[----:B------:R-:W-:Y:S01]  /*c250*/  FMUL R14, R68, R14 ;  /* 0x0000000e440e7220 */ /* 0x000fe20000400000 */
[----:B------:R-:W-:Y:S01]  /*c260*/  LOP3.LUT R101, R104, 0xffff0000, RZ, 0xc0, !PT ;  /* 0xffff000068657812 */ /* 0x000fe200078ec0ff */
[C---:B------:R-:W-:Y:S01]  /*c270*/  FMUL R15, R68.reuse, R15 ;  /* 0x0000000f440f7220 */ /* 0x040fe20000400000 */
[----:B------:R-:W-:Y:S01]  /*c280*/  SHF.L.U32 R102, R105, 0x10, RZ ;  /* 0x0000001069667819 */ /* 0x000fe200000006ff */
[----:B------:R-:W-:Y:S01]  /*c290*/  FFMA R0, R71, R76, R0 ;  /* 0x0000004c47007223 */ /* 0x000fe20000000000 */
[----:B------:R-:W-:Y:S01]  /*c2a0*/  LOP3.LUT R103, R105, 0xffff0000, RZ, 0xc0, !PT ;  /* 0xffff000069677812 */ /* 0x000fe200078ec0ff */
[----:B------:R-:W-:Y:S01]  /*c2b0*/  FMUL R12, R68, R16 ;  /* 0x00000010440c7220 */ /* 0x000fe20000400000 */
[C---:B------:R-:W-:Y:S01]  /*c2c0*/  SHF.L.U32 R104, R106.reuse, 0x10, RZ ;  /* 0x000000106a687819 */ /* 0x040fe200000006ff */
[----:B------:R-:W-:Y:S01]  /*c2d0*/  FFMA R3, R71, R77, R3 ;  /* 0x0000004d47037223 */ /* 0x000fe20000000003 */
[----:B------:R-:W-:Y:S01]  /*c2e0*/  LOP3.LUT R105, R106, 0xffff0000, RZ, 0xc0, !PT ;  /* 0xffff00006a697812 */ /* 0x000fe200078ec0ff */
[C---:B------:R-:W-:Y:S01]  /*c2f0*/  FMUL R13, R68.reuse, R17 ;  /* 0x00000011440d7220 */ /* 0x040fe20000400000 */
[----:B------:R-:W-:Y:S01]  /*c300*/  SHF.L.U32 R106, R107, 0x10, RZ ;  /* 0x000000106b6a7819 */ /* 0x000fe200000006ff */
[----:B------:R-:W-:Y:S01]  /*c310*/  FFMA R14, R71, R78, R14 ;  /* 0x0000004e470e7223 */ /* 0x000fe2000000000e */
[----:B------:R-:W-:Y:S01]  /*c320*/  F2FP.BF16.F32.PACK_AB R8, R3, R0 ;  /* 0x000000000308723e */ /* 0x000fe200000010ff */
[----:B------:R-:W-:Y:S01]  /*c330*/  FMUL R18, R68, R18 ;  /* 0x0000001244127220 */ /* 0x000fe20000400000 */
[----:B------:R-:W-:Y:S01]  /*c340*/  LOP3.LUT R107, R107, 0xffff0000, RZ, 0xc0, !PT ;  /* 0xffff00006b6b7812 */ /* 0x000fe200078ec0ff */
[----:B------:R-:W-:Y:S01]  /*c350*/  FFMA R15, R71, R79, R15 ;  /* 0x0000004f470f7223 */ /* 0x000fe2000000000f */
[----:B------:R-:W-:Y:S01]  /*c360*/  SHF.L.U32 R108, R112, 0x10, RZ ;  /* 0x00000010706c7819 */ /* 0x000fe200000006ff */
[----:B------:R-:W-:Y:S01]  /*c370*/  FMUL R19, R68, R19 ;  /* 0x0000001344137220 */ /* 0x000fe20000400000 */
[----:B------:R-:W-:Y:S01]  /*c380*/  LOP3.LUT R109, R112, 0xffff0000, RZ, 0xc0, !PT ;  /* 0xffff0000706d7812 */ /* 0x000fe200078ec0ff */
[----:B------:R1:W-:Y:S01]  /*c390*/  STS.128 [R164+UR44+0xc400], R4 ;  /* 0x00c40004a4007988 */ /* 0x0003e20008000c2c */
[----:B------:R-:W-:Y:S01]  /*c3a0*/  F2FP.BF16.F32.PACK_AB R9, R15, R14 ;  /* 0x0000000e0f09723e */ /* 0x000fe200000010ff */
[C---:B------:R-:W-:Y:S01]  /*c3b0*/  FFMA R12, R71.reuse, R80, R12 ;  /* 0x00000050470c7223 */ /* 0x040fe2000000000c */
[C---:B------:R-:W-:Y:S01]  /*c3c0*/  FFMA R13, R71.reuse, R81, R13 ;  /* 0x00000051470d7223 */ /* 0x040fe2000000000d */
[----:B------:R-:W-:Y:S01]  /*c3d0*/  FFMA R18, R71, R82, R18 ;  /* 0x0000005247127223 */ /* 0x000fe20000000012 */
[----:B------:R-:W-:Y:S01]  /*c3e0*/  SHF.L.U32 R110, R113, 0x10, RZ ;  /* 0x00000010716e7819 */ /* 0x000fe200000006ff */
[----:B------:R-:W-:Y:S01]  /*c3f0*/  FFMA R19, R71, R83, R19 ;  /* 0x0000005347137223 */ /* 0x000fe20000000013 */
[C---:B------:R-:W-:Y:S01]  /*c400*/  FMUL R16, R68.reuse, R20 ;  /* 0x0000001444107220 */ /* 0x040fe20000400000 */
[----:B------:R-:W-:Y:S01]  /*c410*/  F2FP.BF16.F32.PACK_AB R10, R13, R12 ;  /* 0x0000000c0d0a723e */ /* 0x000fe200000010ff */
[C---:B------:R-:W-:Y:S01]  /*c420*/  FMUL R17, R68.reuse, R21 ;  /* 0x0000001544117220 */ /* 0x040fe20000400000 */
[C---:B------:R-:W-:Y:S01]  /*c430*/  FMUL R22, R68.reuse, R22 ;  /* 0x0000001644167220 */ /* 0x040fe20000400000 */
[----:B------:R-:W-:Y:S01]  /*c440*/  F2FP.BF16.F32.PACK_AB R11, R19, R18 ;  /* 0x00000012130b723e */ /* 0x000fe200000010ff */
[C---:B------:R-:W-:Y:S01]  /*c450*/  FFMA R16, R71.reuse, R84, R16 ;  /* 0x0000005447107223 */ /* 0x040fe20000000010 */
[----:B------:R-:W-:Y:S01]  /*c460*/  FFMA R17, R71, R85, R17 ;  /* 0x0000005547117223 */ /* 0x000fe20000000011 */
[----:B------:R-:W-:Y:S01]  /*c470*/  LOP3.LUT R111, R113, 0xffff0000, RZ, 0xc0, !PT ;  /* 0xffff0000716f7812 */ /* 0x000fe200078ec0ff */
[----:B------:R-:W-:Y:S01]  /*c480*/  FFMA R22, R71, R86, R22 ;  /* 0x0000005647167223 */ /* 0x000fe20000000016 */
[----:B------:R1:W-:Y:S01]  /*c490*/  STS.128 [R163+0xc400], R8 ;  /* 0x00c40008a3007388 */ /* 0x0003e20000000c00 */
[C---:B------:R-:W-:Y:S01]  /*c4a0*/  FMUL R23, R68.reuse, R23 ;  /* 0x0000001744177220 */ /* 0x040fe20000400000 */
[----:B------:R-:W-:Y:S01]  /*c4b0*/  F2FP.BF16.F32.PACK_AB R16, R17, R16 ;  /* 0x000000101110723e */ /* 0x000fe200000010ff */
[C---:B------:R-:W-:Y:S01]  /*c4c0*/  FMUL R20, R68.reuse, R24 ;  /* 0x0000001844147220 */ /* 0x040fe20000400000 */
[----:B------:R-:W-:Y:S01]  /*c4d0*/  FMUL R21, R68, R25 ;  /* 0x0000001944157220 */ /* 0x000fe20000400000 */
[C---:B------:R-:W-:Y:S01]  /*c4e0*/  SHF.L.U32 R112, R114.reuse, 0x10, RZ ;  /* 0x0000001072707819 */ /* 0x040fe200000006ff */
[C---:B------:R-:W-:Y:S01]  /*c4f0*/  FFMA R23, R71.reuse, R87, R23 ;  /* 0x0000005747177223 */ /* 0x040fe20000000017 */
[C---:B------:R-:W-:Y:S01]  /*c500*/  FFMA R20, R71.reuse, R88, R20 ;  /* 0x0000005847147223 */ /* 0x040fe20000000014 */
[----:B------:R-:W-:Y:S01]  /*c510*/  LOP3.LUT R113, R114, 0xffff0000, RZ, 0xc0, !PT ;  /* 0xffff000072717812 */ /* 0x000fe200078ec0ff */
        /* <DEDUP_REMOVED lines=8> */
[----:B------:R-:W-:Y:S01]  /*c5a0*/  SHF.L.U32 R114, R115, 0x10, RZ ;  /* 0x0000001073727819 */ /* 0x000fe200000006ff */
[----:B------:R-:W-:Y:S01]  /*c5b0*/  FFMA R24, R71, R92, R24 ;  /* 0x0000005c47187223 */ /* 0x000fe20000000018 */
[C---:B------:R-:W-:Y:S01]  /*c5c0*/  FMUL R25, R68.reuse, R29 ;  /* 0x0000001d44197220 */ /* 0x040fe20000400000 */
[----:B------:R-:W-:Y:S01]  /*c5d0*/  LOP3.LUT R115, R115, 0xffff0000, RZ, 0xc0, !PT ;  /* 0xffff000073737812 */ /* 0x000fe200078ec0ff */
[C---:B------:R-:W-:Y:S01]  /*c5e0*/  FMUL R30, R68.reuse, R30 ;  /* 0x0000001e441e7220 */ /* 0x040fe20000400000 */
[----:B------:R-:W-:Y:S01]  /*c5f0*/  F2FP.BF16.F32.PACK_AB R19, R27, R26 ;  /* 0x0000001a1b13723e */ /* 0x000fe200000010ff */
[C---:B------:R-:W-:Y:S01]  /*c600*/  FFMA R25, R71.reuse, R93, R25 ;  /* 0x0000005d47197223 */ /* 0x040fe20000000019 */
[----:B------:R-:W-:Y:S01]  /*c610*/  FMUL R31, R68, R31 ;  /* 0x0000001f441f7220 */ /* 0x000fe20000400000 */
[----:B------:R-:W-:Y:S01]  /*c620*/  FFMA R30, R71, R94, R30 ;  /* 0x0000005e471e7223 */ /* 0x000fe2000000001e */
[----:B------:R-:W-:Y:S01]  /*c630*/  SHF.L.U32 R116, R120, 0x10, RZ ;  /* 0x0000001078747819 */ /* 0x000fe200000006ff */
[----:B------:R1:W-:Y:S01]  /*c640*/  STS.128 [R162+0xc400], R16 ;  /* 0x00c40010a2007388 */ /* 0x0003e20000000c00 */
[----:B------:R-:W-:Y:S01]  /*c650*/  F2FP.BF16.F32.PACK_AB R24, R25, R24 ;  /* 0x000000181918723e */ /* 0x000fe200000010ff */
[C---:B------:R-:W-:Y:S01]  /*c660*/  FFMA R31, R71.reuse, R95, R31 ;  /* 0x0000005f471f7223 */ /* 0x040fe2000000001f */
[C---:B------:R-:W-:Y:S01]  /*c670*/  FMUL R28, R68.reuse, R32 ;  /* 0x00000020441c7220 */ /* 0x040fe20000400000 */
[C---:B------:R-:W-:Y:S01]  /*c680*/  FMUL R29, R68.reuse, R33 ;  /* 0x00000021441d7220 */ /* 0x040fe20000400000 */
[----:B------:R-:W-:Y:S01]  /*c690*/  FMUL R34, R68, R34 ;  /* 0x0000002244227220 */ /* 0x000fe20000400000 */
[----:B------:R-:W-:Y:S01]  /*c6a0*/  LOP3.LUT R117, R120, 0xffff0000, RZ, 0xc0, !PT ;  /* 0xffff000078757812 */ /* 0x000fe200078ec0ff */
[----:B------:R-:W-:Y:S01]  /*c6b0*/  FFMA R28, R71, R96, R28 ;  /* 0x00000060471c7223 */ /* 0x000fe2000000001c */
[----:B------:R-:W-:Y:S01]  /*c6c0*/  F2FP.BF16.F32.PACK_AB R25, R31, R30 ;  /* 0x0000001e1f19723e */ /* 0x000fe200000010ff */
[C---:B------:R-:W-:Y:S01]  /*c6d0*/  FFMA R29, R71.reuse, R97, R29 ;  /* 0x00000061471d7223 */ /* 0x040fe2000000001d */
[----:B------:R-:W-:Y:S01]  /*c6e0*/  FFMA R34, R71, R98, R34 ;  /* 0x0000006247227223 */ /* 0x000fe20000000022 */
[C---:B------:R-:W-:Y:S01]  /*c6f0*/  FMUL R35, R68.reuse, R35 ;  /* 0x0000002344237220 */ /* 0x040fe20000400000 */
[----:B------:R-:W-:Y:S01]  /*c700*/  SHF.L.U32 R118, R121, 0x10, RZ ;  /* 0x0000001079767819 */ /* 0x000fe200000006ff */
[C---:B------:R-:W-:Y:S01]  /*c710*/  FMUL R32, R68.reuse, R36 ;  /* 0x0000002444207220 */ /* 0x040fe20000400000 */
[----:B------:R-:W-:Y:S01]  /*c720*/  F2FP.BF16.F32.PACK_AB R26, R29, R28 ;  /* 0x0000001c1d1a723e */ /* 0x000fe200000010ff */
[C---:B------:R-:W-:Y:S01]  /*c730*/  FFMA R35, R71.reuse, R99, R35 ;  /* 0x0000006347237223 */ /* 0x040fe20000000023 */
[C---:B------:R-:W-:Y:S01]  /*c740*/  FMUL R33, R68.reuse, R37 ;  /* 0x0000002544217220 */ /* 0x040fe20000400000 */
[----:B------:R-:W-:Y:S01]  /*c750*/  FFMA R32, R71, R100, R32 ;  /* 0x0000006447207223 */ /* 0x000fe20000000020 */
        /* <DEDUP_REMOVED lines=29> */
[C---:B------:R-:W-:Y:S01]  /*c930*/  FMUL R47, R68.reuse, R47 ;  /* 0x0000002f442f7220 */ /* 0x040fe20000400000 */
[C---:B------:R-:W-:Y:S01]  /*c940*/  FMUL R44, R68.reuse, R48 ;  /* 0x00000030442c7220 */ /* 0x040fe20000400000 */
[----:B------:R-:W-:Y:S01]  /*c950*/  FMUL R45, R68, R49 ;  /* 0x00000031442d7220 */ /* 0x000fe20000400000 */
[----:B------:R1:W-:Y:S01]  /*c960*/  STS.128 [R149+0xc400], R32 ;  /* 0x00c4002095007388 */ /* 0x0003e20000000c00 */
[C---:B------:R-:W-:Y:S01]  /*c970*/  SHF.L.U32 R124, R128.reuse, 0x10, RZ ;  /* 0x00000010807c7819 */ /* 0x040fe200000006ff */
[----:B------:R-:W-:Y:S01]  /*c980*/  FFMA R46, R71, R110, R46 ;  /* 0x0000006e472e7223 */ /* 0x000fe2000000002e */
[----:B------:R-:W-:Y:S01]  /*c990*/  F2FP.BF16.F32.PACK_AB R40, R41, R40 ;  /* 0x000000282928723e */ /* 0x000fe200000010ff */
[C---:B------:R-:W-:Y:S01]  /*c9a0*/  FFMA R47, R71.reuse, R111, R47 ;  /* 0x0000006f472f7223 */ /* 0x040fe2000000002f */
[C---:B------:R-:W-:Y:S01]  /*c9b0*/  FFMA R44, R71.reuse, R112, R44 ;  /* 0x00000070472c7223 */ /* 0x040fe2000000002c */
[----:B------:R-:W-:Y:S01]  /*c9c0*/  LOP3.LUT R125, R128, 0xffff0000, RZ, 0xc0, !PT ;  /* 0xffff0000807d7812 */ /* 0x000fe200078ec0ff */
[C---:B------:R-:W-:Y:S01]  /*c9d0*/  FFMA R45, R71.reuse, R113, R45 ;  /* 0x00000071472d7223 */ /* 0x040fe2000000002d */
        /* <DEDUP_REMOVED lines=14> */
[----:B------:R-:W-:Y:S01]  /*cac0*/  FFMA R55, R71, R119, R55 ;  /* 0x0000007747377223 */ /* 0x000fe20000000037 */
[C---:B------:R-:W-:Y:S01]  /*cad0*/  FMUL R59, R68.reuse, R59 ;  /* 0x0000003b443b7220 */ /* 0x040fe20000400000 */
[----:B------:R-:W-:Y:S01]  /*cae0*/  F2FP.BF16.F32.PACK_AB R41, R47, R46 ;  /* 0x0000002e2f29723e */ /* 0x000fe200000010ff */
[----:B------:R-:W-:Y:S01]  /*caf0*/  FFMA R52, R71, R120, R52 ;  /* 0x0000007847347223 */ /* 0x000fe20000000034 */
[----:B------:R-:W-:Y:S01]  /*cb00*/  F2FP.BF16.F32.PACK_AB R42, R45, R44 ;  /* 0x0000002c2d2a723e */ /* 0x000fe200000010ff */
[C---:B------:R-:W-:Y:S01]  /*cb10*/  FMUL R56, R68.reuse, R60 ;  /* 0x0000003c44387220 */ /* 0x040fe20000400000 */
[----:B------:R-:W-:Y:S01]  /*cb20*/  F2FP.BF16.F32.PACK_AB R43, R51, R50 ;  /* 0x00000032332b723e */ /* 0x000fe200000010ff */
[----:B------:R-:W-:Y:S01]  /*cb30*/  FFMA R53, R71, R121, R53 ;  /* 0x0000007947357223 */ /* 0x000fe20000000035 */
[----:B------:R-:W-:Y:S01]  /*cb40*/  SHF.L.U32 R126, R129, 0x10, RZ ;  /* 0x00000010817e7819 */ /* 0x000fe200000006ff */
[C---:B------:R-:W-:Y:S01]  /*cb50*/  FMUL R57, R68.reuse, R61 ;  /* 0x0000003d44397220 */ /* 0x040fe20000400000 */
[----:B------:R-:W-:Y:S01]  /*cb60*/  FFMA R58, R71, R122, R58 ;  /* 0x0000007a473a7223 */ /* 0x000fe2000000003a */
[----:B------:R1:W-:Y:S01]  /*cb70*/  STS.128 [R160+0xc400], R40 ;  /* 0x00c40028a0007388 */ /* 0x0003e20000000c00 */
[----:B------:R-:W-:Y:S01]  /*cb80*/  LOP3.LUT R127, R129, 0xffff0000, RZ, 0xc0, !PT ;  /* 0xffff0000817f7812 */ /* 0x000fe200078ec0ff */
[----:B------:R-:W-:Y:S01]  /*cb90*/  FMUL R62, R68, R62 ;  /* 0x0000003e443e7220 */ /* 0x000fe20000400000 */
[C---:B------:R-:W-:Y:S01]  /*cba0*/  FFMA R59, R71.reuse, R123, R59 ;  /* 0x0000007b473b7223 */ /* 0x040fe2000000003b */
[----:B------:R-:W-:Y:S01]  /*cbb0*/  SHF.L.U32 R128, R130, 0x10, RZ ;  /* 0x0000001082807819 */ /* 0x000fe200000006ff */
[----:B------:R-:W-:Y:S01]  /*cbc0*/  FMUL R63, R68, R63 ;  /* 0x0000003f443f7220 */ /* 0x000fe20000400000 */
[C---:B------:R-:W-:Y:S01]  /*cbd0*/  FFMA R56, R71.reuse, R124, R56 ;  /* 0x0000007c47387223 */ /* 0x040fe20000000038 */
[----:B------:R-:W-:Y:S01]  /*cbe0*/  LOP3.LUT R129, R130, 0xffff0000, RZ, 0xc0, !PT ;  /* 0xffff000082817812 */ /* 0x000fe200078ec0ff */
[C---:B------:R-:W-:Y:S01]  /*cbf0*/  FMUL R60, R68.reuse, R64 ;  /* 0x00000040443c7220 */ /* 0x040fe20000400000 */
[----:B------:R-:W-:Y:S01]  /*cc00*/  FFMA R57, R71, R125, R57 ;  /* 0x0000007d47397223 */ /* 0x000fe20000000039 */
[----:B------:R-:W-:Y:S01]  /*cc10*/  SHF.L.U32 R130, R131, 0x10, RZ ;  /* 0x0000001083827819 */ /* 0x000fe200000006ff */
[C---:B------:R-:W-:Y:S01]  /*cc20*/  FMUL R61, R68.reuse, R65 ;  /* 0x00000041443d7220 */ /* 0x040fe20000400000 */
        /* <DEDUP_REMOVED lines=17> */
[----:B------:R-:W-:Y:S02]  /*cd40*/  F2FP.BF16.F32.PACK_AB R59, R67, R66 ;  /* 0x00000042433b723e */ /* 0x000fe400000010ff */
[----:B------:R-:W-:Y:S03]  /*cd50*/  ISETP.NE.AND P0, PT, R154, RZ, PT ;  /* 0x000000ff9a00720c */ /* 0x000fe60003f05270 */
[----:B------:R1:W-:Y:S01]  /*cd60*/  STS.128 [R158+0xc400], R56 ;  /* 0x00c400389e007388 */ /* 0x0003e20000000c00 */
[----:B------:R-:W-:Y:S01]  /*cd70*/  @!PT LDS RZ, [RZ] ;  /* 0x00000000fffff984 */ /* 0x000fe20000000800 */
[----:B------:R-:W-:Y:S01]  /*cd80*/  @!PT LDS RZ, [RZ] ;  /* 0x00000000fffff984 */ /* 0x000fe20000000800 */
[----:B------:R-:W-:Y:S01]  /*cd90*/  @!PT LDS RZ, [RZ] ;  /* 0x00000000fffff984 */ /* 0x000fe20000000800 */
[----:B------:R-:W-:Y:S01]  /*cda0*/  @!PT LDS RZ, [RZ] ;  /* 0x00000000fffff984 */ /* 0x000fe20000000800 */
[----:B------:R2:W-:Y:S07]  /*cdb0*/  MEMBAR.ALL.CTA ;  /* 0x0000000000007992 */ /* 0x0005ee0000008000 */
[----:B--2---:R-:W2:Y:S02]  /*cdc0*/  FENCE.VIEW.ASYNC.S ;  /* 0x00000000000073c6 */ /* 0x004ea40000000000 */
[----:B--2---:R-:W-:Y:S06]  /*cdd0*/  BAR.SYNC.DEFER_BLOCKING 0x1, 0x80 ;  /* 0x0042000000007b1d */ /* 0x004fec0000010000 */
[----:B------:R-:W-:Y:S05]  /*cde0*/  @P0 BRA `(.L_x_142) ;  /* 0x0000000000280947 */ /* 0x000fea0003800000 */
[----:B------:R-:W2:Y:S01]  /*cdf0*/  LDCU.64 UR6, c[0x0][0x348] ;  /* 0x00006900ff0677ac */ /* 0x000ea20008000a00 */
[----:B------:R-:W-:Y:S02]  /*ce00*/  UIADD3 UR9, UPT, UPT, UR53, UR39, URZ ;  /* 0x0000002735097290 */ /* 0x000fe4000fffe0ff */
[----:B------:R-:W-:Y:S01]  /*ce10*/  UIADD3 UR8, UPT, UPT, UR44, 0xc400, URZ ;  /* 0x0000c4002c087890 */ /* 0x000fe2000fffe0ff */
[----:B------:R-:W-:Y:S01]  /*ce20*/  UMOV UR10, UR50 ;  /* 0x00000032000a7c82 */ /* 0x000fe20008000000 */
[----:B------:R-:W-:Y:S01]  /*ce30*/  UMOV UR11, UR52 ;  /* 0x00000034000b7c82 */ /* 0x000fe20008000000 */
[----:B--2---:R-:W-:Y:S04]  /*ce40*/  UIADD3 UR4, UP0, UPT, UR6, 0xa80, URZ ;  /* 0x00000a8006047890 */ /* 0x004fe8000ff1e0ff */
[----:B------:R-:W-:Y:S09]  /*ce50*/  UIADD3.X UR5, UPT, UPT, URZ, UR7, URZ, UP0, !UPT ;  /* 0x00000007ff057290 */ /* 0x000ff200087fe4ff */
[----:B------:R2:W-:Y:S01]  /*ce60*/  UTMASTG.3D [UR8], [UR4] ;  /* 0x00000008040073b5 */ /* 0x0005e20008010000 */
[----:B------:R0:W-:Y:S01]  /*ce70*/  UTMACMDFLUSH ;  /* 0x00000000000079b7 */ /* 0x0001e20000000000 */
[----:B--2---:R-:W-:Y:S04]  /*ce80*/  DEPBAR.LE SB0, 0x1 ;  /* 0x000080400000791a */ /* 0x004fe80000000000 */
.L_x_142:
[----:B------:R-:W-:Y:S05]  /*ce90*/  BSYNC.RECONVERGENT B0 ;  /* 0x0000000000007941 */ /* 0x000fea0003800200 */
.L_x_141:
[----:B------:R-:W-:Y:S01]  /*cea0*/  BAR.SYNC.DEFER_BLOCKING 0x1, 0x80 ;  /* 0x0042000000007b1d */ /* 0x000fe20000010000 */
[----:B------:R-:W-:Y:S09]  /*ceb0*/  UISETP.NE.AND UP0, UPT, UR54, -0x4, UPT ;  /* 0xfffffffc3600788c */ /* 0x000ff2000bf05270 */
[----:B------:R-:W-:Y:S05]  /*cec0*/  BRA.U !UP0, `(.L_x_143) ;  /* 0x0000000108247547 */ /* 0x000fea000b800000 */
[----:B------:R-:W-:Y:S01]  /*ced0*/  ISETP.NE.AND P0, PT, R157, RZ, PT ;  /* 0x000000ff9d00720c */ /* 0x000fe20003f05270 */
[----:B------:R-:W-:Y:S01]  /*cee0*/  IMAD.U32 R0, RZ, RZ, UR47 ;  /* 0x0000002fff007e24 */ /* 0x000fe2000f8e00ff */
[----:B------:R-:W-:Y:S04]  /*cef0*/  UIADD3 UR4, UPT, UPT, UR47, 0x1, URZ ;  /* 0x000000012f047890 */ /* 0x000fe8000fffe0ff */
[----:B------:R-:W-:Y:S04]  /*cf00*/  UISETP.NE.AND UP0, UPT, UR4, 0x4, UPT ;  /* 0x000000040400788c */ /* 0x000fe8000bf05270 */
[----:B------:R-:W-:Y:S03]  /*cf10*/  USEL UR47, UR4, URZ, UP0 ;  /* 0x000000ff042f7287 */ /* 0x000fe60008000000 */
[----:B------:R-:W-:Y:S05]  /*cf20*/  @P0 LEA R0, R0, UR44, 0x3 ;  /* 0x0000002c00000c11 */ /* 0x000fea000f8e18ff */
[----:B------:R-:W-:Y:S05]  /*cf30*/  @P0 VIADD R0, R0, 0x40 ;  /* 0x0000004000000836 */ /* 0x000fea0000000000 */
[----:B------:R-:W-:Y:S04]  /*cf40*/  @P0 PRMT R0, R165, 0x654, R0 ;  /* 0x00000654a5000816 */ /* 0x000fe80000000000 */
[----:B------:R2:W-:Y:S03]  /*cf50*/  @P0 SYNCS.ARRIVE.TRANS64.RED.A1T0 RZ, [R0+URZ], RZ ;  /* 0x000000ff00ff09a7 */ /* 0x0005e600081004ff */
.L_x_143:
[----:B------:R-:W-:Y:S01]  /*cf60*/  R2UR UR6, R156 ;  /* 0x000000009c0672ca */ /* 0x000fe200000e0000 */
[----:B------:R-:W-:Y:S01]  /*cf70*/  UIADD3 UR54, UPT, UPT, UR54, 0x4, URZ ;  /* 0x0000000436367890 */ /* 0x000fe2000fffe0ff */
[----:B------:R-:W-:Y:S01]  /*cf80*/  R2UR UR5, R144 ;  /* 0x00000000900572ca */ /* 0x000fe200000e0000 */
[----:B------:R-:W-:Y:S01]  /*cf90*/  ULOP3.LUT UR38, UR38, 0x1, URZ, 0x3c, !UPT ;  /* 0x0000000126267892 */ /* 0x000fe2000f8e3cff */
[----:B------:R-:W-:Y:S01]  /*cfa0*/  R2UR UR4, R145 ;  /* 0x00000000910472ca */ /* 0x000fe200000e0000 */
[----:B------:R-:W-:Y:S01]  /*cfb0*/  UMOV UR52, UR63 ;  /* 0x0000003f00347c82 */ /* 0x000fe20008000000 */
[C---:B------:R-:W-:Y:S04]  /*cfc0*/  ISETP.NE.AND P0, PT, R148.reuse, 0x2, PT ;  /* 0x000000029400780c */ /* 0x040fe80003f05270 */
[----:B--2---:R-:W-:Y:S02]  /*cfd0*/  SEL R0, RZ, 0x1, P0 ;  /* 0x00000001ff007807 */ /* 0x004fe40000000000 */
[----:B------:R-:W-:Y:S01]  /*cfe0*/  SEL R148, R148, RZ, P0 ;  /* 0x000000ff94947207 */ /* 0x000fe20000000000 */
[----:B------:R-:W-:Y:S01]  /*cff0*/  UISETP.NE.AND UP0, UPT, UR6, URZ, UPT ;  /* 0x000000ff0600728c */ /* 0x000fe2000bf05270 */
[----:B------:R-:W-:Y:S01]  /*d000*/  LOP3.LUT R150, R150, R0, RZ, 0x3c, !PT ;  /* 0x0000000096967212 */ /* 0x000fe200078e3cff */
[----:B------:R-:W-:Y:S02]  /*d010*/  UIADD3 UR16, UPT, UPT, UR36, UR5, URZ ;  /* 0x0000000524107290 */ /* 0x000fe4000fffe0ff */
[----:B------:R-:W-:Y:S05]  /*d020*/  UIADD3 UR20, UPT, UPT, UR37, UR4, URZ ;  /* 0x0000000425147290 */ /* 0x000fea000fffe0ff */
[----:B------:R-:W-:Y:S07]  /*d030*/  BRA.U UP0, `(.L_x_144) ;  /* 0xffffff9d00a47547 */ /* 0x000fee000b83ffff */
[----:B------:R-:W2:Y:S01]  /*d040*/  S2UR UR4, SR_CgaCtaId ;  /* 0x00000000000479c3 */ /* 0x000ea20000008800 */
[----:B------:R-:W3:Y:S01]  /*d050*/  LDCU.64 UR6, c[0x0][0xc90] ;  /* 0x00019200ff0677ac */ /* 0x000ee20008000a00 */
[----:B------:R-:W-:Y:S01]  /*d060*/  UIADD3 UR8, UPT, UPT, UR44, 0xc0, URZ ;  /* 0x000000c02c087890 */ /* 0x000fe2000fffe0ff */
[----:B---3--:R-:W-:-:S04]  /*d070*/  ISETP.NE.U32.AND P1, PT, RZ, UR6, PT ;  /* 0x00000006ff007c0c */ /* 0x008fc8000bf25070 */
[----:B------:R-:W-:Y:S01]  /*d080*/  ISETP.NE.AND.EX P0, PT, RZ, UR7, PT, P1 ;  /* 0x00000007ff007c0c */ /* 0x000fe2000bf05310 */
[----:B--2---:R-:W-:Y:S01]  /*d090*/  ULOP3.LUT UR9, UR4, 0x1, URZ, 0x3c, !UPT ;  /* 0x0000000104097892 */ /* 0x004fe2000f8e3cff */
[----:B------:R-:W2:Y:S03]  /*d0a0*/  LDCU.64 UR4, c[0x0][0xc88] ;  /* 0x00019100ff0477ac */ /* 0x000ea60008000a00 */
[----:B------:R-:W-:-:S09]  /*d0b0*/  UPRMT UR8, UR9, 0x654, UR8 ;  /* 0x0000065409087896 */ /* 0x000fd20008000008 */
[----:B------:R-:W-:Y:S01]  /*d0c0*/  SYNCS.ARRIVE.TRANS64.RED.A1T0 RZ, [UR8], RZ ;  /* 0x000000ffffff79a7 */ /* 0x000fe20008100408 */
[----:B--2---:R-:W-:Y:S01]  /*d0d0*/  ISETP.NE.U32.AND P2, PT, RZ, UR4, PT ;  /* 0x00000004ff007c0c */ /* 0x004fe2000bf45070 */
[----:B------:R-:W-:Y:S03]  /*d0e0*/  SYNCS.ARRIVE.TRANS64.A1T0 RZ, [UR44+0xc0], RZ ;  /* 0x0000c0ffffff79a7 */ /* 0x000fe6000810002c */
[----:B------:R-:W-:-:S13]  /*d0f0*/  ISETP.NE.AND.EX P2, PT, RZ, UR5, PT, P2 ;  /* 0x00000005ff007c0c */ /* 0x000fda000bf45320 */
[----:B------:R-:W-:Y:S05]  /*d100*/  @P2 BRA P0, `(.L_x_145) ;  /* 0x00000000003c2947 */ /* 0x000fea0000000000 */
[----:B------:R-:W-:-:S13]  /*d110*/  ISETP.NE.AND.EX P1, PT, RZ, UR7, PT, P1 ;  /* 0x00000007ff007c0c */ /* 0x000fda000bf25310 */
[----:B------:R-:W-:Y:S05]  /*d120*/  @P1 BRA `(.L_x_146) ;  /* 0x00000000000c1947 */ /* 0x000fea0003800000 */
[----:B------:R-:W-:-:S13]  /*d130*/  FSETP.NEU.AND P0, PT, R71, RZ, PT ;  /* 0x000000ff4700720b */ /* 0x000fda0003f0d000 */
[----:B------:R-:W-:Y:S05]  /*d140*/  @!P0 EXIT ;  /* 0x000000000000894d */ /* 0x000fea0003800000 */
[----:B------:R-:W-:Y:S05]  /*d150*/  BRA `(.L_x_145) ;  /* 0x0000000000287947 */ /* 0x000fea0003800000 */
.L_x_146:
[----:B------:R-:W-:Y:S01]  /*d160*/  ISETP.NE.AND P0, PT, R147, RZ, PT ;  /* 0x000000ff9300720c */ /* 0x000fe20003f05270 */
[----:B------:R-:W-:-:S12]  /*d170*/  BSSY.RECONVERGENT B0, `(.L_x_145) ;  /* 0x0000008000007945 */ /* 0x000fd80003800200 */
[----:B------:R-:W-:Y:S05]  /*d180*/  @P0 BRA `(.L_x_147) ;  /* 0x0000000000100947 */ /* 0x000fea0003800000 */
[----:B------:R-:W-:-:S04]  /*d190*/  ISETP.NE.U32.AND P0, PT, RZ, UR4, PT ;  /* 0x00000004ff007c0c */ /* 0x000fc8000bf05070 */
[----:B------:R-:W-:-:S13]  /*d1a0*/  ISETP.NE.AND.EX P0, PT, RZ, UR5, PT, P0 ;  /* 0x00000005ff007c0c */ /* 0x000fda000bf05300 */
[----:B------:R-:W-:Y:S05]  /*d1b0*/  @!P0 EXIT ;  /* 0x000000000000894d */ /* 0x000fea0003800000 */
[----:B------:R-:W-:Y:S05]  /*d1c0*/  BRA `(.L_x_148) ;  /* 0x0000000000087947 */ /* 0x000fea0003800000 */
.L_x_147:
[----:B------:R-:W-:-:S13]  /*d1d0*/  FSETP.NEU.AND P0, PT, R71, RZ, PT ;  /* 0x000000ff4700720b */ /* 0x000fda0003f0d000 */
[----:B------:R-:W-:Y:S05]  /*d1e0*/  @!P0 EXIT ;  /* 0x000000000000894d */ /* 0x000fea0003800000 */
.L_x_148:
[----:B------:R-:W-:Y:S05]  /*d1f0*/  BSYNC.RECONVERGENT B0 ;  /* 0x0000000000007941 */ /* 0x000fea0003800200 */
.L_x_145:
[----:B------:R-:W2:Y:S01]  /*d200*/  S2UR UR7, SR_CgaCtaId ;  /* 0x00000000000779c3 */ /* 0x000ea20000008800 */
[----:B------:R-:W-:Y:S01]  /*d210*/  ULEA UR6, UR47, UR44, 0x3 ;  /* 0x0000002c2f067291 */ /* 0x000fe2000f8e18ff */
[----:B------:R-:W-:-:S04]  /*d220*/  DEPBAR.LE SB0, 0x0 ;  /* 0x000080000000791a */ /* 0x000fc80000000000 */
[----:B------:R-:W-:-:S04]  /*d230*/  UIADD3 UR6, UPT, UPT, UR6, 0x40, URZ ;  /* 0x0000004006067890 */ /* 0x000fc8000fffe0ff */
[----:B--2---:R-:W-:-:S09]  /*d240*/  UPRMT UR6, UR7, 0x654, UR6 ;  /* 0x0000065407067896 */ /* 0x004fd20008000006 */
[----:B------:R-:W-:Y:S01]  /*d250*/  SYNCS.ARRIVE.TRANS64.RED.A1T0 RZ, [UR6], RZ ;  /* 0x000000ffffff79a7 */ /* 0x000fe20008100406 */
[----:B------:R-:W-:Y:S05]  /*d260*/  EXIT ;  /* 0x000000000000794d */ /* 0x000fea0003800000 */
.L_x_24:
[----:B-1----:R1:W2:Y:S02]  /*d270*/  SYNCS.PHASECHK.TRANS64.TRYWAIT P0, [R0+URZ+0xb0], R2 ;  /* 0x0000b002000075a7 */ /* 0x0022a400080011ff */
[----:B--2---:R-:W-:Y:S05]  /*d280*/  @!P0 NANOSLEEP.SYNCS 0x989680 ;  /* 0x009896800000895d */ /* 0x004fea0003900000 */
[----:B------:R-:W2:Y:S02]  /*d290*/  @!P0 SYNCS.PHASECHK.TRANS64 P0, [R0+URZ+0xb0], R2 ;  /* 0x0000b002000085a7 */ /* 0x000ea400080010ff */
[----:B--2---:R-:W-:Y:S05]  /*d2a0*/  @!P0 BRA `(.L_x_24) ;  /* 0xfffffffc00f08947 */ /* 0x004fea000383ffff */
[----:B------:R-:W-:Y:S05]  /*d2b0*/  BRA `(.L_x_149) ;  /* 0xffffff4800e87947 */ /* 0x000fea000383ffff */
.L_x_27:
[----:B------:R-:W-:-:S07]  /*d2c0*/  MOV R0, UR6 ;  /* 0x0000000600007c02 */ /* 0x000fce0008000f00 */
.L_x_150:
[----:B-1----:R1:W2:Y:S02]  /*d2d0*/  SYNCS.PHASECHK.TRANS64.TRYWAIT P0, [R0+URZ+0x10], R3 ;  /* 0x00001003000075a7 */ /* 0x0022a400080011ff */
[----:B--2---:R-:W-:Y:S05]  /*d2e0*/  @!P0 NANOSLEEP.SYNCS 0x989680 ;  /* 0x009896800000895d */ /* 0x004fea0003900000 */
[----:B------:R-:W2:Y:S02]  /*d2f0*/  @!P0 SYNCS.PHASECHK.TRANS64 P0, [R0+URZ+0x10], R3 ;  /* 0x00001003000085a7 */ /* 0x000ea400080010ff */
[----:B--2---:R-:W-:Y:S05]  /*d300*/  @!P0 BRA `(.L_x_150) ;  /* 0xfffffffc00f08947 */ /* 0x004fea000383ffff */
[----:B------:R-:W-:Y:S05]  /*d310*/  BRA `(.L_x_26) ;  /* 0xffffff4c005c7947 */ /* 0x000fea000383ffff */
.L_x_36:
[----:B-1----:R-:W-:-:S07]  /*d320*/  MOV R0, UR14 ;  /* 0x0000000e00007c02 */ /* 0x002fce0008000f00 */
.L_x_151:
[----:B-1----:R1:W2:Y:S02]  /*d330*/  SYNCS.PHASECHK.TRANS64.TRYWAIT P0, [R0+URZ+0x10], R3 ;  /* 0x00001003000075a7 */ /* 0x0022a400080011ff */
[----:B--2---:R-:W-:Y:S05]  /*d340*/  @!P0 NANOSLEEP.SYNCS 0x989680 ;  /* 0x009896800000895d */ /* 0x004fea0003900000 */
[----:B------:R-:W2:Y:S02]  /*d350*/  @!P0 SYNCS.PHASECHK.TRANS64 P0, [R0+URZ+0x10], R3 ;  /* 0x00001003000085a7 */ /* 0x000ea400080010ff */
[----:B--2---:R-:W-:Y:S05]  /*d360*/  @!P0 BRA `(.L_x_151) ;  /* 0xfffffffc00f08947 */ /* 0x004fea000383ffff */
[----:B------:R-:W-:Y:S05]  /*d370*/  BRA `(.L_x_35) ;  /* 0xffffff5000b87947 */ /* 0x000fea000383ffff */
.L_x_43:
[----:B-1----:R1:W4:Y:S02]  /*d380*/  SYNCS.PHASECHK.TRANS64.TRYWAIT P0, [R3+URZ+0x70], R0 ;  /* 0x00007000030075a7 */ /* 0x00232400080011ff */
[----:B----4-:R-:W-:Y:S05]  /*d390*/  @!P0 NANOSLEEP.SYNCS 0x989680 ;  /* 0x009896800000895d */ /* 0x010fea0003900000 */
[----:B------:R-:W4:Y:S02]  /*d3a0*/  @!P0 SYNCS.PHASECHK.TRANS64 P0, [R3+URZ+0x70], R0 ;  /* 0x00007000030085a7 */ /* 0x000f2400080010ff */
[----:B----4-:R-:W-:Y:S05]  /*d3b0*/  @!P0 BRA `(.L_x_43) ;  /* 0xfffffffc00f08947 */ /* 0x010fea000383ffff */
[----:B------:R-:W-:Y:S05]  /*d3c0*/  BRA `(.L_x_152) ;  /* 0xffffff5400ec7947 */ /* 0x000fea000383ffff */
.L_x_47:
[----:B------:R-:W-:-:S07]  /*d3d0*/  MOV R0, UR4 ;  /* 0x0000000400007c02 */ /* 0x000fce0008000f00 */
.L_x_153:
[----:B-1----:R1:W2:Y:S02]  /*d3e0*/  SYNCS.PHASECHK.TRANS64.TRYWAIT P0, [R0+URZ], R2 ;  /* 0x00000002000075a7 */ /* 0x0022a400080011ff */
[----:B--2---:R-:W-:Y:S05]  /*d3f0*/  @!P0 NANOSLEEP.SYNCS 0x989680 ;  /* 0x009896800000895d */ /* 0x004fea0003900000 */
[----:B------:R-:W2:Y:S02]  /*d400*/  @!P0 SYNCS.PHASECHK.TRANS64 P0, [R0+URZ], R2 ;  /* 0x00000002000085a7 */ /* 0x000ea400080010ff */
[----:B--2---:R-:W-:Y:S05]  /*d410*/  @!P0 BRA `(.L_x_153) ;  /* 0xfffffffc00f08947 */ /* 0x004fea000383ffff */
[----:B------:R-:W-:Y:S05]  /*d420*/  BRA `(.L_x_154) ;  /* 0xffffff5c00987947 */ /* 0x000fea000383ffff */
.L_x_50:
[----:B-1----:R1:W2:Y:S02]  /*d430*/  SYNCS.PHASECHK.TRANS64.TRYWAIT P0, [R0+URZ+0xa0], R8 ;  /* 0x0000a008000075a7 */ /* 0x0022a400080011ff */
[----:B--2---:R-:W-:Y:S05]  /*d440*/  @!P0 NANOSLEEP.SYNCS 0x989680 ;  /* 0x009896800000895d */ /* 0x004fea0003900000 */
[----:B------:R-:W2:Y:S02]  /*d450*/  @!P0 SYNCS.PHASECHK.TRANS64 P0, [R0+URZ+0xa0], R8 ;  /* 0x0000a008000085a7 */ /* 0x000ea400080010ff */
[----:B--2---:R-:W-:Y:S05]  /*d460*/  @!P0 BRA `(.L_x_50) ;  /* 0xfffffffc00f08947 */ /* 0x004fea000383ffff */
[----:B------:R-:W-:Y:S05]  /*d470*/  BRA `(.L_x_155) ;  /* 0xffffff6000007947 */ /* 0x000fea000383ffff */
.L_x_51:
[----:B------:R-:W-:-:S07]  /*d480*/  MOV R0, UR4 ;  /* 0x0000000400007c02 */ /* 0x000fce0008000f00 */
.L_x_156:
[----:B-1----:R1:W2:Y:S02]  /*d490*/  SYNCS.PHASECHK.TRANS64.TRYWAIT P0, [R0+URZ+0x80], R9 ;  /* 0x00008009000075a7 */ /* 0x0022a400080011ff */
[----:B--2---:R-:W-:Y:S05]  /*d4a0*/  @!P0 NANOSLEEP.SYNCS 0x989680 ;  /* 0x009896800000895d */ /* 0x004fea0003900000 */
[----:B------:R-:W2:Y:S02]  /*d4b0*/  @!P0 SYNCS.PHASECHK.TRANS64 P0, [R0+URZ+0x80], R9 ;  /* 0x00008009000085a7 */ /* 0x000ea400080010ff */
[----:B--2---:R-:W-:Y:S05]  /*d4c0*/  @!P0 BRA `(.L_x_156) ;  /* 0xfffffffc00f08947 */ /* 0x004fea000383ffff */
[----:B------:R-:W-:Y:S05]  /*d4d0*/  BRA `(.L_x_157) ;  /* 0xffffff6000107947 */ /* 0x000fea000383ffff */
.L_x_52:
[----:B-1----:R1:W2:Y:S02]  /*d4e0*/  SYNCS.PHASECHK.TRANS64.TRYWAIT P1, [R0+URZ+0x70], R8 ;  /* 0x00007008000075a7 */ /* 0x0022a400080211ff */
[----:B--2---:R-:W-:Y:S05]  /*d4f0*/  @!P1 NANOSLEEP.SYNCS 0x989680 ;  /* 0x009896800000995d */ /* 0x004fea0003900000 */
[----:B------:R-:W2:Y:S02]  /*d500*/  @!P1 SYNCS.PHASECHK.TRANS64 P1, [R0+URZ+0x70], R8 ;  /* 0x00007008000095a7 */ /* 0x000ea400080210ff */
[----:B--2---:R-:W-:Y:S05]  /*d510*/  @!P1 BRA `(.L_x_52) ;  /* 0xfffffffc00f09947 */ /* 0x004fea000383ffff */
[----:B------:R-:W-:Y:S05]  /*d520*/  BRA `(.L_x_158) ;  /* 0xffffff6000407947 */ /* 0x000fea000383ffff */
.L_x_55:
[----:B------:R-:W-:-:S07]  /*d530*/  MOV R0, UR4 ;  /* 0x0000000400007c02 */ /* 0x000fce0008000f00 */
.L_x_159:
[----:B-1----:R1:W2:Y:S02]  /*d540*/  SYNCS.PHASECHK.TRANS64.TRYWAIT P0, [R0+URZ+0x80], R2 ;  /* 0x00008002000075a7 */ /* 0x0022a400080011ff */
[----:B--2---:R-:W-:Y:S05]  /*d550*/  @!P0 NANOSLEEP.SYNCS 0x989680 ;  /* 0x009896800000895d */ /* 0x004fea0003900000 */
[----:B------:R-:W2:Y:S02]  /*d560*/  @!P0 SYNCS.PHASECHK.TRANS64 P0, [R0+URZ+0x80], R2 ;  /* 0x00008002000085a7 */ /* 0x000ea400080010ff */
[----:B--2---:R-:W-:Y:S05]  /*d570*/  @!P0 BRA `(.L_x_159) ;  /* 0xfffffffc00f08947 */ /* 0x004fea000383ffff */
[----:B------:R-:W-:Y:S05]  /*d580*/  BRA `(.L_x_54) ;  /* 0xffffff6000947947 */ /* 0x000fea000383ffff */
.L_x_64:
[----:B-1----:R-:W-:-:S04]  /*d590*/  MOV R6, UR5 ;  /* 0x0000000500067c02 */ /* 0x002fc80008000f00 */
[----:B------:R1:W2:Y:S03]  /*d5a0*/  SYNCS.PHASECHK.TRANS64.TRYWAIT P0, [R6+URZ+0x8], R7 ;  /* 0x00000807060075a7 */ /* 0x0002a600080011ff */
[----:B--2---:R-:W-:Y:S05]  /*d5b0*/  @!P0 NANOSLEEP.SYNCS 0x989680 ;  /* 0x009896800000895d */ /* 0x004fea0003900000 */
[----:B------:R-:W2:Y:S02]  /*d5c0*/  @!P0 SYNCS.PHASECHK.TRANS64 P0, [R6+URZ+0x8], R7 ;  /* 0x00000807060085a7 */ /* 0x000ea400080010ff */
[----:B--2---:R-:W-:Y:S05]  /*d5d0*/  @!P0 BRA `(.L_x_64) ;  /* 0xfffffffc00ec8947 */ /* 0x004fea000383ffff */
[----:B------:R-:W-:Y:S05]  /*d5e0*/  BRA `(.L_x_63) ;  /* 0xffffff6400587947 */ /* 0x000fea000383ffff */
.L_x_66:
[----:B------:R-:W-:Y:S01]  /*d5f0*/  BSSY B0, `(.L_x_160) ;  /* 0x0000006000007945 */ /* 0x000fe20003800000 */
[----:B------:R-:W-:-:S07]  /*d600*/  MOV R15, 0xffffffff ;  /* 0xffffffff000f7802 */ /* 0x000fce0000000f00 */
[----:B-1---5:R-:W-:Y:S05]  /*d610*/  WARPSYNC.COLLECTIVE R15, `(.L_x_161) ;  /* 0x000000000f0c7348 */ /* 0x022fea0003c00000 */
[----:B------:R-:W-:Y:S02]  /*d620*/  ELECT P6, UR79, PT ;  /* 0x00000000004f782f */ /* 0x000fe400038c0000 */
[----:B------:R-:W-:Y:S01]  /*d630*/  MOV R14, UR79 ;  /* 0x0000004f000e7c02 */ /* 0x000fe20008000f00 */
[----:B-1---5:R-:W-:Y:S10]  /*d640*/  ENDCOLLECTIVE ;  /* 0x000000000000791b */ /* 0x022ff40003800000 */
.L_x_161:
[----:B------:R-:W-:Y:S05]  /*d650*/  BSYNC B0 ;  /* 0x0000000000007941 */ /* 0x000fea0003800000 */
.L_x_160:
[----:B------:R-:W-:Y:S05]  /*d660*/  BRA `(.L_x_162) ;  /* 0xffffff6400887947 */ /* 0x000fea000383ffff */
.L_x_68:
[----:B-1----:R-:W-:-:S04]  /*d670*/  MOV R4, UR5 ;  /* 0x0000000500047c02 */ /* 0x002fc80008000f00 */
[----:B------:R1:W2:Y:S03]  /*d680*/  SYNCS.PHASECHK.TRANS64.TRYWAIT P0, [R4+URZ+0x8], R5 ;  /* 0x00000805040075a7 */ /* 0x0002a600080011ff */
[----:B--2---:R-:W-:Y:S05]  /*d690*/  @!P0 NANOSLEEP.SYNCS 0x989680 ;  /* 0x009896800000895d */ /* 0x004fea0003900000 */
[----:B------:R-:W2:Y:S02]  /*d6a0*/  @!P0 SYNCS.PHASECHK.TRANS64 P0, [R4+URZ+0x8], R5 ;  /* 0x00000805040085a7 */ /* 0x000ea400080010ff */
[----:B--2---:R-:W-:Y:S05]  /*d6b0*/  @!P0 BRA `(.L_x_68) ;  /* 0xfffffffc00ec8947 */ /* 0x004fea000383ffff */
[----:B------:R-:W-:Y:S05]  /*d6c0*/  BRA `(.L_x_67) ;  /* 0xffffff64008c7947 */ /* 0x000fea000383ffff */
.L_x_69:
[----:B-1----:R1:W2:Y:S02]  /*d6d0*/  SYNCS.PHASECHK.TRANS64.TRYWAIT P0, [R2+URZ+0x70], R4 ;  /* 0x00007004020075a7 */ /* 0x0022a400080011ff */
[----:B--2---:R-:W-:Y:S05]  /*d6e0*/  @!P0 NANOSLEEP.SYNCS 0x989680 ;  /* 0x009896800000895d */ /* 0x004fea0003900000 */
[----:B------:R-:W2:Y:S02]  /*d6f0*/  @!P0 SYNCS.PHASECHK.TRANS64 P0, [R2+URZ+0x70], R4 ;  /* 0x00007004020085a7 */ /* 0x000ea400080010ff */
[----:B--2---:R-:W-:Y:S05]  /*d700*/  @!P0 BRA `(.L_x_69) ;  /* 0xfffffffc00f08947 */ /* 0x004fea000383ffff */
[----:B------:R-:W-:Y:S05]  /*d710*/  BRA `(.L_x_163) ;  /* 0xffffff70003c7947 */ /* 0x000fea000383ffff */
.L_x_73:
[----:B------:R-:W-:-:S07]  /*d720*/  MOV R2, UR18 ;  /* 0x0000001200027c02 */ /* 0x000fce0008000f00 */
.L_x_164:
[----:B-1----:R1:W2:Y:S02]  /*d730*/  SYNCS.PHASECHK.TRANS64.TRYWAIT P0, [R2+URZ], R4 ;  /* 0x00000004020075a7 */ /* 0x0022a400080011ff */
[----:B--2---:R-:W-:Y:S05]  /*d740*/  @!P0 NANOSLEEP.SYNCS 0x989680 ;  /* 0x009896800000895d */ /* 0x004fea0003900000 */
[----:B------:R-:W2:Y:S02]  /*d750*/  @!P0 SYNCS.PHASECHK.TRANS64 P0, [R2+URZ], R4 ;  /* 0x00000004020085a7 */ /* 0x000ea400080010ff */
[----:B--2---:R-:W-:Y:S05]  /*d760*/  @!P0 BRA `(.L_x_164) ;  /* 0xfffffffc00f08947 */ /* 0x004fea000383ffff */
[----:B------:R-:W-:Y:S05]  /*d770*/  BRA `(.L_x_72) ;  /* 0xffffff7000947947 */ /* 0x000fea000383ffff */
.L_x_74:
[----:B------:R-:W-:-:S07]  /*d780*/  MOV R2, UR39 ;  /* 0x0000002700027c02 */ /* 0x000fce0008000f00 */
.L_x_165:
[----:B-1----:R1:W2:Y:S02]  /*d790*/  SYNCS.PHASECHK.TRANS64.TRYWAIT P0, [R2+URZ+0x98], R4 ;  /* 0x00009804020075a7 */ /* 0x0022a400080011ff */
[----:B--2---:R-:W-:Y:S05]  /*d7a0*/  @!P0 NANOSLEEP.SYNCS 0x989680 ;  /* 0x009896800000895d */ /* 0x004fea0003900000 */
[----:B------:R-:W2:Y:S02]  /*d7b0*/  @!P0 SYNCS.PHASECHK.TRANS64 P0, [R2+URZ+0x98], R4 ;  /* 0x00009804020085a7 */ /* 0x000ea400080010ff */
[----:B--2---:R-:W-:Y:S05]  /*d7c0*/  @!P0 BRA `(.L_x_165) ;  /* 0xfffffffc00f08947 */ /* 0x004fea000383ffff */
[----:B------:R-:W-:Y:S05]  /*d7d0*/  BRA `(.L_x_166) ;  /* 0xffffff7400087947 */ /* 0x000fea000383ffff */
.L_x_77:
[----:B------:R-:W-:Y:S07]  /*d7e0*/  MOV R2, UR9 ;  /* 0x0000000900027c02 */ /* 0x000fee0008000f00 */
.L_x_167:
[----:B-1----:R1:W2:Y:S02]  /*d7f0*/  SYNCS.PHASECHK.TRANS64.TRYWAIT P0, [R2+URZ], R4 ;  /* 0x00000004020075a7 */ /* 0x0022a400080011ff */
[----:B--2---:R-:W-:Y:S05]  /*d800*/  @!P0 NANOSLEEP.SYNCS 0x989680 ;  /* 0x009896800000895d */ /* 0x004fea0003900000 */
[----:B------:R-:W2:Y:S02]  /*d810*/  @!P0 SYNCS.PHASECHK.TRANS64 P0, [R2+URZ], R4 ;  /* 0x00000004020085a7 */ /* 0x000ea400080010ff */
[----:B--2---:R-:W-:Y:S05]  /*d820*/  @!P0 BRA `(.L_x_167) ;  /* 0xfffffffc00f08947 */ /* 0x004fea000383ffff */
[----:B------:R-:W-:Y:S05]  /*d830*/  BRA `(.L_x_76) ;  /* 0xffffff7800207947 */ /* 0x000fea000383ffff */
.L_x_80:
[----:B------:R-:W-:-:S07]  /*d840*/  MOV R0, UR39 ;  /* 0x0000002700007c02 */ /* 0x000fce0008000f00 */
.L_x_168:
[----:B-1----:R1:W2:Y:S02]  /*d850*/  SYNCS.PHASECHK.TRANS64.TRYWAIT P0, [R0+URZ+0xc0], R2 ;  /* 0x0000c002000075a7 */ /* 0x0022a400080011ff */
[----:B--2---:R-:W-:Y:S05]  /*d860*/  @!P0 NANOSLEEP.SYNCS 0x989680 ;  /* 0x009896800000895d */ /* 0x004fea0003900000 */
[----:B------:R-:W2:Y:S02]  /*d870*/  @!P0 SYNCS.PHASECHK.TRANS64 P0, [R0+URZ+0xc0], R2 ;  /* 0x0000c002000085a7 */ /* 0x000ea400080010ff */
[----:B--2---:R-:W-:Y:S05]  /*d880*/  @!P0 BRA `(.L_x_168) ;  /* 0xfffffffc00f08947 */ /* 0x004fea000383ffff */
[----:B------:R-:W-:Y:S05]  /*d890*/  BRA `(.L_x_169) ;  /* 0xffffff7c00a07947 */ /* 0x000fea000383ffff */
.L_x_85:
[----:B-1----:R1:W2:Y:S02]  /*d8a0*/  SYNCS.PHASECHK.TRANS64.TRYWAIT P0, [R12+URZ+0x70], R0 ;  /* 0x000070000c0075a7 */ /* 0x0022a400080011ff */
[----:B--2---:R-:W-:Y:S05]  /*d8b0*/  @!P0 NANOSLEEP.SYNCS 0x989680 ;  /* 0x009896800000895d */ /* 0x004fea0003900000 */
[----:B------:R-:W2:Y:S02]  /*d8c0*/  @!P0 SYNCS.PHASECHK.TRANS64 P0, [R12+URZ+0x70], R0 ;  /* 0x000070000c0085a7 */ /* 0x000ea400080010ff */
[----:B--2---:R-:W-:Y:S05]  /*d8d0*/  @!P0 BRA `(.L_x_85) ;  /* 0xfffffffc00f08947 */ /* 0x004fea000383ffff */
[----:B------:R-:W-:Y:S05]  /*d8e0*/  BRA `(.L_x_170) ;  /* 0xffffff8000d47947 */ /* 0x000fea000383ffff */
.L_x_88:
[----:B-1----:R-:W-:Y:S07]  /*d8f0*/  MOV R0, UR21 ;  /* 0x0000001500007c02 */ /* 0x002fee0008000f00 */
.L_x_171:
[----:B-1----:R1:W2:Y:S02]  /*d900*/  SYNCS.PHASECHK.TRANS64.TRYWAIT P2, [R0+URZ+0x68], R6 ;  /* 0x00006806000075a7 */ /* 0x0022a400080411ff */
[----:B--2---:R-:W-:Y:S05]  /*d910*/  @!P2 NANOSLEEP.SYNCS 0x989680 ;  /* 0x009896800000a95d */ /* 0x004fea0003900000 */
[----:B------:R-:W2:Y:S02]  /*d920*/  @!P2 SYNCS.PHASECHK.TRANS64 P2, [R0+URZ+0x68], R6 ;  /* 0x000068060000a5a7 */ /* 0x000ea400080410ff */
[----:B--2---:R-:W-:Y:S05]  /*d930*/  @!P2 BRA `(.L_x_171) ;  /* 0xfffffffc00f0a947 */ /* 0x004fea000383ffff */
[----:B------:R-:W-:Y:S05]  /*d940*/  BRA `(.L_x_87) ;  /* 0xffffff88003c7947 */ /* 0x000fea000383ffff */
.L_x_91:
[----:B------:R-:W-:Y:S07]  /*d950*/  MOV R0, UR21 ;  /* 0x0000001500007c02 */ /* 0x000fee0008000f00 */
.L_x_172:
[----:B-1----:R1:W2:Y:S02]  /*d960*/  SYNCS.PHASECHK.TRANS64.TRYWAIT P0, [R0+URZ+0x40], R9 ;  /* 0x00004009000075a7 */ /* 0x0022a400080011ff */
[----:B--2---:R-:W-:Y:S05]  /*d970*/  @!P0 NANOSLEEP.SYNCS 0x989680 ;  /* 0x009896800000895d */ /* 0x004fea0003900000 */
[----:B------:R-:W2:Y:S02]  /*d980*/  @!P0 SYNCS.PHASECHK.TRANS64 P0, [R0+URZ+0x40], R9 ;  /* 0x00004009000085a7 */ /* 0x000ea400080010ff */
[----:B--2---:R-:W-:Y:S05]  /*d990*/  @!P0 BRA `(.L_x_172) ;  /* 0xfffffffc00f08947 */ /* 0x004fea000383ffff */
[----:B------:R-:W-:Y:S05]  /*d9a0*/  BRA `(.L_x_173) ;  /* 0xffffff88009c7947 */ /* 0x000fea000383ffff */
.L_x_92:
[----:B------:R-:W-:Y:S07]  /*d9b0*/  MOV R0, UR21 ;  /* 0x0000001500007c02 */ /* 0x000fee0008000f00 */
.L_x_174:
[----:B-1----:R1:W2:Y:S02]  /*d9c0*/  SYNCS.PHASECHK.TRANS64.TRYWAIT P0, [R0+URZ+0x48], R9 ;  /* 0x00004809000075a7 */ /* 0x0022a400080011ff */
[----:B--2---:R-:W-:Y:S05]  /*d9d0*/  @!P0 NANOSLEEP.SYNCS 0x989680 ;  /* 0x009896800000895d */ /* 0x004fea0003900000 */
[----:B------:R-:W2:Y:S02]  /*d9e0*/  @!P0 SYNCS.PHASECHK.TRANS64 P0, [R0+URZ+0x48], R9 ;  /* 0x00004809000085a7 */ /* 0x000ea400080010ff */
[----:B--2---:R-:W-:Y:S05]  /*d9f0*/  @!P0 BRA `(.L_x_174) ;  /* 0xfffffffc00f08947 */ /* 0x004fea000383ffff */
[----:B------:R-:W-:Y:S05]  /*da00*/  BRA `(.L_x_175) ;  /* 0xffffff8800f07947 */ /* 0x000fea000383ffff */
.L_x_93:
[----:B------:R-:W-:Y:S07]  /*da10*/  MOV R0, UR21 ;  /* 0x0000001500007c02 */ /* 0x000fee0008000f00 */
.L_x_176:
[----:B-1----:R1:W2:Y:S02]  /*da20*/  SYNCS.PHASECHK.TRANS64.TRYWAIT P0, [R0+URZ+0x50], R9 ;  /* 0x00005009000075a7 */ /* 0x0022a400080011ff */
[----:B--2---:R-:W-:Y:S05]  /*da30*/  @!P0 NANOSLEEP.SYNCS 0x989680 ;  /* 0x009896800000895d */ /* 0x004fea0003900000 */
[----:B------:R-:W2:Y:S02]  /*da40*/  @!P0 SYNCS.PHASECHK.TRANS64 P0, [R0+URZ+0x50], R9 ;  /* 0x00005009000085a7 */ /* 0x000ea400080010ff */
[----:B--2---:R-:W-:Y:S05]  /*da50*/  @!P0 BRA `(.L_x_176) ;  /* 0xfffffffc00f08947 */ /* 0x004fea000383ffff */
[----:B------:R-:W-:Y:S05]  /*da60*/  BRA `(.L_x_177) ;  /* 0xffffff8c00347947 */ /* 0x000fea000383ffff */
.L_x_94:
[----:B------:R-:W-:Y:S07]  /*da70*/  MOV R0, UR21 ;  /* 0x0000001500007c02 */ /* 0x000fee0008000f00 */
.L_x_178:
[----:B-1----:R1:W2:Y:S02]  /*da80*/  SYNCS.PHASECHK.TRANS64.TRYWAIT P0, [R0+URZ+0x58], R9 ;  /* 0x00005809000075a7 */ /* 0x0022a400080011ff */
[----:B--2---:R-:W-:Y:S05]  /*da90*/  @!P0 NANOSLEEP.SYNCS 0x989680 ;  /* 0x009896800000895d */ /* 0x004fea0003900000 */
[----:B------:R-:W2:Y:S02]  /*daa0*/  @!P0 SYNCS.PHASECHK.TRANS64 P0, [R0+URZ+0x58], R9 ;  /* 0x00005809000085a7 */ /* 0x000ea400080010ff */
[----:B--2---:R-:W-:Y:S05]  /*dab0*/  @!P0 BRA `(.L_x_178) ;  /* 0xfffffffc00f08947 */ /* 0x004fea000383ffff */
[----:B------:R-:W-:Y:S05]  /*dac0*/  BRA `(.L_x_179) ;  /* 0xffffff8c00787947 */ /* 0x000fea000383ffff */
.L_x_96:
[----:B------:R-:W-:-:S07]  /*dad0*/  MOV R0, UR21 ;  /* 0x0000001500007c02 */ /* 0x000fce0008000f00 */
.L_x_180:
[----:B--2---:R2:W3:Y:S02]  /*dae0*/  SYNCS.PHASECHK.TRANS64.TRYWAIT P0, [R0+URZ+0x40], R2 ;  /* 0x00004002000075a7 */ /* 0x0044e400080011ff */
[----:B---3--:R-:W-:Y:S05]  /*daf0*/  @!P0 NANOSLEEP.SYNCS 0x989680 ;  /* 0x009896800000895d */ /* 0x008fea0003900000 */
[----:B------:R-:W3:Y:S02]  /*db00*/  @!P0 SYNCS.PHASECHK.TRANS64 P0, [R0+URZ+0x40], R2 ;  /* 0x00004002000085a7 */ /* 0x000ee400080010ff */
[----:B---3--:R-:W-:Y:S05]  /*db10*/  @!P0 BRA `(.L_x_180) ;  /* 0xfffffffc00f08947 */ /* 0x008fea000383ffff */
[----:B------:R-:W-:Y:S05]  /*db20*/  BRA `(.L_x_181) ;  /* 0xffffff9000007947 */ /* 0x000fea000383ffff */
.L_x_97:
[----:B--2---:R-:W-:-:S07]  /*db30*/  MOV R0, UR21 ;  /* 0x0000001500007c02 */ /* 0x004fce0008000f00 */
.L_x_182:
[----:B--2---:R2:W3:Y:S02]  /*db40*/  SYNCS.PHASECHK.TRANS64.TRYWAIT P0, [R0+URZ+0x48], R2 ;  /* 0x00004802000075a7 */ /* 0x0044e400080011ff */
[----:B---3--:R-:W-:Y:S05]  /*db50*/  @!P0 NANOSLEEP.SYNCS 0x989680 ;  /* 0x009896800000895d */ /* 0x008fea0003900000 */
[----:B------:R-:W3:Y:S02]  /*db60*/  @!P0 SYNCS.PHASECHK.TRANS64 P0, [R0+URZ+0x48], R2 ;  /* 0x00004802000085a7 */ /* 0x000ee400080010ff */
[----:B---3--:R-:W-:Y:S05]  /*db70*/  @!P0 BRA `(.L_x_182) ;  /* 0xfffffffc00f08947 */ /* 0x008fea000383ffff */
[----:B------:R-:W-:Y:S05]  /*db80*/  BRA `(.L_x_183) ;  /* 0xffffff8c00f07947 */ /* 0x000fea000383ffff */
.L_x_98:
[----:B--2---:R-:W-:-:S07]  /*db90*/  MOV R0, UR21 ;  /* 0x0000001500007c02 */ /* 0x004fce0008000f00 */
.L_x_184:
[----:B--2---:R2:W3:Y:S02]  /*dba0*/  SYNCS.PHASECHK.TRANS64.TRYWAIT P0, [R0+URZ+0x50], R2 ;  /* 0x00005002000075a7 */ /* 0x0044e400080011ff */
[----:B---3--:R-:W-:Y:S05]  /*dbb0*/  @!P0 NANOSLEEP.SYNCS 0x989680 ;  /* 0x009896800000895d */ /* 0x008fea0003900000 */
[----:B------:R-:W3:Y:S02]  /*dbc0*/  @!P0 SYNCS.PHASECHK.TRANS64 P0, [R0+URZ+0x50], R2 ;  /* 0x00005002000085a7 */ /* 0x000ee400080010ff */
[----:B---3--:R-:W-:Y:S05]  /*dbd0*/  @!P0 BRA `(.L_x_184) ;  /* 0xfffffffc00f08947 */ /* 0x008fea000383ffff */
[----:B------:R-:W-:Y:S05]  /*dbe0*/  BRA `(.L_x_185) ;  /* 0xffffff8c00e07947 */ /* 0x000fea000383ffff */
.L_x_100:
[----:B--2---:R2:W3:Y:S02]  /*dbf0*/  SYNCS.PHASECHK.TRANS64.TRYWAIT P0, [R8+URZ+0x70], R0 ;  /* 0x00007000080075a7 */ /* 0x0044e400080011ff */
[----:B---3--:R-:W-:Y:S05]  /*dc00*/  @!P0 NANOSLEEP.SYNCS 0x989680 ;  /* 0x009896800000895d */ /* 0x008fea0003900000 */
[----:B------:R-:W3:Y:S02]  /*dc10*/  @!P0 SYNCS.PHASECHK.TRANS64 P0, [R8+URZ+0x70], R0 ;  /* 0x00007000080085a7 */ /* 0x000ee400080010ff */
[----:B---3--:R-:W-:Y:S05]  /*dc20*/  @!P0 BRA `(.L_x_100) ;  /* 0xfffffffc00f08947 */ /* 0x008fea000383ffff */
[----:B------:R-:W-:Y:S05]  /*dc30*/  BRA `(.L_x_186) ;  /* 0xffffff9000b87947 */ /* 0x000fea000383ffff */
.L_x_111:
[----:B-1----:R-:W-:Y:S04]  /*dc40*/  MOV R0, UR44 ;  /* 0x0000002c00007c02 */ /* 0x002fe80008000f00 */
[----:B------:R1:W2:Y:S03]  /*dc50*/  SYNCS.PHASECHK.TRANS64.TRYWAIT P0, [R0+URZ+0x20], R4 ;  /* 0x00002004000075a7 */ /* 0x0002a600080011ff */
[----:B--2---:R-:W-:Y:S05]  /*dc60*/  @!P0 NANOSLEEP.SYNCS 0x989680 ;  /* 0x009896800000895d */ /* 0x004fea0003900000 */
[----:B------:R-:W2:Y:S02]  /*dc70*/  @!P0 SYNCS.PHASECHK.TRANS64 P0, [R0+URZ+0x20], R4 ;  /* 0x00002004000085a7 */ /* 0x000ea400080010ff */
[----:B--2---:R-:W-:Y:S05]  /*dc80*/  @!P0 BRA `(.L_x_111) ;  /* 0xfffffffc00ec8947 */ /* 0x004fea000383ffff */
[----:B------:R-:W-:Y:S05]  /*dc90*/  BRA `(.L_x_110) ;  /* 0xffffffa0008c7947 */ /* 0x000fea000383ffff */
.L_x_113:
[----:B-1----:R-:W-:Y:S04]  /*dca0*/  MOV R0, UR44 ;  /* 0x0000002c00007c02 */ /* 0x002fe80008000f00 */
[----:B------:R1:W3:Y:S03]  /*dcb0*/  SYNCS.PHASECHK.TRANS64.TRYWAIT P1, [R0+URZ+0x90], R3 ;  /* 0x00009003000075a7 */ /* 0x0002e600080211ff */
[----:B---3--:R-:W-:Y:S05]  /*dcc0*/  @!P1 NANOSLEEP.SYNCS 0x989680 ;  /* 0x009896800000995d */ /* 0x008fea0003900000 */
[----:B------:R-:W3:Y:S02]  /*dcd0*/  @!P1 SYNCS.PHASECHK.TRANS64 P1, [R0+URZ+0x90], R3 ;  /* 0x00009003000095a7 */ /* 0x000ee400080210ff */
[----:B---3--:R-:W-:Y:S05]  /*dce0*/  @!P1 BRA `(.L_x_113) ;  /* 0xfffffffc00ec9947 */ /* 0x008fea000383ffff */
[----:B------:R-:W-:Y:S05]  /*dcf0*/  BRA `(.L_x_112) ;  /* 0xffffffa000c47947 */ /* 0x000fea000383ffff */
.L_x_122:
[----:B---3--:R3:W4:Y:S02]  /*dd00*/  SYNCS.PHASECHK.TRANS64.TRYWAIT P0, [R3+URZ+0x20], R0 ;  /* 0x00002000030075a7 */ /* 0x00872400080011ff */
[----:B----4-:R-:W-:Y:S05]  /*dd10*/  @!P0 NANOSLEEP.SYNCS 0x989680 ;  /* 0x009896800000895d */ /* 0x010fea0003900000 */
[----:B------:R-:W4:Y:S02]  /*dd20*/  @!P0 SYNCS.PHASECHK.TRANS64 P0, [R3+URZ+0x20], R0 ;  /* 0x00002000030085a7 */ /* 0x000f2400080010ff */
[----:B----4-:R-:W-:Y:S05]  /*dd30*/  @!P0 BRA `(.L_x_122) ;  /* 0xfffffffc00f08947 */ /* 0x010fea000383ffff */
[----:B------:R-:W-:Y:S05]  /*dd40*/  BRA `(.L_x_121) ;  /* 0xffffffb400907947 */ /* 0x000fea000383ffff */
.L_x_130:
[----:B-1----:R1:W3:Y:S02]  /*dd50*/  SYNCS.PHASECHK.TRANS64.TRYWAIT P0, [R7+URZ+0x20], R6 ;  /* 0x00002006070075a7 */ /* 0x0022e400080011ff */
[----:B---3--:R-:W-:Y:S05]  /*dd60*/  @!P0 NANOSLEEP.SYNCS 0x989680 ;  /* 0x009896800000895d */ /* 0x008fea0003900000 */
[----:B------:R-:W3:Y:S02]  /*dd70*/  @!P0 SYNCS.PHASECHK.TRANS64 P0, [R7+URZ+0x20], R6 ;  /* 0x00002006070085a7 */ /* 0x000ee400080010ff */
[----:B---3--:R-:W-:Y:S05]  /*dd80*/  @!P0 BRA `(.L_x_130) ;  /* 0xfffffffc00f08947 */ /* 0x008fea000383ffff */
[----:B------:R-:W-:Y:S05]  /*dd90*/  BRA `(.L_x_129) ;  /* 0xffffffc800947947 */ /* 0x000fea000383ffff */
.L_x_138:
[----:B-1----:R1:W2:Y:S02]  /*dda0*/  SYNCS.PHASECHK.TRANS64.TRYWAIT P0, [R4+URZ+0x20], R0 ;  /* 0x00002000040075a7 */ /* 0x0022a400080011ff */
[----:B--2---:R-:W-:Y:S05]  /*ddb0*/  @!P0 NANOSLEEP.SYNCS 0x989680 ;  /* 0x009896800000895d */ /* 0x004fea0003900000 */
[----:B------:R-:W2:Y:S02]  /*ddc0*/  @!P0 SYNCS.PHASECHK.TRANS64 P0, [R4+URZ+0x20], R0 ;  /* 0x00002000040085a7 */ /* 0x000ea400080010ff */
[----:B--2---:R-:W-:Y:S05]  /*ddd0*/  @!P0 BRA `(.L_x_138) ;  /* 0xfffffffc00f08947 */ /* 0x004fea000383ffff */
[----:B------:R-:W-:Y:S05]  /*dde0*/  BRA `(.L_x_137) ;  /* 0xffffffdc00907947 */ /* 0x000fea000383ffff */
        .weak           $__internal_0_$__cuda_sm10x_tcgen05_guardrail_trap_col_being_dealloced_not_returned_by_alloc
        .type           $__internal_0_$__cuda_sm10x_tcgen05_guardrail_trap_col_being_dealloced_not_returned_by_alloc,@function
        .size           $__internal_0_$__cuda_sm10x_tcgen05_guardrail_trap_col_being_dealloced_not_returned_by_alloc,($__internal_1_$__cuda_sm10x_tcgen05_guardrail_trap_phase_invalid_during_alloc - $__internal_0_$__cuda_sm10x_tcgen05_guardrail_trap_col_being_dealloced_not_returned_by_alloc)
$__internal_0_$__cuda_sm10x_tcgen05_guardrail_trap_col_being_dealloced_not_returned_by_alloc:
[----:B------:R-:W-:Y:S05]  /*ddf0*/  BPT.TRAP 0x1 ;  /* 0x000000040000795c */ /* 0x000fea0000300000 */
[----:B------:R-:W-:-:S04]  /*de00*/  HFMA2 R3, -RZ, RZ, 0, 0 ;  /* 0x00000000ff037431 */ /* 0x000fc800000001ff */
[----:B------:R-:W-:Y:S05]  /*de10*/  RET.REL.NODEC R2 `(_ZN7cutlass13device_kernelINS_4gemm6kernel13GemmUniversalIN4cute5tupleIJiiiiEEENS1_10collective13CollectiveMmaINS1_46MainloopSm100TmaUmmaWarpSpecializedBlockScaledILi2ELi2ELi1ENS5_IJNS4_1CILi4EEESB_NSA_ILi1EEEEEEEENS5_IJNSA_ILi256EEESF_SF_EEENS5_IJNS_12float_e5m2_tENS_13float_ue8m0_tEEEENS5_IJNS5_IJlSC_lEEENS4_6LayoutINS5_IJNS5_IJNS5_IJNSA_ILi32EEESB_EEEiEEESO_NS5_IJSC_iEEEEEENS5_IJNS5_IJNS5_IJNSA_ILi16EEESB_EEEiEEENS5_IJNS5_IJNSA_ILi0EEESC_EEENSA_ILi512EEEEEENS5_IJSU_iEEEEEEEEEEESJ_S11_NS4_8TiledMMAINS4_8MMA_AtomIJNS4_27SM100_MMA_MXF8F6F4_2x1SM_SSISH_SH_fSI_Li256ELi256ELNS4_4UMMA5MajorE0ELS16_0ELNS15_7ScaleInE0ELS17_0EEEEEENSL_INS5_IJSC_SC_SC_EEENS5_IJSU_SU_SU_EEEEENS5_IJNS4_10UnderscoreES1D_S1D_EEEEENS5_IJNS4_28SM100_TMA_2SM_LOAD_MULTICASTES1G_EEENS5_IJNS4_14ComposedLayoutINS4_7SwizzleILi3ELi4ELi3EEENS4_18smem_ptr_flag_bitsILi8EEENSL_INS5_IJNSA_ILi8EEENSA_ILi128EEEEEENS5_IJS1O_SC_EEEEEEENSL_INS5_IJNS5_IJNS5_IJSN_SC_EEENS5_IJSM_SC_EEEEEESC_NS5_IJSB_NSA_ILi2EEEEEEEEENS5_IJNS5_IJNS5_IJSS_SW_EEESV_EEESU_NS5_IJSC_SW_EEEEEEEEEEEvNS4_8identityES1H_NS5_IJS1S_NSL_INS5_IJNS5_IJNS5_IJSN_S1W_EEES1U_EEESC_S1X_EEENS5_IJS20_SU_NS5_IJSC_NSA_ILi1024EEEEEEEEEEEEEEvS25_EENS_8epilogue10collective18CollectiveEpilogueINS2F_23Sm100TmaWarpSpecializedILi4ELi2ELi64ELb1ELb0EEEJNS5_IJS1O_SF_SF_EEENS5_IJNSL_IS1O_SC_EENSL_INSA_ILi64EEESC_EEEEENS_10bfloat16_tESK_S2P_SK_NS2F_6fusion15FusionCallbacksIS2J_NS2Q_17LinearCombinationIS2P_fS2P_fLNS_15FloatRoundStyleE2EEES2K_S2O_JEEENS4_5SM1004TMEM4LOAD26SM100_TMEM_LOAD_32dp32b64xENS4_13SM90_TMA_LOADENS1I_IS1K_NS1L_ILi16EEENSL_INS5_IJS1N_S2M_EEENS5_IJS2M_SC_EEEEEEENS4_39AutoVectorizingCopyWithAssumedAlignmentILi128EEENS4_14SM90_TMA_STOREES35_S37_S37_EEEvvEEEEvNT_6ParamsE) ;  /* 0xffffff2002787950 */ /* 0x000fea0003c3ffff */
        .weak           $__internal_1_$__cuda_sm10x_tcgen05_guardrail_trap_phase_invalid_during_alloc
        .type           $__internal_1_$__cuda_sm10x_tcgen05_guardrail_trap_phase_invalid_during_alloc,@function
        .size           $__internal_1_$__cuda_sm10x_tcgen05_guardrail_trap_phase_invalid_during_alloc,($__internal_2_$__cuda_sm10x_tcgen05_guardrail_trap_unallocated_columns_being_dealloced - $__internal_1_$__cuda_sm10x_tcgen05_guardrail_trap_phase_invalid_during_alloc)
$__internal_1_$__cuda_sm10x_tcgen05_guardrail_trap_phase_invalid_during_alloc:
[----:B------:R-:W-:Y:S05]  /*de20*/  BPT.TRAP 0x1 ;  /* 0x000000040000795c */ /* 0x000fea0000300000 */
[----:B------:R-:W-:-:S04]  /*de30*/  MOV R5, 0x0 ;  /* 0x0000000000057802 */ /* 0x000fc80000000f00 */
[----:B------:R-:W-:Y:S05]  /*de40*/  RET.REL.NODEC R4 `(_ZN7cutlass13device_kernelINS_4gemm6kernel13GemmUniversalIN4cute5tupleIJiiiiEEENS1_10collective13CollectiveMmaINS1_46MainloopSm100TmaUmmaWarpSpecializedBlockScaledILi2ELi2ELi1ENS5_IJNS4_1CILi4EEESB_NSA_ILi1EEEEEEEENS5_IJNSA_ILi256EEESF_SF_EEENS5_IJNS_12float_e5m2_tENS_13float_ue8m0_tEEEENS5_IJNS5_IJlSC_lEEENS4_6LayoutINS5_IJNS5_IJNS5_IJNSA_ILi32EEESB_EEEiEEESO_NS5_IJSC_iEEEEEENS5_IJNS5_IJNS5_IJNSA_ILi16EEESB_EEEiEEENS5_IJNS5_IJNSA_ILi0EEESC_EEENSA_ILi512EEEEEENS5_IJSU_iEEEEEEEEEEESJ_S11_NS4_8TiledMMAINS4_8MMA_AtomIJNS4_27SM100_MMA_MXF8F6F4_2x1SM_SSISH_SH_fSI_Li256ELi256ELNS4_4UMMA5MajorE0ELS16_0ELNS15_7ScaleInE0ELS17_0EEEEEENSL_INS5_IJSC_SC_SC_EEENS5_IJSU_SU_SU_EEEEENS5_IJNS4_10UnderscoreES1D_S1D_EEEEENS5_IJNS4_28SM100_TMA_2SM_LOAD_MULTICASTES1G_EEENS5_IJNS4_14ComposedLayoutINS4_7SwizzleILi3ELi4ELi3EEENS4_18smem_ptr_flag_bitsILi8EEENSL_INS5_IJNSA_ILi8EEENSA_ILi128EEEEEENS5_IJS1O_SC_EEEEEEENSL_INS5_IJNS5_IJNS5_IJSN_SC_EEENS5_IJSM_SC_EEEEEESC_NS5_IJSB_NSA_ILi2EEEEEEEEENS5_IJNS5_IJNS5_IJSS_SW_EEESV_EEESU_NS5_IJSC_SW_EEEEEEEEEEEvNS4_8identityES1H_NS5_IJS1S_NSL_INS5_IJNS5_IJNS5_IJSN_S1W_EEES1U_EEESC_S1X_EEENS5_IJS20_SU_NS5_IJSC_NSA_ILi1024EEEEEEEEEEEEEEvS25_EENS_8epilogue10collective18CollectiveEpilogueINS2F_23Sm100TmaWarpSpecializedILi4ELi2ELi64ELb1ELb0EEEJNS5_IJS1O_SF_SF_EEENS5_IJNSL_IS1O_SC_EENSL_INSA_ILi64EEESC_EEEEENS_10bfloat16_tESK_S2P_SK_NS2F_6fusion15FusionCallbacksIS2J_NS2Q_17LinearCombinationIS2P_fS2P_fLNS_15FloatRoundStyleE2EEES2K_S2O_JEEENS4_5SM1004TMEM4LOAD26SM100_TMEM_LOAD_32dp32b64xENS4_13SM90_TMA_LOADENS1I_IS1K_NS1L_ILi16EEENSL_INS5_IJS1N_S2M_EEENS5_IJS2M_SC_EEEEEEENS4_39AutoVectorizingCopyWithAssumedAlignmentILi128EEENS4_14SM90_TMA_STOREES35_S37_S37_EEEvvEEEEvNT_6ParamsE) ;  /* 0xffffff20046c7950 */ /* 0x000fea0003c3ffff */
        .weak           $__internal_2_$__cuda_sm10x_tcgen05_guardrail_trap_unallocated_columns_being_dealloced
        .type           $__internal_2_$__cuda_sm10x_tcgen05_guardrail_trap_unallocated_columns_being_dealloced,@function
        .size           $__internal_2_$__cuda_sm10x_tcgen05_guardrail_trap_unallocated_columns_being_dealloced,(.L_x_188 - $__internal_2_$__cuda_sm10x_tcgen05_guardrail_trap_unallocated_columns_being_dealloced)
$__internal_2_$__cuda_sm10x_tcgen05_guardrail_trap_unallocated_columns_being_dealloced:
[----:B------:R-:W-:Y:S05]  /*de50*/  BPT.TRAP 0x1 ;  /* 0x000000040000795c */ /* 0x000fea0000300000 */
[----:B------:R-:W-:-:S04]  /*de60*/  HFMA2 R3, -RZ, RZ, 0, 0 ;  /* 0x00000000ff037431 */ /* 0x000fc800000001ff */
[----:B------:R-:W-:Y:S05]  /*de70*/  RET.REL.NODEC R2 `(_ZN7cutlass13device_kernelINS_4gemm6kernel13GemmUniversalIN4cute5tupleIJiiiiEEENS1_10collective13CollectiveMmaINS1_46MainloopSm100TmaUmmaWarpSpecializedBlockScaledILi2ELi2ELi1ENS5_IJNS4_1CILi4EEESB_NSA_ILi1EEEEEEEENS5_IJNSA_ILi256EEESF_SF_EEENS5_IJNS_12float_e5m2_tENS_13float_ue8m0_tEEEENS5_IJNS5_IJlSC_lEEENS4_6LayoutINS5_IJNS5_IJNS5_IJNSA_ILi32EEESB_EEEiEEESO_NS5_IJSC_iEEEEEENS5_IJNS5_IJNS5_IJNSA_ILi16EEESB_EEEiEEENS5_IJNS5_IJNSA_ILi0EEESC_EEENSA_ILi512EEEEEENS5_IJSU_iEEEEEEEEEEESJ_S11_NS4_8TiledMMAINS4_8MMA_AtomIJNS4_27SM100_MMA_MXF8F6F4_2x1SM_SSISH_SH_fSI_Li256ELi256ELNS4_4UMMA5MajorE0ELS16_0ELNS15_7ScaleInE0ELS17_0EEEEEENSL_INS5_IJSC_SC_SC_EEENS5_IJSU_SU_SU_EEEEENS5_IJNS4_10UnderscoreES1D_S1D_EEEEENS5_IJNS4_28SM100_TMA_2SM_LOAD_MULTICASTES1G_EEENS5_IJNS4_14ComposedLayoutINS4_7SwizzleILi3ELi4ELi3EEENS4_18smem_ptr_flag_bitsILi8EEENSL_INS5_IJNSA_ILi8EEENSA_ILi128EEEEEENS5_IJS1O_SC_EEEEEEENSL_INS5_IJNS5_IJNS5_IJSN_SC_EEENS5_IJSM_SC_EEEEEESC_NS5_IJSB_NSA_ILi2EEEEEEEEENS5_IJNS5_IJNS5_IJSS_SW_EEESV_EEESU_NS5_IJSC_SW_EEEEEEEEEEEvNS4_8identityES1H_NS5_IJS1S_NSL_INS5_IJNS5_IJNS5_IJSN_S1W_EEES1U_EEESC_S1X_EEENS5_IJS20_SU_NS5_IJSC_NSA_ILi1024EEEEEEEEEEEEEEvS25_EENS_8epilogue10collective18CollectiveEpilogueINS2F_23Sm100TmaWarpSpecializedILi4ELi2ELi64ELb1ELb0EEEJNS5_IJS1O_SF_SF_EEENS5_IJNSL_IS1O_SC_EENSL_INSA_ILi64EEESC_EEEEENS_10bfloat16_tESK_S2P_SK_NS2F_6fusion15FusionCallbacksIS2J_NS2Q_17LinearCombinationIS2P_fS2P_fLNS_15FloatRoundStyleE2EEES2K_S2O_JEEENS4_5SM1004TMEM4LOAD26SM100_TMEM_LOAD_32dp32b64xENS4_13SM90_TMA_LOADENS1I_IS1K_NS1L_ILi16EEENSL_INS5_IJS1N_S2M_EEENS5_IJS2M_SC_EEEEEEENS4_39AutoVectorizingCopyWithAssumedAlignmentILi128EEENS4_14SM90_TMA_STOREES35_S37_S37_EEEvvEEEEvNT_6ParamsE) ;  /* 0xffffff2002607950 */ /* 0x000fea0003c3ffff */
.L_x_187:
[----:B------:R-:W-:-:S00]  /*de80*/  BRA `(.L_x_187) ;  /* 0xfffffffc00fc7947 */ /* 0x000fc0000383ffff */
[----:B------:R-:W-:-:S00]  /*de90*/  NOP ;  /* 0x0000000000007918 */ /* 0x000fc00000000000 */
        /* <DEDUP_REMOVED lines=14> */
.L_x_188:


//--------------------- .nv.global.init           --------------------------
	.section	.nv.global.init,"aw",@progbits
.nv.global.init:
	.type		$str$27,@object
	.size		$str$27,($str$28 - $str$27)
$str$27:
        /*0000*/ 	.byte	0x28, 0x61, 0x64, 0x64, 0x72, 0x65, 0x73, 0x73, 0x20, 0x26, 0x20, 0x6d, 0x61, 0x73, 0x6b, 0x29
        /*0010*/ 	.byte	0x20, 0x3d, 0x3d, 0x20, 0x30, 0x00
	.type		$str$28,@object
	.size		$str$28,($str$26 - $str$28)
$str$28:
        /*0016*/ 	.byte	0x2f, 0x74, 0x6d, 0x70, 0x2f, 0x63, 0x75, 0x74, 0x6c, 0x61, 0x73, 0x73, 0x5f, 0x73, 0x77, 0x65
        /*0026*/ 	.byte	0x65, 0x70, 0x5f, 0x73, 0x72, 0x63, 0x2f, 0x69, 0x6e, 0x63, 0x6c, 0x75, 0x64, 0x65, 0x2f, 0x63
        /*0036*/ 	.byte	0x75, 0x74, 0x65, 0x2f, 0x70, 0x6f, 0x69, 0x6e, 0x74, 0x65, 0x72, 0x5f, 0x66, 0x6c, 0x61, 0x67
        /*0046*/ 	.byte	0x67, 0x65, 0x64, 0x2e, 0x68, 0x70, 0x70, 0x00
	.type		$str$26,@object
	.size		$str$26,($str$25 - $str$26)
$str$26:
        /*004e*/ 	.byte	0x2f, 0x74, 0x6d, 0x70, 0x2f, 0x63, 0x75, 0x74, 0x6c, 0x61, 0x73, 0x73, 0x5f, 0x73, 0x77, 0x65
        /*005e*/ 	.byte	0x65, 0x70, 0x5f, 0x73, 0x72, 0x63, 0x2f, 0x69, 0x6e, 0x63, 0x6c, 0x75, 0x64, 0x65, 0x2f, 0x63
        /*006e*/ 	.byte	0x75, 0x74, 0x65, 0x2f, 0x61, 0x74, 0x6f, 0x6d, 0x2f, 0x63, 0x6f, 0x70, 0x79, 0x5f, 0x74, 0x72
        /*007e*/ 	.byte	0x61, 0x69, 0x74, 0x73, 0x5f, 0x73, 0x6d, 0x31, 0x30, 0x30, 0x2e, 0x68, 0x70, 0x70, 0x00
	.type		$str$25,@object
	.size		$str$25,(__unnamed_1 - $str$25)
$str$25:
        /*008d*/ 	.byte	0x28, 0x28, 0x75, 0x69, 0x6e, 0x74, 0x33, 0x32, 0x5f, 0x74, 0x28, 0x74, 0x68, 0x72, 0x65, 0x61
        /*009d*/ 	.byte	0x64, 0x49, 0x64, 0x78, 0x2e, 0x78, 0x29, 0x20, 0x2f, 0x20, 0x33, 0x32, 0x29, 0x20, 0x25, 0x20
        /*00ad*/ 	.byte	0x34, 0x29, 0x20, 0x3d, 0x3d, 0x20, 0x28, 0x28, 0x28, 0x74, 0x6d, 0x65, 0x6d, 0x5f, 0x61, 0x64
        /*00bd*/ 	.byte	0x64, 0x72, 0x20, 0x3e, 0x3e, 0x20, 0x31, 0x36, 0x29, 0x20, 0x2f, 0x20, 0x33, 0x32, 0x29, 0x20
        /*00cd*/ 	.byte	0x25, 0x20, 0x34, 0x29, 0x00
	.type		__unnamed_1,@object
	.size		__unnamed_1,(__unnamed_2 - __unnamed_1)
__unnamed_1:
        /*00d2*/ 	.byte	0x61, 0x75, 0x74, 0x6f, 0x20, 0x63, 0x75, 0x74, 0x65, 0x3a, 0x3a, 0x61, 0x73, 0x5f, 0x70, 0x6f
        /* <DEDUP_REMOVED lines=24> */
        /*0262*/ 	.byte	0x38, 0x31, 0x39, 0x32, 0x3e, 0x3e, 0x3e, 0x3e, 0x5d, 0x00
	.type		__unnamed_2,@object
	.size		__unnamed_2,(.L_2 - __unnamed_2)
__unnamed_2:
        /* <DEDUP_REMOVED lines=43> */
        /*051c*/ 	.byte	0x74, 0x65, 0x3a, 0x3a, 0x43, 0x3c, 0x30, 0x3e, 0x3e, 0x3e, 0x3e, 0x5d, 0x00
.L_2:


//--------------------- .nv.shared._ZN7cutlass13device_kernelINS_4gemm6kernel13GemmUniversalIN4cute5tupleIJiiiiEEENS1_10collective13CollectiveMmaINS1_46MainloopSm100TmaUmmaWarpSpecializedBlockScaledILi2ELi2ELi1ENS5_IJNS4_1CILi4EEESB_NSA_ILi1EEEEEEEENS5_IJNSA_ILi256EEESF_SF_EEENS5_IJNS_12float_e5m2_tENS_13float_ue8m0_tEEEENS5_IJNS5_IJlSC_lEEENS4_6LayoutINS5_IJNS5_IJNS5_IJNSA_ILi32EEESB_EEEiEEESO_NS5_IJSC_iEEEEEENS5_IJNS5_IJNS5_IJNSA_ILi16EEESB_EEEiEEENS5_IJNS5_IJNSA_ILi0EEESC_EEENSA_ILi512EEEEEENS5_IJSU_iEEEEEEEEEEESJ_S11_NS4_8TiledMMAINS4_8MMA_AtomIJNS4_27SM100_MMA_MXF8F6F4_2x1SM_SSISH_SH_fSI_Li256ELi256ELNS4_4UMMA5MajorE0ELS16_0ELNS15_7ScaleInE0ELS17_0EEEEEENSL_INS5_IJSC_SC_SC_EEENS5_IJSU_SU_SU_EEEEENS5_IJNS4_10UnderscoreES1D_S1D_EEEEENS5_IJNS4_28SM100_TMA_2SM_LOAD_MULTICASTES1G_EEENS5_IJNS4_14ComposedLayoutINS4_7SwizzleILi3ELi4ELi3EEENS4_18smem_ptr_flag_bitsILi8EEENSL_INS5_IJNSA_ILi8EEENSA_ILi128EEEEEENS5_IJS1O_SC_EEEEEEENSL_INS5_IJNS5_IJNS5_IJSN_SC_EEENS5_IJSM_SC_EEEEEESC_NS5_IJSB_NSA_ILi2EEEEEEEEENS5_IJNS5_IJNS5_IJSS_SW_EEESV_EEESU_NS5_IJSC_SW_EEEEEEEEEEEvNS4_8identityES1H_NS5_IJS1S_NSL_INS5_IJNS5_IJNS5_IJSN_S1W_EEES1U_EEESC_S1X_EEENS5_IJS20_SU_NS5_IJSC_NSA_ILi1024EEEEEEEEEEEEEEvS25_EENS_8epilogue10collective18CollectiveEpilogueINS2F_23Sm100TmaWarpSpecializedILi4ELi2ELi64ELb1ELb0EEEJNS5_IJS1O_SF_SF_EEENS5_IJNSL_IS1O_SC_EENSL_INSA_ILi64EEESC_EEEEENS_10bfloat16_tESK_S2P_SK_NS2F_6fusion15FusionCallbacksIS2J_NS2Q_17LinearCombinationIS2P_fS2P_fLNS_15FloatRoundStyleE2EEES2K_S2O_JEEENS4_5SM1004TMEM4LOAD26SM100_TMEM_LOAD_32dp32b64xENS4_13SM90_TMA_LOADENS1I_IS1K_NS1L_ILi16EEENSL_INS5_IJS1N_S2M_EEENS5_IJS2M_SC_EEEEEEENS4_39AutoVectorizingCopyWithAssumedAlignmentILi128EEENS4_14SM90_TMA_STOREES35_S37_S37_EEEvvEEEEvNT_6ParamsE --------------------------
	.section	.nv.shared._ZN7cutlass13device_kernelINS_4gemm6kernel13GemmUniversalIN4cute5tupleIJiiiiEEENS1_10collective13CollectiveMmaINS1_46MainloopSm100TmaUmmaWarpSpecializedBlockScaledILi2ELi2ELi1ENS5_IJNS4_1CILi4EEESB_NSA_ILi1EEEEEEEENS5_IJNSA_ILi256EEESF_SF_EEENS5_IJNS_12float_e5m2_tENS_13float_ue8m0_tEEEENS5_IJNS5_IJlSC_lEEENS4_6LayoutINS5_IJNS5_IJNS5_IJNSA_ILi32EEESB_EEEiEEESO_NS5_IJSC_iEEEEEENS5_IJNS5_IJNS5_IJNSA_ILi16EEESB_EEEiEEENS5_IJNS5_IJNSA_ILi0EEESC_EEENSA_ILi512EEEEEENS5_IJSU_iEEEEEEEEEEESJ_S11_NS4_8TiledMMAINS4_8MMA_AtomIJNS4_27SM100_MMA_MXF8F6F4_2x1SM_SSISH_SH_fSI_Li256ELi256ELNS4_4UMMA5MajorE0ELS16_0ELNS15_7ScaleInE0ELS17_0EEEEEENSL_INS5_IJSC_SC_SC_EEENS5_IJSU_SU_SU_EEEEENS5_IJNS4_10UnderscoreES1D_S1D_EEEEENS5_IJNS4_28SM100_TMA_2SM_LOAD_MULTICASTES1G_EEENS5_IJNS4_14ComposedLayoutINS4_7SwizzleILi3ELi4ELi3EEENS4_18smem_ptr_flag_bitsILi8EEENSL_INS5_IJNSA_ILi8EEENSA_ILi128EEEEEENS5_IJS1O_SC_EEEEEEENSL_INS5_IJNS5_IJNS5_IJSN_SC_EEENS5_IJSM_SC_EEEEEESC_NS5_IJSB_NSA_ILi2EEEEEEEEENS5_IJNS5_IJNS5_IJSS_SW_EEESV_EEESU_NS5_IJSC_SW_EEEEEEEEEEEvNS4_8identityES1H_NS5_IJS1S_NSL_INS5_IJNS5_IJNS5_IJSN_S1W_EEES1U_EEESC_S1X_EEENS5_IJS20_SU_NS5_IJSC_NSA_ILi1024EEEEEEEEEEEEEEvS25_EENS_8epilogue10collective18CollectiveEpilogueINS2F_23Sm100TmaWarpSpecializedILi4ELi2ELi64ELb1ELb0EEEJNS5_IJS1O_SF_SF_EEENS5_IJNSL_IS1O_SC_EENSL_INSA_ILi64EEESC_EEEEENS_10bfloat16_tESK_S2P_SK_NS2F_6fusion15FusionCallbacksIS2J_NS2Q_17LinearCombinationIS2P_fS2P_fLNS_15FloatRoundStyleE2EEES2K_S2O_JEEENS4_5SM1004TMEM4LOAD26SM100_TMEM_LOAD_32dp32b64xENS4_13SM90_TMA_LOADENS1I_IS1K_NS1L_ILi16EEENSL_INS5_IJS1N_S2M_EEENS5_IJS2M_SC_EEEEEEENS4_39AutoVectorizingCopyWithAssumedAlignmentILi128EEENS4_14SM90_TMA_STOREES35_S37_S37_EEEvvEEEEvNT_6ParamsE,"aw",@nobits
	.sectionflags	@""
	.align	16
	.zero		1024


//--------------------- .nv.shared.reserved.0     --------------------------
	.section	.nv.shared.reserved.0,"aw",@nobits
	.weak		__nv_reservedSMEM_offset_0_alias
	.size		__nv_reservedSMEM_offset_0_alias, 0, 64
	.other		__nv_reservedSMEM_offset_0_alias,@"STO_CUDA_RESERVED_SHARED STV_DEFAULT"
__nv_reservedSMEM_offset_0_alias:
	.zero		0
.nv.shared.reserved.0:
	.zero		64
	.weak		__nv_reservedSMEM_tcgen05_partition
	.type		__nv_reservedSMEM_tcgen05_partition,@object
	.size		__nv_reservedSMEM_tcgen05_partition,(.L_0 - __nv_reservedSMEM_tcgen05_partition)
__nv_reservedSMEM_tcgen05_partition:
	.zero		32
.L_0:


//--------------------- .nv.global                --------------------------
	.section	.nv.global,"aw",@nobits
.nv.global:
	.type		_ZN40_INTERNAL_b8c45370_4_k_cu_5490e416_214554cute1_E,@object
	.size		_ZN40_INTERNAL_b8c45370_4_k_cu_5490e416_214554cute1_E,(_ZN40_INTERNAL_b8c45370_4_k_cu_5490e416_214554cuda3std3__45__cpo6cbeginE - _ZN40_INTERNAL_b8c45370_4_k_cu_5490e416_214554cute1_E)
_ZN40_INTERNAL_b8c45370_4_k_cu_5490e416_214554cute1_E:
	.zero		1
	.type		_ZN40_INTERNAL_b8c45370_4_k_cu_5490e416_214554cuda3std3__45__cpo6cbeginE,@object
	.size		_ZN40_INTERNAL_b8c45370_4_k_cu_5490e416_214554cuda3std3__45__cpo6cbeginE,(_ZN40_INTERNAL_b8c45370_4_k_cu_5490e416_214554cuda3std3__48in_placeE - _ZN40_INTERNAL_b8c45370_4_k_cu_5490e416_214554cuda3std3__45__cpo6cbeginE)
_ZN40_INTERNAL_b8c45370_4_k_cu_5490e416_214554cuda3std3__45__cpo6cbeginE:
	.zero		1
	.type		_ZN40_INTERNAL_b8c45370_4_k_cu_5490e416_214554cuda3std3__48in_placeE,@object
	.size		_ZN40_INTERNAL_b8c45370_4_k_cu_5490e416_214554cuda3std3__48in_placeE,(_ZN40_INTERNAL_b8c45370_4_k_cu_5490e416_214554cuda3std6ranges3__45__cpo9iter_moveE - _ZN40_INTERNAL_b8c45370_4_k_cu_5490e416_214554cuda3std3__48in_placeE)
_ZN40_INTERNAL_b8c45370_4_k_cu_5490e416_214554cuda3std3__48in_placeE:
	.zero		1
	.type		_ZN40_INTERNAL_b8c45370_4_k_cu_5490e416_214554cuda3std6ranges3__45__cpo9iter_moveE,@object
	.size		_ZN40_INTERNAL_b8c45370_4_k_cu_5490e416_214554cuda3std6ranges3__45__cpo9iter_moveE,(_ZN40_INTERNAL_b8c45370_4_k_cu_5490e416_214554cuda3std3__45__cpo5beginE - _ZN40_INTERNAL_b8c45370_4_k_cu_5490e416_214554cuda3std6ranges3__45__cpo9iter_moveE)
_ZN40_INTERNAL_b8c45370_4_k_cu_5490e416_214554cuda3std6ranges3__45__cpo9iter_moveE:
	.zero		1
	.type		_ZN40_INTERNAL_b8c45370_4_k_cu_5490e416_214554cuda3std3__45__cpo5beginE,@object
	.size		_ZN40_INTERNAL_b8c45370_4_k_cu_5490e416_214554cuda3std3__45__cpo5beginE,(_ZN40_INTERNAL_b8c45370_4_k_cu_5490e416_214554cuda3std3__442_GLOBAL__N__b8c45370_4_k_cu_5490e416_214556ignoreE - _ZN40_INTERNAL_b8c45370_4_k_cu_5490e416_214554cuda3std3__45__cpo5beginE)
_ZN40_INTERNAL_b8c45370_4_k_cu_5490e416_214554cuda3std3__45__cpo5beginE:
	.zero		1
	.type		_ZN40_INTERNAL_b8c45370_4_k_cu_5490e416_214554cuda3std3__442_GLOBAL__N__b8c45370_4_k_cu_5490e416_214556ignoreE,@object
	.size		_ZN40_INTERNAL_b8c45370_4_k_cu_5490e416_214554cuda3std3__442_GLOBAL__N__b8c45370_4_k_cu_5490e416_214556ignoreE,(_ZN40_INTERNAL_b8c45370_4_k_cu_5490e416_214554cute7productE - _ZN40_INTERNAL_b8c45370_4_k_cu_5490e416_214554cuda3std3__442_GLOBAL__N__b8c45370_4_k_cu_5490e416_214556ignoreE)
_ZN40_INTERNAL_b8c45370_4_k_cu_5490e416_214554cuda3std3__442_GLOBAL__N__b8c45370_4_k_cu_5490e416_214556ignoreE:
	.zero		1
	.type		_ZN40_INTERNAL_b8c45370_4_k_cu_5490e416_214554cute7productE,@object
	.size		_ZN40_INTERNAL_b8c45370_4_k_cu_5490e416_214554cute7productE,(_ZN40_INTERNAL_b8c45370_4_k_cu_5490e416_214554cuda3std3__45__cpo3endE - _ZN40_INTERNAL_b8c45370_4_k_cu_5490e416_214554cute7productE)
_ZN40_INTERNAL_b8c45370_4_k_cu_5490e416_214554cute7productE:
	.zero		1
	.type		_ZN40_INTERNAL_b8c45370_4_k_cu_5490e416_214554cuda3std3__45__cpo3endE,@object
	.size		_ZN40_INTERNAL_b8c45370_4_k_cu_5490e416_214554cuda3std3__45__cpo3endE,(_ZN40_INTERNAL_b8c45370_4_k_cu_5490e416_214554cuda3std3__419piecewise_constructE - _ZN40_INTERNAL_b8c45370_4_k_cu_5490e416_214554cuda3std3__45__cpo3endE)
_ZN40_INTERNAL_b8c45370_4_k_cu_5490e416_214554cuda3std3__45__cpo3endE:
	.zero		1
	.type		_ZN40_INTERNAL_b8c45370_4_k_cu_5490e416_214554cuda3std3__419piecewise_constructE,@object
	.size		_ZN40_INTERNAL_b8c45370_4_k_cu_5490e416_214554cuda3std3__419piecewise_constructE,(_ZN40_INTERNAL_b8c45370_4_k_cu_5490e416_214554cuda3std3__45__cpo4cendE - _ZN40_INTERNAL_b8c45370_4_k_cu_5490e416_214554cuda3std3__419piecewise_constructE)
_ZN40_INTERNAL_b8c45370_4_k_cu_5490e416_214554cuda3std3__419piecewise_constructE:
	.zero		1
	.type		_ZN40_INTERNAL_b8c45370_4_k_cu_5490e416_214554cuda3std3__45__cpo4cendE,@object
	.size		_ZN40_INTERNAL_b8c45370_4_k_cu_5490e416_214554cuda3std3__45__cpo4cendE,(_ZN40_INTERNAL_b8c45370_4_k_cu_5490e416_214554cuda3std6ranges3__45__cpo4swapE - _ZN40_INTERNAL_b8c45370_4_k_cu_5490e416_214554cuda3std3__45__cpo4cendE)
_ZN40_INTERNAL_b8c45370_4_k_cu_5490e416_214554cuda3std3__45__cpo4cendE:
	.zero		1
	.type		_ZN40_INTERNAL_b8c45370_4_k_cu_5490e416_214554cuda3std6ranges3__45__cpo4swapE,@object
	.size		_ZN40_INTERNAL_b8c45370_4_k_cu_5490e416_214554cuda3std6ranges3__45__cpo4swapE,(.L_10 - _ZN40_INTERNAL_b8c45370_4_k_cu_5490e416_214554cuda3std6ranges3__45__cpo4swapE)
_ZN40_INTERNAL_b8c45370_4_k_cu_5490e416_214554cuda3std6ranges3__45__cpo4swapE:
	.zero		1
.L_10:


//--------------------- .nv.constant0._ZN7cutlass13device_kernelINS_4gemm6kernel13GemmUniversalIN4cute5tupleIJiiiiEEENS1_10collective13CollectiveMmaINS1_46MainloopSm100TmaUmmaWarpSpecializedBlockScaledILi2ELi2ELi1ENS5_IJNS4_1CILi4EEESB_NSA_ILi1EEEEEEEENS5_IJNSA_ILi256EEESF_SF_EEENS5_IJNS_12float_e5m2_tENS_13float_ue8m0_tEEEENS5_IJNS5_IJlSC_lEEENS4_6LayoutINS5_IJNS5_IJNS5_IJNSA_ILi32EEESB_EEEiEEESO_NS5_IJSC_iEEEEEENS5_IJNS5_IJNS5_IJNSA_ILi16EEESB_EEEiEEENS5_IJNS5_IJNSA_ILi0EEESC_EEENSA_ILi512EEEEEENS5_IJSU_iEEEEEEEEEEESJ_S11_NS4_8TiledMMAINS4_8MMA_AtomIJNS4_27SM100_MMA_MXF8F6F4_2x1SM_SSISH_SH_fSI_Li256ELi256ELNS4_4UMMA5MajorE0ELS16_0ELNS15_7ScaleInE0ELS17_0EEEEEENSL_INS5_IJSC_SC_SC_EEENS5_IJSU_SU_SU_EEEEENS5_IJNS4_10UnderscoreES1D_S1D_EEEEENS5_IJNS4_28SM100_TMA_2SM_LOAD_MULTICASTES1G_EEENS5_IJNS4_14ComposedLayoutINS4_7SwizzleILi3ELi4ELi3EEENS4_18smem_ptr_flag_bitsILi8EEENSL_INS5_IJNSA_ILi8EEENSA_ILi128EEEEEENS5_IJS1O_SC_EEEEEEENSL_INS5_IJNS5_IJNS5_IJSN_SC_EEENS5_IJSM_SC_EEEEEESC_NS5_IJSB_NSA_ILi2EEEEEEEEENS5_IJNS5_IJNS5_IJSS_SW_EEESV_EEESU_NS5_IJSC_SW_EEEEEEEEEEEvNS4_8identityES1H_NS5_IJS1S_NSL_INS5_IJNS5_IJNS5_IJSN_S1W_EEES1U_EEESC_S1X_EEENS5_IJS20_SU_NS5_IJSC_NSA_ILi1024EEEEEEEEEEEEEEvS25_EENS_8epilogue10collective18CollectiveEpilogueINS2F_23Sm100TmaWarpSpecializedILi4ELi2ELi64ELb1ELb0EEEJNS5_IJS1O_SF_SF_EEENS5_IJNSL_IS1O_SC_EENSL_INSA_ILi64EEESC_EEEEENS_10bfloat16_tESK_S2P_SK_NS2F_6fusion15FusionCallbacksIS2J_NS2Q_17LinearCombinationIS2P_fS2P_fLNS_15FloatRoundStyleE2EEES2K_S2O_JEEENS4_5SM1004TMEM4LOAD26SM100_TMEM_LOAD_32dp32b64xENS4_13SM90_TMA_LOADENS1I_IS1K_NS1L_ILi16EEENSL_INS5_IJS1N_S2M_EEENS5_IJS2M_SC_EEEEEEENS4_39AutoVectorizingCopyWithAssumedAlignmentILi128EEENS4_14SM90_TMA_STOREES35_S37_S37_EEEvvEEEEvNT_6ParamsE --------------------------
	.section	.nv.constant0._ZN7cutlass13device_kernelINS_4gemm6kernel13GemmUniversalIN4cute5tupleIJiiiiEEENS1_10collective13CollectiveMmaINS1_46MainloopSm100TmaUmmaWarpSpecializedBlockScaledILi2ELi2ELi1ENS5_IJNS4_1CILi4EEESB_NSA_ILi1EEEEEEEENS5_IJNSA_ILi256EEESF_SF_EEENS5_IJNS_12float_e5m2_tENS_13float_ue8m0_tEEEENS5_IJNS5_IJlSC_lEEENS4_6LayoutINS5_IJNS5_IJNS5_IJNSA_ILi32EEESB_EEEiEEESO_NS5_IJSC_iEEEEEENS5_IJNS5_IJNS5_IJNSA_ILi16EEESB_EEEiEEENS5_IJNS5_IJNSA_ILi0EEESC_EEENSA_ILi512EEEEEENS5_IJSU_iEEEEEEEEEEESJ_S11_NS4_8TiledMMAINS4_8MMA_AtomIJNS4_27SM100_MMA_MXF8F6F4_2x1SM_SSISH_SH_fSI_Li256ELi256ELNS4_4UMMA5MajorE0ELS16_0ELNS15_7ScaleInE0ELS17_0EEEEEENSL_INS5_IJSC_SC_SC_EEENS5_IJSU_SU_SU_EEEEENS5_IJNS4_10UnderscoreES1D_S1D_EEEEENS5_IJNS4_28SM100_TMA_2SM_LOAD_MULTICASTES1G_EEENS5_IJNS4_14ComposedLayoutINS4_7SwizzleILi3ELi4ELi3EEENS4_18smem_ptr_flag_bitsILi8EEENSL_INS5_IJNSA_ILi8EEENSA_ILi128EEEEEENS5_IJS1O_SC_EEEEEEENSL_INS5_IJNS5_IJNS5_IJSN_SC_EEENS5_IJSM_SC_EEEEEESC_NS5_IJSB_NSA_ILi2EEEEEEEEENS5_IJNS5_IJNS5_IJSS_SW_EEESV_EEESU_NS5_IJSC_SW_EEEEEEEEEEEvNS4_8identityES1H_NS5_IJS1S_NSL_INS5_IJNS5_IJNS5_IJSN_S1W_EEES1U_EEESC_S1X_EEENS5_IJS20_SU_NS5_IJSC_NSA_ILi1024EEEEEEEEEEEEEEvS25_EENS_8epilogue10collective18CollectiveEpilogueINS2F_23Sm100TmaWarpSpecializedILi4ELi2ELi64ELb1ELb0EEEJNS5_IJS1O_SF_SF_EEENS5_IJNSL_IS1O_SC_EENSL_INSA_ILi64EEESC_EEEEENS_10bfloat16_tESK_S2P_SK_NS2F_6fusion15FusionCallbacksIS2J_NS2Q_17LinearCombinationIS2P_fS2P_fLNS_15FloatRoundStyleE2EEES2K_S2O_JEEENS4_5SM1004TMEM4LOAD26SM100_TMEM_LOAD_32dp32b64xENS4_13SM90_TMA_LOADENS1I_IS1K_NS1L_ILi16EEENSL_INS5_IJS1N_S2M_EEENS5_IJS2M_SC_EEEEEEENS4_39AutoVectorizingCopyWithAssumedAlignmentILi128EEENS4_14SM90_TMA_STOREES35_S37_S37_EEEvvEEEEvNT_6ParamsE,"a",@progbits
	.sectionflags	@""
	.align	4
.nv.constant0._ZN7cutlass13device_kernelINS_4gemm6kernel13GemmUniversalIN4cute5tupleIJiiiiEEENS1_10collective13CollectiveMmaINS1_46MainloopSm100TmaUmmaWarpSpecializedBlockScaledILi2ELi2ELi1ENS5_IJNS4_1CILi4EEESB_NSA_ILi1EEEEEEEENS5_IJNSA_ILi256EEESF_SF_EEENS5_IJNS_12float_e5m2_tENS_13float_ue8m0_tEEEENS5_IJNS5_IJlSC_lEEENS4_6LayoutINS5_IJNS5_IJNS5_IJNSA_ILi32EEESB_EEEiEEESO_NS5_IJSC_iEEEEEENS5_IJNS5_IJNS5_IJNSA_ILi16EEESB_EEEiEEENS5_IJNS5_IJNSA_ILi0EEESC_EEENSA_ILi512EEEEEENS5_IJSU_iEEEEEEEEEEESJ_S11_NS4_8TiledMMAINS4_8MMA_AtomIJNS4_27SM100_MMA_MXF8F6F4_2x1SM_SSISH_SH_fSI_Li256ELi256ELNS4_4UMMA5MajorE0ELS16_0ELNS15_7ScaleInE0ELS17_0EEEEEENSL_INS5_IJSC_SC_SC_EEENS5_IJSU_SU_SU_EEEEENS5_IJNS4_10UnderscoreES1D_S1D_EEEEENS5_IJNS4_28SM100_TMA_2SM_LOAD_MULTICASTES1G_EEENS5_IJNS4_14ComposedLayoutINS4_7SwizzleILi3ELi4ELi3EEENS4_18smem_ptr_flag_bitsILi8EEENSL_INS5_IJNSA_ILi8EEENSA_ILi128EEEEEENS5_IJS1O_SC_EEEEEEENSL_INS5_IJNS5_IJNS5_IJSN_SC_EEENS5_IJSM_SC_EEEEEESC_NS5_IJSB_NSA_ILi2EEEEEEEEENS5_IJNS5_IJNS5_IJSS_SW_EEESV_EEESU_NS5_IJSC_SW_EEEEEEEEEEEvNS4_8identityES1H_NS5_IJS1S_NSL_INS5_IJNS5_IJNS5_IJSN_S1W_EEES1U_EEESC_S1X_EEENS5_IJS20_SU_NS5_IJSC_NSA_ILi1024EEEEEEEEEEEEEEvS25_EENS_8epilogue10collective18CollectiveEpilogueINS2F_23Sm100TmaWarpSpecializedILi4ELi2ELi64ELb1ELb0EEEJNS5_IJS1O_SF_SF_EEENS5_IJNSL_IS1O_SC_EENSL_INSA_ILi64EEESC_EEEEENS_10bfloat16_tESK_S2P_SK_NS2F_6fusion15FusionCallbacksIS2J_NS2Q_17LinearCombinationIS2P_fS2P_fLNS_15FloatRoundStyleE2EEES2K_S2O_JEEENS4_5SM1004TMEM4LOAD26SM100_TMEM_LOAD_32dp32b64xENS4_13SM90_TMA_LOADENS1I_IS1K_NS1L_ILi16EEENSL_INS5_IJS1N_S2M_EEENS5_IJS2M_SC_EEEEEEENS4_39AutoVectorizingCopyWithAssumedAlignmentILi128EEENS4_14SM90_TMA_STOREES35_S37_S37_EEEvvEEEEvNT_6ParamsE:
	.zero		3968


//--------------------- SYMBOLS --------------------------

	.type		.nv.reservedSmem.offset0,@object
	.size		.nv.reservedSmem.offset0,0x4
	.type		.nv.reservedSmem.cap,@object
	.size		.nv.reservedSmem.cap,0x4
	.type		__assertfail,@function
